//
// Generated by NVIDIA NVVM Compiler
//
// Compiler Build ID: CL-36424714
// Cuda compilation tools, release 13.0, V13.0.88
// Based on NVVM 20.0.0
//

.version 9.0
.target sm_100
.address_size 64

	// .globl	_Z12calcViewshedPsPjhtt

.visible .entry _Z12calcViewshedPsPjhtt(
	.param .u64 .ptr .align 1 _Z12calcViewshedPsPjhtt_param_0,
	.param .u64 .ptr .align 1 _Z12calcViewshedPsPjhtt_param_1,
	.param .u8 _Z12calcViewshedPsPjhtt_param_2,
	.param .u16 _Z12calcViewshedPsPjhtt_param_3,
	.param .u16 _Z12calcViewshedPsPjhtt_param_4
)
{
	.local .align 1 .b8 	__local_depot0[40401];
	.reg .b64 	%SP;
	.reg .b64 	%SPL;
	.reg .pred 	%p<438>;
	.reg .b16 	%rs<1035>;
	.reg .b32 	%r<1793>;
	.reg .b64 	%rd<1254>;
	.reg .b64 	%fd<979>;

	mov.u64 	%SPL, __local_depot0;
	ld.param.u64 	%rd318, [_Z12calcViewshedPsPjhtt_param_0];
	ld.param.u8 	%rs453, [_Z12calcViewshedPsPjhtt_param_2];
	ld.param.u16 	%rs454, [_Z12calcViewshedPsPjhtt_param_3];
	ld.param.u16 	%rs455, [_Z12calcViewshedPsPjhtt_param_4];
	cvta.to.global.u64 	%rd1, %rd318;
	add.u64 	%rd2, %SPL, 0;
	mov.u32 	%r358, %tid.x;
	mov.u32 	%r359, %ctaid.x;
	mov.u32 	%r360, %ntid.x;
	mad.lo.s32 	%r1, %r359, %r360, %r358;
	mov.u32 	%r361, %tid.y;
	mov.u32 	%r362, %ctaid.y;
	mov.u32 	%r363, %ntid.y;
	mad.lo.s32 	%r2, %r362, %r363, %r361;
	mov.b32 	%r1721, 0;
$L__BB0_1:
	cvt.u64.u32 	%rd320, %r1721;
	add.s64 	%rd3, %rd2, %rd320;
	mov.b16 	%rs456, 0;
	st.local.u8 	[%rd3], %rs456;
	setp.eq.s32 	%p1, %r1721, 40400;
	@%p1 bra 	$L__BB0_3;
	mov.b16 	%rs457, 0;
	st.local.u8 	[%rd3+1], %rs457;
	st.local.u8 	[%rd3+2], %rs457;
	st.local.u8 	[%rd3+3], %rs457;
	add.s32 	%r1721, %r1721, 4;
	bra.uni 	$L__BB0_1;
$L__BB0_3:
	cvt.u32.u16 	%r5, %rs454;
	setp.ge.s32 	%p2, %r1, %r5;
	cvt.u32.u16 	%r6, %rs455;
	setp.ge.u32 	%p3, %r2, %r6;
	or.pred  	%p4, %p2, %p3;
	@%p4 bra 	$L__BB0_445;
	cvt.u16.u32 	%rs1, %r1;
	cvt.u16.u32 	%rs2, %r2;
	max.u16 	%rs458, %rs1, %rs453;
	sub.s16 	%rs3, %rs458, %rs453;
	cvt.u32.u16 	%r364, %rs453;
	setp.lt.u32 	%p5, %r2, %r364;
	sub.s16 	%rs459, %rs2, %rs453;
	selp.b16 	%rs4, 0, %rs459, %p5;
	and.b32  	%r7, %r1, 65535;
	add.s32 	%r365, %r7, %r364;
	setp.lt.u32 	%p6, %r365, %r5;
	add.s32 	%r366, %r5, -1;
	selp.b32 	%r367, %r365, %r366, %p6;
	add.s32 	%r368, %r2, %r364;
	setp.lt.u32 	%p7, %r368, %r6;
	add.s32 	%r369, %r6, 65535;
	selp.b32 	%r8, %r368, %r369, %p7;
	cvt.u32.u16 	%r1729, %rs3;
	cvt.s32.s16 	%r10, %r367;
	setp.le.s32 	%p8, %r10, %r1729;
	mul.lo.s32 	%r11, %r2, %r5;
	add.s32 	%r370, %r11, %r7;
	mul.wide.u32 	%rd321, %r370, 2;
	add.s64 	%rd322, %rd1, %rd321;
	ld.global.u16 	%rs5, [%rd322];
	mov.u16 	%rs902, %rs3;
	@%p8 bra 	$L__BB0_58;
	cvt.u32.u16 	%r371, %rs4;
	sub.s32 	%r372, %r371, %r2;
	abs.s32 	%r12, %r372;
	shl.b32 	%r373, %r12, 16;
	cvt.s32.s16 	%r13, %r12;
	cvt.u64.u16 	%rd4, %rs454;
	cvt.u32.u16 	%r14, %rs5;
	cvt.s64.s16 	%rd5, %rs4;
	cvt.s64.s16 	%rd6, %rs3;
	shr.s32 	%r15, %r373, 15;
	sub.s16 	%rs6, %rs4, %rs2;
	abs.s16 	%rs460, %rs6;
	mul.wide.s16 	%r16, %rs460, 2;
	setp.gt.s16 	%p9, %rs6, -1;
	selp.b16 	%rs7, 1, -1, %p9;
	add.s16 	%rs461, %rs6, 1;
	add.s16 	%rs8, %rs2, 1;
	sub.s16 	%rs462, %rs8, %rs4;
	sub.s16 	%rs9, %rs2, %rs4;
	and.b16  	%rs10, %rs461, 3;
	cvt.u64.u32 	%rd323, %r2;
	mul.wide.u32 	%rd324, %r2, %r5;
	cvt.u64.u32 	%rd325, %r7;
	add.s64 	%rd326, %rd324, %rd325;
	shl.b64 	%rd327, %rd326, 1;
	add.s64 	%rd7, %rd1, %rd327;
	mov.f64 	%fd339, 0d0000000000000000;
	sqrt.rn.f64 	%fd1, %fd339;
	sub.s64 	%rd328, %rd323, %rd5;
	sub.s64 	%rd329, %rd325, %rd6;
	mad.lo.s64 	%rd330, %rd328, 201, %rd329;
	add.s64 	%rd8, %rd2, %rd330;
	cvt.u64.u16 	%rd331, %rs8;
	cvt.u32.u16 	%r375, %rs8;
	mul.wide.u32 	%rd9, %r375, %r5;
	sub.s32 	%r376, %r375, %r2;
	mul.lo.s32 	%r17, %r376, %r376;
	sub.s64 	%rd332, %rd331, %rd5;
	mul.lo.s64 	%rd10, %rd332, 201;
	add.s16 	%rs11, %rs2, 2;
	cvt.u64.u16 	%rd333, %rs11;
	cvt.u32.u16 	%r377, %rs11;
	mul.wide.u32 	%rd11, %r377, %r5;
	sub.s32 	%r378, %r377, %r2;
	mul.lo.s32 	%r18, %r378, %r378;
	sub.s64 	%rd334, %rd333, %rd5;
	mul.lo.s64 	%rd12, %rd334, 201;
	add.s16 	%rs12, %rs2, 3;
	and.b16  	%rs13, %rs462, 3;
	add.s16 	%rs14, %rs2, -1;
	cvt.u64.u16 	%rd335, %rs14;
	cvt.u32.u16 	%r379, %rs14;
	mul.wide.u32 	%rd13, %r379, %r5;
	sub.s32 	%r380, %r379, %r2;
	mul.lo.s32 	%r19, %r380, %r380;
	sub.s64 	%rd336, %rd335, %rd5;
	mul.lo.s64 	%rd14, %rd336, 201;
	add.s16 	%rs15, %rs2, -2;
	cvt.u64.u16 	%rd337, %rs15;
	cvt.u32.u16 	%r381, %rs15;
	mul.wide.u32 	%rd15, %r381, %r5;
	sub.s32 	%r382, %r381, %r2;
	mul.lo.s32 	%r20, %r382, %r382;
	sub.s64 	%rd338, %rd337, %rd5;
	mul.lo.s64 	%rd16, %rd338, 201;
	mov.u16 	%rs902, %rs3;
$L__BB0_6:
	sub.s32 	%r383, %r1729, %r7;
	abs.s32 	%r22, %r383;
	setp.ge.u32 	%p10, %r12, %r22;
	@%p10 bra 	$L__BB0_16;
	setp.ge.u16 	%p52, %rs902, %rs1;
	@%p52 bra 	$L__BB0_12;
	shl.b32 	%r512, %r22, 16;
	cvt.s32.s16 	%r513, %r22;
	sub.s32 	%r1723, %r16, %r513;
	shr.s32 	%r24, %r512, 15;
	mov.f64 	%fd782, 0dC046800000000000;
	mov.u16 	%rs890, %rs2;
	mov.u16 	%rs891, %rs1;
$L__BB0_9:
	cvt.u64.u16 	%rd17, %rs890;
	cvt.u64.u16 	%rd18, %rs891;
	mad.lo.s64 	%rd426, %rd17, %rd4, %rd18;
	shl.b64 	%rd427, %rd426, 1;
	add.s64 	%rd428, %rd1, %rd427;
	ld.global.s16 	%r514, [%rd428];
	sub.s32 	%r515, %r514, %r14;
	cvt.rn.f64.s32 	%fd387, %r515;
	cvt.u32.u16 	%r516, %rs891;
	sub.s32 	%r517, %r516, %r7;
	mul.lo.s32 	%r518, %r517, %r517;
	cvt.u32.u16 	%r519, %rs890;
	sub.s32 	%r520, %r519, %r2;
	mad.lo.s32 	%r521, %r520, %r520, %r518;
	cvt.rn.f64.u32 	%fd388, %r521;
	sqrt.rn.f64 	%fd389, %fd388;
	div.rn.f64 	%fd3, %fd387, %fd389;
	setp.leu.f64 	%p56, %fd3, %fd782;
	@%p56 bra 	$L__BB0_11;
	sub.s64 	%rd429, %rd17, %rd5;
	sub.s64 	%rd430, %rd18, %rd6;
	mad.lo.s64 	%rd431, %rd429, 201, %rd430;
	add.s64 	%rd432, %rd2, %rd431;
	mov.b16 	%rs501, 1;
	st.local.u8 	[%rd432], %rs501;
	mov.f64 	%fd782, %fd3;
$L__BB0_11:
	setp.eq.s16 	%p57, %rs891, %rs902;
	setp.gt.s32 	%p58, %r1723, 0;
	selp.b32 	%r522, %r24, 0, %p58;
	sub.s32 	%r523, %r1723, %r522;
	selp.b16 	%rs502, %rs7, 0, %p58;
	add.s16 	%rs890, %rs890, %rs502;
	add.s32 	%r1723, %r523, %r16;
	add.s16 	%rs891, %rs891, -1;
	@%p57 bra 	$L__BB0_57;
	bra.uni 	$L__BB0_9;
$L__BB0_12:
	shl.b32 	%r500, %r22, 16;
	cvt.s32.s16 	%r501, %r22;
	sub.s32 	%r1724, %r16, %r501;
	shr.s32 	%r28, %r500, 15;
	mov.f64 	%fd784, 0dC046800000000000;
	mov.u16 	%rs892, %rs2;
	mov.u16 	%rs893, %rs1;
$L__BB0_13:
	cvt.u64.u16 	%rd19, %rs892;
	cvt.u64.u16 	%rd20, %rs893;
	mad.lo.s64 	%rd419, %rd19, %rd4, %rd20;
	shl.b64 	%rd420, %rd419, 1;
	add.s64 	%rd421, %rd1, %rd420;
	ld.global.s16 	%r502, [%rd421];
	sub.s32 	%r503, %r502, %r14;
	cvt.rn.f64.s32 	%fd383, %r503;
	cvt.u32.u16 	%r504, %rs893;
	sub.s32 	%r505, %r504, %r7;
	mul.lo.s32 	%r506, %r505, %r505;
	cvt.u32.u16 	%r507, %rs892;
	sub.s32 	%r508, %r507, %r2;
	mad.lo.s32 	%r509, %r508, %r508, %r506;
	cvt.rn.f64.u32 	%fd384, %r509;
	sqrt.rn.f64 	%fd385, %fd384;
	div.rn.f64 	%fd6, %fd383, %fd385;
	setp.leu.f64 	%p53, %fd6, %fd784;
	@%p53 bra 	$L__BB0_15;
	sub.s64 	%rd422, %rd19, %rd5;
	sub.s64 	%rd423, %rd20, %rd6;
	mad.lo.s64 	%rd424, %rd422, 201, %rd423;
	add.s64 	%rd425, %rd2, %rd424;
	mov.b16 	%rs499, 1;
	st.local.u8 	[%rd425], %rs499;
	mov.f64 	%fd784, %fd6;
$L__BB0_15:
	setp.eq.s16 	%p54, %rs893, %rs902;
	setp.gt.s32 	%p55, %r1724, 0;
	selp.b32 	%r510, %r28, 0, %p55;
	sub.s32 	%r511, %r1724, %r510;
	selp.b16 	%rs500, %rs7, 0, %p55;
	add.s16 	%rs892, %rs892, %rs500;
	add.s32 	%r1724, %r511, %r16;
	add.s16 	%rs893, %rs893, 1;
	@%p54 bra 	$L__BB0_57;
	bra.uni 	$L__BB0_13;
$L__BB0_16:
	setp.ge.u16 	%p11, %rs4, %rs2;
	@%p11 bra 	$L__BB0_37;
	setp.eq.s16 	%p32, %rs13, 0;
	sub.s16 	%rs481, %rs902, %rs1;
	abs.s16 	%rs482, %rs481;
	mul.wide.s16 	%r31, %rs482, 2;
	sub.s32 	%r1725, %r31, %r13;
	setp.gt.s16 	%p33, %rs481, -1;
	selp.b16 	%rs25, 1, -1, %p33;
	mov.f64 	%fd790, 0dC046800000000000;
	mov.u16 	%rs894, %rs2;
	mov.u16 	%rs895, %rs1;
	@%p32 bra 	$L__BB0_27;
	ld.global.s16 	%r442, [%rd7];
	sub.s32 	%r443, %r442, %r14;
	cvt.rn.f64.s32 	%fd363, %r443;
	div.rn.f64 	%fd8, %fd363, %fd1;
	setp.leu.f64 	%p34, %fd8, 0dC046800000000000;
	mov.f64 	%fd790, 0dC046800000000000;
	@%p34 bra 	$L__BB0_20;
	mov.b16 	%rs483, 1;
	st.local.u8 	[%rd8], %rs483;
	mov.f64 	%fd790, %fd8;
$L__BB0_20:
	setp.eq.s16 	%p35, %rs13, 1;
	setp.gt.s32 	%p36, %r1725, 0;
	selp.b32 	%r444, %r15, 0, %p36;
	sub.s32 	%r445, %r1725, %r444;
	selp.b16 	%rs484, %rs25, 0, %p36;
	add.s16 	%rs895, %rs484, %rs1;
	add.s32 	%r1725, %r445, %r31;
	mov.u16 	%rs894, %rs14;
	@%p35 bra 	$L__BB0_27;
	cvt.u64.u16 	%rd21, %rs895;
	add.s64 	%rd379, %rd13, %rd21;
	shl.b64 	%rd380, %rd379, 1;
	add.s64 	%rd381, %rd1, %rd380;
	ld.global.s16 	%r446, [%rd381];
	sub.s32 	%r447, %r446, %r14;
	cvt.rn.f64.s32 	%fd364, %r447;
	cvt.u32.u16 	%r448, %rs895;
	sub.s32 	%r449, %r448, %r7;
	mad.lo.s32 	%r450, %r449, %r449, %r19;
	cvt.rn.f64.u32 	%fd365, %r450;
	sqrt.rn.f64 	%fd366, %fd365;
	div.rn.f64 	%fd10, %fd364, %fd366;
	setp.leu.f64 	%p37, %fd10, %fd790;
	@%p37 bra 	$L__BB0_23;
	sub.s64 	%rd382, %rd21, %rd6;
	add.s64 	%rd383, %rd382, %rd14;
	add.s64 	%rd384, %rd2, %rd383;
	mov.b16 	%rs485, 1;
	st.local.u8 	[%rd384], %rs485;
	mov.f64 	%fd790, %fd10;
$L__BB0_23:
	setp.eq.s16 	%p38, %rs13, 2;
	setp.gt.s32 	%p39, %r1725, 0;
	selp.b32 	%r451, %r15, 0, %p39;
	sub.s32 	%r452, %r1725, %r451;
	selp.b16 	%rs486, %rs25, 0, %p39;
	add.s16 	%rs895, %rs895, %rs486;
	add.s32 	%r1725, %r452, %r31;
	mov.u16 	%rs894, %rs15;
	@%p38 bra 	$L__BB0_27;
	cvt.u64.u16 	%rd22, %rs895;
	add.s64 	%rd385, %rd15, %rd22;
	shl.b64 	%rd386, %rd385, 1;
	add.s64 	%rd387, %rd1, %rd386;
	ld.global.s16 	%r453, [%rd387];
	sub.s32 	%r454, %r453, %r14;
	cvt.rn.f64.s32 	%fd367, %r454;
	cvt.u32.u16 	%r455, %rs895;
	sub.s32 	%r456, %r455, %r7;
	mad.lo.s32 	%r457, %r456, %r456, %r20;
	cvt.rn.f64.u32 	%fd368, %r457;
	sqrt.rn.f64 	%fd369, %fd368;
	div.rn.f64 	%fd12, %fd367, %fd369;
	setp.leu.f64 	%p40, %fd12, %fd790;
	@%p40 bra 	$L__BB0_26;
	sub.s64 	%rd388, %rd22, %rd6;
	add.s64 	%rd389, %rd388, %rd16;
	add.s64 	%rd390, %rd2, %rd389;
	mov.b16 	%rs487, 1;
	st.local.u8 	[%rd390], %rs487;
	mov.f64 	%fd790, %fd12;
$L__BB0_26:
	add.s16 	%rs894, %rs2, -3;
	setp.gt.s32 	%p41, %r1725, 0;
	selp.b32 	%r458, %r15, 0, %p41;
	sub.s32 	%r459, %r1725, %r458;
	selp.b16 	%rs488, %rs25, 0, %p41;
	add.s16 	%rs895, %rs895, %rs488;
	add.s32 	%r1725, %r459, %r31;
$L__BB0_27:
	setp.lt.u16 	%p42, %rs9, 3;
	@%p42 bra 	$L__BB0_57;
$L__BB0_28:
	cvt.u64.u16 	%rd23, %rs894;
	cvt.u64.u16 	%rd24, %rs895;
	mad.lo.s64 	%rd391, %rd23, %rd4, %rd24;
	shl.b64 	%rd392, %rd391, 1;
	add.s64 	%rd393, %rd1, %rd392;
	ld.global.s16 	%r460, [%rd393];
	sub.s32 	%r461, %r460, %r14;
	cvt.rn.f64.s32 	%fd370, %r461;
	cvt.u32.u16 	%r462, %rs895;
	sub.s32 	%r463, %r462, %r7;
	mul.lo.s32 	%r464, %r463, %r463;
	cvt.u32.u16 	%r465, %rs894;
	sub.s32 	%r466, %r465, %r2;
	mad.lo.s32 	%r467, %r466, %r466, %r464;
	cvt.rn.f64.u32 	%fd371, %r467;
	sqrt.rn.f64 	%fd372, %fd371;
	div.rn.f64 	%fd16, %fd370, %fd372;
	setp.leu.f64 	%p43, %fd16, %fd790;
	@%p43 bra 	$L__BB0_30;
	sub.s64 	%rd394, %rd23, %rd5;
	sub.s64 	%rd395, %rd24, %rd6;
	mad.lo.s64 	%rd396, %rd394, 201, %rd395;
	add.s64 	%rd397, %rd2, %rd396;
	mov.b16 	%rs489, 1;
	st.local.u8 	[%rd397], %rs489;
	mov.f64 	%fd790, %fd16;
$L__BB0_30:
	setp.gt.s32 	%p44, %r1725, 0;
	selp.b32 	%r468, %r15, 0, %p44;
	sub.s32 	%r38, %r1725, %r468;
	selp.b16 	%rs490, %rs25, 0, %p44;
	add.s16 	%rs34, %rs895, %rs490;
	add.s16 	%rs491, %rs894, -1;
	cvt.u64.u16 	%rd25, %rs491;
	cvt.u64.u16 	%rd26, %rs34;
	mad.lo.s64 	%rd398, %rd25, %rd4, %rd26;
	shl.b64 	%rd399, %rd398, 1;
	add.s64 	%rd400, %rd1, %rd399;
	ld.global.s16 	%r469, [%rd400];
	sub.s32 	%r470, %r469, %r14;
	cvt.rn.f64.s32 	%fd373, %r470;
	cvt.u32.u16 	%r471, %rs34;
	sub.s32 	%r472, %r471, %r7;
	mul.lo.s32 	%r473, %r472, %r472;
	cvt.u32.u16 	%r474, %rs491;
	sub.s32 	%r475, %r474, %r2;
	mad.lo.s32 	%r476, %r475, %r475, %r473;
	cvt.rn.f64.u32 	%fd374, %r476;
	sqrt.rn.f64 	%fd375, %fd374;
	div.rn.f64 	%fd18, %fd373, %fd375;
	setp.leu.f64 	%p45, %fd18, %fd790;
	@%p45 bra 	$L__BB0_32;
	sub.s64 	%rd401, %rd25, %rd5;
	sub.s64 	%rd402, %rd26, %rd6;
	mad.lo.s64 	%rd403, %rd401, 201, %rd402;
	add.s64 	%rd404, %rd2, %rd403;
	mov.b16 	%rs492, 1;
	st.local.u8 	[%rd404], %rs492;
	mov.f64 	%fd790, %fd18;
$L__BB0_32:
	add.s32 	%r477, %r38, %r31;
	setp.gt.s32 	%p46, %r477, 0;
	selp.b32 	%r478, %r15, 0, %p46;
	sub.s32 	%r39, %r477, %r478;
	selp.b16 	%rs493, %rs25, 0, %p46;
	add.s16 	%rs35, %rs34, %rs493;
	add.s16 	%rs494, %rs894, -2;
	cvt.u64.u16 	%rd27, %rs494;
	cvt.u64.u16 	%rd28, %rs35;
	mad.lo.s64 	%rd405, %rd27, %rd4, %rd28;
	shl.b64 	%rd406, %rd405, 1;
	add.s64 	%rd407, %rd1, %rd406;
	ld.global.s16 	%r479, [%rd407];
	sub.s32 	%r480, %r479, %r14;
	cvt.rn.f64.s32 	%fd376, %r480;
	cvt.u32.u16 	%r481, %rs35;
	sub.s32 	%r482, %r481, %r7;
	mul.lo.s32 	%r483, %r482, %r482;
	cvt.u32.u16 	%r484, %rs494;
	sub.s32 	%r485, %r484, %r2;
	mad.lo.s32 	%r486, %r485, %r485, %r483;
	cvt.rn.f64.u32 	%fd377, %r486;
	sqrt.rn.f64 	%fd378, %fd377;
	div.rn.f64 	%fd20, %fd376, %fd378;
	setp.leu.f64 	%p47, %fd20, %fd790;
	@%p47 bra 	$L__BB0_34;
	sub.s64 	%rd408, %rd27, %rd5;
	sub.s64 	%rd409, %rd28, %rd6;
	mad.lo.s64 	%rd410, %rd408, 201, %rd409;
	add.s64 	%rd411, %rd2, %rd410;
	mov.b16 	%rs495, 1;
	st.local.u8 	[%rd411], %rs495;
	mov.f64 	%fd790, %fd20;
$L__BB0_34:
	add.s32 	%r487, %r39, %r31;
	setp.gt.s32 	%p48, %r487, 0;
	selp.b32 	%r488, %r15, 0, %p48;
	sub.s32 	%r40, %r487, %r488;
	selp.b16 	%rs496, %rs25, 0, %p48;
	add.s16 	%rs36, %rs35, %rs496;
	add.s16 	%rs37, %rs894, -3;
	cvt.u64.u16 	%rd29, %rs37;
	cvt.u64.u16 	%rd30, %rs36;
	mad.lo.s64 	%rd412, %rd29, %rd4, %rd30;
	shl.b64 	%rd413, %rd412, 1;
	add.s64 	%rd414, %rd1, %rd413;
	ld.global.s16 	%r489, [%rd414];
	sub.s32 	%r490, %r489, %r14;
	cvt.rn.f64.s32 	%fd379, %r490;
	cvt.u32.u16 	%r491, %rs36;
	sub.s32 	%r492, %r491, %r7;
	mul.lo.s32 	%r493, %r492, %r492;
	cvt.u32.u16 	%r494, %rs37;
	sub.s32 	%r495, %r494, %r2;
	mad.lo.s32 	%r496, %r495, %r495, %r493;
	cvt.rn.f64.u32 	%fd380, %r496;
	sqrt.rn.f64 	%fd381, %fd380;
	div.rn.f64 	%fd22, %fd379, %fd381;
	setp.leu.f64 	%p49, %fd22, %fd790;
	@%p49 bra 	$L__BB0_36;
	sub.s64 	%rd415, %rd29, %rd5;
	sub.s64 	%rd416, %rd30, %rd6;
	mad.lo.s64 	%rd417, %rd415, 201, %rd416;
	add.s64 	%rd418, %rd2, %rd417;
	mov.b16 	%rs497, 1;
	st.local.u8 	[%rd418], %rs497;
	mov.f64 	%fd790, %fd22;
$L__BB0_36:
	add.s32 	%r497, %r40, %r31;
	setp.eq.s16 	%p50, %rs37, %rs4;
	setp.gt.s32 	%p51, %r497, 0;
	selp.b32 	%r498, %r15, 0, %p51;
	sub.s32 	%r499, %r497, %r498;
	selp.b16 	%rs498, %rs25, 0, %p51;
	add.s16 	%rs895, %rs36, %rs498;
	add.s32 	%r1725, %r499, %r31;
	add.s16 	%rs894, %rs894, -4;
	@%p50 bra 	$L__BB0_57;
	bra.uni 	$L__BB0_28;
$L__BB0_37:
	setp.eq.s16 	%p12, %rs10, 0;
	sub.s16 	%rs463, %rs902, %rs1;
	abs.s16 	%rs464, %rs463;
	mul.wide.s16 	%r42, %rs464, 2;
	sub.s32 	%r1727, %r42, %r13;
	setp.gt.s16 	%p13, %rs463, -1;
	selp.b16 	%rs40, 1, -1, %p13;
	mov.f64 	%fd799, 0dC046800000000000;
	mov.u16 	%rs898, %rs2;
	mov.u16 	%rs899, %rs1;
	@%p12 bra 	$L__BB0_47;
	ld.global.s16 	%r384, [%rd7];
	sub.s32 	%r385, %r384, %r14;
	cvt.rn.f64.s32 	%fd342, %r385;
	div.rn.f64 	%fd24, %fd342, %fd1;
	setp.leu.f64 	%p14, %fd24, 0dC046800000000000;
	mov.f64 	%fd799, 0dC046800000000000;
	@%p14 bra 	$L__BB0_40;
	mov.b16 	%rs465, 1;
	st.local.u8 	[%rd8], %rs465;
	mov.f64 	%fd799, %fd24;
$L__BB0_40:
	setp.eq.s16 	%p15, %rs10, 1;
	setp.gt.s32 	%p16, %r1727, 0;
	selp.b32 	%r386, %r15, 0, %p16;
	sub.s32 	%r387, %r1727, %r386;
	selp.b16 	%rs466, %rs40, 0, %p16;
	add.s16 	%rs899, %rs466, %rs1;
	add.s32 	%r1727, %r387, %r42;
	mov.u16 	%rs898, %rs8;
	@%p15 bra 	$L__BB0_47;
	cvt.u64.u16 	%rd31, %rs899;
	add.s64 	%rd339, %rd9, %rd31;
	shl.b64 	%rd340, %rd339, 1;
	add.s64 	%rd341, %rd1, %rd340;
	ld.global.s16 	%r388, [%rd341];
	sub.s32 	%r389, %r388, %r14;
	cvt.rn.f64.s32 	%fd343, %r389;
	cvt.u32.u16 	%r390, %rs899;
	sub.s32 	%r391, %r390, %r7;
	mad.lo.s32 	%r392, %r391, %r391, %r17;
	cvt.rn.f64.u32 	%fd344, %r392;
	sqrt.rn.f64 	%fd345, %fd344;
	div.rn.f64 	%fd26, %fd343, %fd345;
	setp.leu.f64 	%p17, %fd26, %fd799;
	@%p17 bra 	$L__BB0_43;
	sub.s64 	%rd342, %rd31, %rd6;
	add.s64 	%rd343, %rd342, %rd10;
	add.s64 	%rd344, %rd2, %rd343;
	mov.b16 	%rs467, 1;
	st.local.u8 	[%rd344], %rs467;
	mov.f64 	%fd799, %fd26;
$L__BB0_43:
	setp.eq.s16 	%p18, %rs10, 2;
	setp.gt.s32 	%p19, %r1727, 0;
	selp.b32 	%r393, %r15, 0, %p19;
	sub.s32 	%r394, %r1727, %r393;
	selp.b16 	%rs468, %rs40, 0, %p19;
	add.s16 	%rs899, %rs899, %rs468;
	add.s32 	%r1727, %r394, %r42;
	mov.u16 	%rs898, %rs11;
	@%p18 bra 	$L__BB0_47;
	cvt.u64.u16 	%rd32, %rs899;
	add.s64 	%rd345, %rd11, %rd32;
	shl.b64 	%rd346, %rd345, 1;
	add.s64 	%rd347, %rd1, %rd346;
	ld.global.s16 	%r395, [%rd347];
	sub.s32 	%r396, %r395, %r14;
	cvt.rn.f64.s32 	%fd346, %r396;
	cvt.u32.u16 	%r397, %rs899;
	sub.s32 	%r398, %r397, %r7;
	mad.lo.s32 	%r399, %r398, %r398, %r18;
	cvt.rn.f64.u32 	%fd347, %r399;
	sqrt.rn.f64 	%fd348, %fd347;
	div.rn.f64 	%fd28, %fd346, %fd348;
	setp.leu.f64 	%p20, %fd28, %fd799;
	@%p20 bra 	$L__BB0_46;
	sub.s64 	%rd348, %rd32, %rd6;
	add.s64 	%rd349, %rd348, %rd12;
	add.s64 	%rd350, %rd2, %rd349;
	mov.b16 	%rs469, 1;
	st.local.u8 	[%rd350], %rs469;
	mov.f64 	%fd799, %fd28;
$L__BB0_46:
	setp.gt.s32 	%p21, %r1727, 0;
	selp.b32 	%r400, %r15, 0, %p21;
	sub.s32 	%r401, %r1727, %r400;
	selp.b16 	%rs470, %rs40, 0, %p21;
	add.s16 	%rs899, %rs899, %rs470;
	add.s32 	%r1727, %r401, %r42;
	mov.u16 	%rs898, %rs12;
$L__BB0_47:
	setp.lt.u16 	%p22, %rs6, 3;
	@%p22 bra 	$L__BB0_57;
$L__BB0_48:
	cvt.u64.u16 	%rd33, %rs898;
	cvt.u64.u16 	%rd34, %rs899;
	mad.lo.s64 	%rd351, %rd33, %rd4, %rd34;
	shl.b64 	%rd352, %rd351, 1;
	add.s64 	%rd353, %rd1, %rd352;
	ld.global.s16 	%r402, [%rd353];
	sub.s32 	%r403, %r402, %r14;
	cvt.rn.f64.s32 	%fd349, %r403;
	cvt.u32.u16 	%r404, %rs899;
	sub.s32 	%r405, %r404, %r7;
	mul.lo.s32 	%r406, %r405, %r405;
	cvt.u32.u16 	%r407, %rs898;
	sub.s32 	%r408, %r407, %r2;
	mad.lo.s32 	%r409, %r408, %r408, %r406;
	cvt.rn.f64.u32 	%fd350, %r409;
	sqrt.rn.f64 	%fd351, %fd350;
	div.rn.f64 	%fd32, %fd349, %fd351;
	setp.leu.f64 	%p23, %fd32, %fd799;
	@%p23 bra 	$L__BB0_50;
	sub.s64 	%rd354, %rd33, %rd5;
	sub.s64 	%rd355, %rd34, %rd6;
	mad.lo.s64 	%rd356, %rd354, 201, %rd355;
	add.s64 	%rd357, %rd2, %rd356;
	mov.b16 	%rs471, 1;
	st.local.u8 	[%rd357], %rs471;
	mov.f64 	%fd799, %fd32;
$L__BB0_50:
	setp.gt.s32 	%p24, %r1727, 0;
	selp.b32 	%r410, %r15, 0, %p24;
	sub.s32 	%r49, %r1727, %r410;
	selp.b16 	%rs472, %rs40, 0, %p24;
	add.s16 	%rs48, %rs899, %rs472;
	add.s16 	%rs473, %rs898, 1;
	cvt.u64.u16 	%rd35, %rs473;
	cvt.u64.u16 	%rd36, %rs48;
	mad.lo.s64 	%rd358, %rd35, %rd4, %rd36;
	shl.b64 	%rd359, %rd358, 1;
	add.s64 	%rd360, %rd1, %rd359;
	ld.global.s16 	%r411, [%rd360];
	sub.s32 	%r412, %r411, %r14;
	cvt.rn.f64.s32 	%fd352, %r412;
	cvt.u32.u16 	%r413, %rs48;
	sub.s32 	%r414, %r413, %r7;
	mul.lo.s32 	%r415, %r414, %r414;
	cvt.u32.u16 	%r416, %rs473;
	sub.s32 	%r417, %r416, %r2;
	mad.lo.s32 	%r418, %r417, %r417, %r415;
	cvt.rn.f64.u32 	%fd353, %r418;
	sqrt.rn.f64 	%fd354, %fd353;
	div.rn.f64 	%fd34, %fd352, %fd354;
	setp.leu.f64 	%p25, %fd34, %fd799;
	@%p25 bra 	$L__BB0_52;
	sub.s64 	%rd361, %rd35, %rd5;
	sub.s64 	%rd362, %rd36, %rd6;
	mad.lo.s64 	%rd363, %rd361, 201, %rd362;
	add.s64 	%rd364, %rd2, %rd363;
	mov.b16 	%rs474, 1;
	st.local.u8 	[%rd364], %rs474;
	mov.f64 	%fd799, %fd34;
$L__BB0_52:
	add.s32 	%r419, %r49, %r42;
	setp.gt.s32 	%p26, %r419, 0;
	selp.b32 	%r420, %r15, 0, %p26;
	sub.s32 	%r50, %r419, %r420;
	selp.b16 	%rs475, %rs40, 0, %p26;
	add.s16 	%rs49, %rs48, %rs475;
	add.s16 	%rs476, %rs898, 2;
	cvt.u64.u16 	%rd37, %rs476;
	cvt.u64.u16 	%rd38, %rs49;
	mad.lo.s64 	%rd365, %rd37, %rd4, %rd38;
	shl.b64 	%rd366, %rd365, 1;
	add.s64 	%rd367, %rd1, %rd366;
	ld.global.s16 	%r421, [%rd367];
	sub.s32 	%r422, %r421, %r14;
	cvt.rn.f64.s32 	%fd355, %r422;
	cvt.u32.u16 	%r423, %rs49;
	sub.s32 	%r424, %r423, %r7;
	mul.lo.s32 	%r425, %r424, %r424;
	cvt.u32.u16 	%r426, %rs476;
	sub.s32 	%r427, %r426, %r2;
	mad.lo.s32 	%r428, %r427, %r427, %r425;
	cvt.rn.f64.u32 	%fd356, %r428;
	sqrt.rn.f64 	%fd357, %fd356;
	div.rn.f64 	%fd36, %fd355, %fd357;
	setp.leu.f64 	%p27, %fd36, %fd799;
	@%p27 bra 	$L__BB0_54;
	sub.s64 	%rd368, %rd37, %rd5;
	sub.s64 	%rd369, %rd38, %rd6;
	mad.lo.s64 	%rd370, %rd368, 201, %rd369;
	add.s64 	%rd371, %rd2, %rd370;
	mov.b16 	%rs477, 1;
	st.local.u8 	[%rd371], %rs477;
	mov.f64 	%fd799, %fd36;
$L__BB0_54:
	add.s32 	%r429, %r50, %r42;
	setp.gt.s32 	%p28, %r429, 0;
	selp.b32 	%r430, %r15, 0, %p28;
	sub.s32 	%r51, %r429, %r430;
	selp.b16 	%rs478, %rs40, 0, %p28;
	add.s16 	%rs50, %rs49, %rs478;
	add.s16 	%rs51, %rs898, 3;
	cvt.u64.u16 	%rd39, %rs51;
	cvt.u64.u16 	%rd40, %rs50;
	mad.lo.s64 	%rd372, %rd39, %rd4, %rd40;
	shl.b64 	%rd373, %rd372, 1;
	add.s64 	%rd374, %rd1, %rd373;
	ld.global.s16 	%r431, [%rd374];
	sub.s32 	%r432, %r431, %r14;
	cvt.rn.f64.s32 	%fd358, %r432;
	cvt.u32.u16 	%r433, %rs50;
	sub.s32 	%r434, %r433, %r7;
	mul.lo.s32 	%r435, %r434, %r434;
	cvt.u32.u16 	%r436, %rs51;
	sub.s32 	%r437, %r436, %r2;
	mad.lo.s32 	%r438, %r437, %r437, %r435;
	cvt.rn.f64.u32 	%fd359, %r438;
	sqrt.rn.f64 	%fd360, %fd359;
	div.rn.f64 	%fd38, %fd358, %fd360;
	setp.leu.f64 	%p29, %fd38, %fd799;
	@%p29 bra 	$L__BB0_56;
	sub.s64 	%rd375, %rd39, %rd5;
	sub.s64 	%rd376, %rd40, %rd6;
	mad.lo.s64 	%rd377, %rd375, 201, %rd376;
	add.s64 	%rd378, %rd2, %rd377;
	mov.b16 	%rs479, 1;
	st.local.u8 	[%rd378], %rs479;
	mov.f64 	%fd799, %fd38;
$L__BB0_56:
	add.s32 	%r439, %r51, %r42;
	setp.ne.s16 	%p30, %rs51, %rs4;
	setp.gt.s32 	%p31, %r439, 0;
	selp.b32 	%r440, %r15, 0, %p31;
	sub.s32 	%r441, %r439, %r440;
	selp.b16 	%rs480, %rs40, 0, %p31;
	add.s16 	%rs899, %rs50, %rs480;
	add.s32 	%r1727, %r441, %r42;
	add.s16 	%rs898, %rs898, 4;
	@%p30 bra 	$L__BB0_48;
$L__BB0_57:
	add.s16 	%rs902, %rs902, 1;
	cvt.u32.u16 	%r1729, %rs902;
	setp.gt.s32 	%p59, %r10, %r1729;
	@%p59 bra 	$L__BB0_6;
$L__BB0_58:
	cvt.u32.u16 	%r524, %rs4;
	sub.s32 	%r525, %r524, %r2;
	abs.s32 	%r55, %r525;
	sub.s32 	%r526, %r1729, %r7;
	abs.s32 	%r56, %r526;
	setp.ge.u32 	%p60, %r55, %r56;
	@%p60 bra 	$L__BB0_90;
	setp.ge.u16 	%p92, %rs902, %rs1;
	@%p92 bra 	$L__BB0_75;
	sub.s16 	%rs557, %rs4, %rs2;
	abs.s16 	%rs558, %rs557;
	mul.wide.s16 	%r57, %rs558, 2;
	shl.b32 	%r683, %r56, 16;
	cvt.s32.s16 	%r684, %r56;
	sub.s32 	%r1731, %r57, %r684;
	cvt.u64.u16 	%rd41, %rs454;
	cvt.u32.u16 	%r59, %rs5;
	cvt.s64.s16 	%rd42, %rs4;
	cvt.s64.s16 	%rd43, %rs3;
	setp.gt.s16 	%p108, %rs557, -1;
	selp.b16 	%rs56, 1, -1, %p108;
	shr.s32 	%r60, %r683, 15;
	sub.s16 	%rs559, %rs1, %rs902;
	add.s16 	%rs560, %rs559, 1;
	and.b16  	%rs57, %rs560, 3;
	setp.eq.s16 	%p109, %rs57, 0;
	mov.f64 	%fd807, 0dC046800000000000;
	mov.u16 	%rs906, %rs2;
	mov.u16 	%rs907, %rs1;
	@%p109 bra 	$L__BB0_65;
	mov.b16 	%rs905, 0;
	mov.f64 	%fd807, 0dC046800000000000;
	mov.u16 	%rs906, %rs2;
	mov.u16 	%rs907, %rs1;
$L__BB0_62:
	.pragma "nounroll";
	cvt.u64.u16 	%rd44, %rs906;
	cvt.u64.u16 	%rd45, %rs907;
	mad.lo.s64 	%rd538, %rd44, %rd41, %rd45;
	shl.b64 	%rd539, %rd538, 1;
	add.s64 	%rd540, %rd1, %rd539;
	ld.global.s16 	%r685, [%rd540];
	sub.s32 	%r686, %r685, %r59;
	cvt.rn.f64.s32 	%fd443, %r686;
	cvt.u32.u16 	%r687, %rs907;
	sub.s32 	%r688, %r687, %r7;
	mul.lo.s32 	%r689, %r688, %r688;
	cvt.u32.u16 	%r690, %rs906;
	sub.s32 	%r691, %r690, %r2;
	mad.lo.s32 	%r692, %r691, %r691, %r689;
	cvt.rn.f64.u32 	%fd444, %r692;
	sqrt.rn.f64 	%fd445, %fd444;
	div.rn.f64 	%fd41, %fd443, %fd445;
	setp.leu.f64 	%p110, %fd41, %fd807;
	@%p110 bra 	$L__BB0_64;
	sub.s64 	%rd541, %rd44, %rd42;
	sub.s64 	%rd542, %rd45, %rd43;
	mad.lo.s64 	%rd543, %rd541, 201, %rd542;
	add.s64 	%rd544, %rd2, %rd543;
	mov.b16 	%rs562, 1;
	st.local.u8 	[%rd544], %rs562;
	mov.f64 	%fd807, %fd41;
$L__BB0_64:
	setp.gt.s32 	%p111, %r1731, 0;
	selp.b32 	%r693, %r60, 0, %p111;
	sub.s32 	%r694, %r1731, %r693;
	selp.b16 	%rs563, %rs56, 0, %p111;
	add.s16 	%rs906, %rs906, %rs563;
	add.s32 	%r1731, %r694, %r57;
	add.s16 	%rs907, %rs907, -1;
	add.s16 	%rs905, %rs905, 1;
	setp.ne.s16 	%p112, %rs905, %rs57;
	@%p112 bra 	$L__BB0_62;
$L__BB0_65:
	setp.lt.u16 	%p113, %rs559, 3;
	@%p113 bra 	$L__BB0_121;
$L__BB0_66:
	cvt.u64.u16 	%rd46, %rs906;
	cvt.u64.u16 	%rd47, %rs907;
	mad.lo.s64 	%rd545, %rd46, %rd41, %rd47;
	shl.b64 	%rd546, %rd545, 1;
	add.s64 	%rd547, %rd1, %rd546;
	ld.global.s16 	%r695, [%rd547];
	sub.s32 	%r696, %r695, %r59;
	cvt.rn.f64.s32 	%fd446, %r696;
	cvt.u32.u16 	%r697, %rs907;
	sub.s32 	%r698, %r697, %r7;
	mul.lo.s32 	%r699, %r698, %r698;
	cvt.u32.u16 	%r700, %rs906;
	sub.s32 	%r701, %r700, %r2;
	mad.lo.s32 	%r702, %r701, %r701, %r699;
	cvt.rn.f64.u32 	%fd447, %r702;
	sqrt.rn.f64 	%fd448, %fd447;
	div.rn.f64 	%fd45, %fd446, %fd448;
	setp.leu.f64 	%p114, %fd45, %fd807;
	@%p114 bra 	$L__BB0_68;
	sub.s64 	%rd548, %rd46, %rd42;
	sub.s64 	%rd549, %rd47, %rd43;
	mad.lo.s64 	%rd550, %rd548, 201, %rd549;
	add.s64 	%rd551, %rd2, %rd550;
	mov.b16 	%rs565, 1;
	st.local.u8 	[%rd551], %rs565;
	mov.f64 	%fd807, %fd45;
$L__BB0_68:
	setp.gt.s32 	%p115, %r1731, 0;
	selp.b32 	%r703, %r60, 0, %p115;
	sub.s32 	%r65, %r1731, %r703;
	selp.b16 	%rs566, %rs56, 0, %p115;
	add.s16 	%rs68, %rs906, %rs566;
	add.s16 	%rs567, %rs907, -1;
	cvt.u64.u16 	%rd48, %rs68;
	cvt.u64.u16 	%rd49, %rs567;
	mad.lo.s64 	%rd552, %rd48, %rd41, %rd49;
	shl.b64 	%rd553, %rd552, 1;
	add.s64 	%rd554, %rd1, %rd553;
	ld.global.s16 	%r704, [%rd554];
	sub.s32 	%r705, %r704, %r59;
	cvt.rn.f64.s32 	%fd449, %r705;
	cvt.u32.u16 	%r706, %rs567;
	sub.s32 	%r707, %r706, %r7;
	mul.lo.s32 	%r708, %r707, %r707;
	cvt.u32.u16 	%r709, %rs68;
	sub.s32 	%r710, %r709, %r2;
	mad.lo.s32 	%r711, %r710, %r710, %r708;
	cvt.rn.f64.u32 	%fd450, %r711;
	sqrt.rn.f64 	%fd451, %fd450;
	div.rn.f64 	%fd47, %fd449, %fd451;
	setp.leu.f64 	%p116, %fd47, %fd807;
	@%p116 bra 	$L__BB0_70;
	sub.s64 	%rd555, %rd48, %rd42;
	sub.s64 	%rd556, %rd49, %rd43;
	mad.lo.s64 	%rd557, %rd555, 201, %rd556;
	add.s64 	%rd558, %rd2, %rd557;
	mov.b16 	%rs568, 1;
	st.local.u8 	[%rd558], %rs568;
	mov.f64 	%fd807, %fd47;
$L__BB0_70:
	add.s32 	%r712, %r65, %r57;
	setp.gt.s32 	%p117, %r712, 0;
	selp.b32 	%r713, %r60, 0, %p117;
	sub.s32 	%r66, %r712, %r713;
	selp.b16 	%rs569, %rs56, 0, %p117;
	add.s16 	%rs69, %rs68, %rs569;
	add.s16 	%rs570, %rs907, -2;
	cvt.u64.u16 	%rd50, %rs69;
	cvt.u64.u16 	%rd51, %rs570;
	mad.lo.s64 	%rd559, %rd50, %rd41, %rd51;
	shl.b64 	%rd560, %rd559, 1;
	add.s64 	%rd561, %rd1, %rd560;
	ld.global.s16 	%r714, [%rd561];
	sub.s32 	%r715, %r714, %r59;
	cvt.rn.f64.s32 	%fd452, %r715;
	cvt.u32.u16 	%r716, %rs570;
	sub.s32 	%r717, %r716, %r7;
	mul.lo.s32 	%r718, %r717, %r717;
	cvt.u32.u16 	%r719, %rs69;
	sub.s32 	%r720, %r719, %r2;
	mad.lo.s32 	%r721, %r720, %r720, %r718;
	cvt.rn.f64.u32 	%fd453, %r721;
	sqrt.rn.f64 	%fd454, %fd453;
	div.rn.f64 	%fd49, %fd452, %fd454;
	setp.leu.f64 	%p118, %fd49, %fd807;
	@%p118 bra 	$L__BB0_72;
	sub.s64 	%rd562, %rd50, %rd42;
	sub.s64 	%rd563, %rd51, %rd43;
	mad.lo.s64 	%rd564, %rd562, 201, %rd563;
	add.s64 	%rd565, %rd2, %rd564;
	mov.b16 	%rs571, 1;
	st.local.u8 	[%rd565], %rs571;
	mov.f64 	%fd807, %fd49;
$L__BB0_72:
	add.s32 	%r722, %r66, %r57;
	setp.gt.s32 	%p119, %r722, 0;
	selp.b32 	%r723, %r60, 0, %p119;
	sub.s32 	%r67, %r722, %r723;
	selp.b16 	%rs572, %rs56, 0, %p119;
	add.s16 	%rs70, %rs69, %rs572;
	add.s16 	%rs71, %rs907, -3;
	cvt.u64.u16 	%rd52, %rs70;
	cvt.u64.u16 	%rd53, %rs71;
	mad.lo.s64 	%rd566, %rd52, %rd41, %rd53;
	shl.b64 	%rd567, %rd566, 1;
	add.s64 	%rd568, %rd1, %rd567;
	ld.global.s16 	%r724, [%rd568];
	sub.s32 	%r725, %r724, %r59;
	cvt.rn.f64.s32 	%fd455, %r725;
	cvt.u32.u16 	%r726, %rs71;
	sub.s32 	%r727, %r726, %r7;
	mul.lo.s32 	%r728, %r727, %r727;
	cvt.u32.u16 	%r729, %rs70;
	sub.s32 	%r730, %r729, %r2;
	mad.lo.s32 	%r731, %r730, %r730, %r728;
	cvt.rn.f64.u32 	%fd456, %r731;
	sqrt.rn.f64 	%fd457, %fd456;
	div.rn.f64 	%fd51, %fd455, %fd457;
	setp.leu.f64 	%p120, %fd51, %fd807;
	@%p120 bra 	$L__BB0_74;
	sub.s64 	%rd569, %rd52, %rd42;
	sub.s64 	%rd570, %rd53, %rd43;
	mad.lo.s64 	%rd571, %rd569, 201, %rd570;
	add.s64 	%rd572, %rd2, %rd571;
	mov.b16 	%rs573, 1;
	st.local.u8 	[%rd572], %rs573;
	mov.f64 	%fd807, %fd51;
$L__BB0_74:
	add.s32 	%r732, %r67, %r57;
	setp.eq.s16 	%p121, %rs71, %rs902;
	setp.gt.s32 	%p122, %r732, 0;
	selp.b32 	%r733, %r60, 0, %p122;
	sub.s32 	%r734, %r732, %r733;
	selp.b16 	%rs574, %rs56, 0, %p122;
	add.s16 	%rs906, %rs70, %rs574;
	add.s32 	%r1731, %r734, %r57;
	add.s16 	%rs907, %rs907, -4;
	@%p121 bra 	$L__BB0_121;
	bra.uni 	$L__BB0_66;
$L__BB0_75:
	sub.s16 	%rs539, %rs4, %rs2;
	abs.s16 	%rs540, %rs539;
	mul.wide.s16 	%r69, %rs540, 2;
	shl.b32 	%r631, %r56, 16;
	cvt.s32.s16 	%r632, %r56;
	sub.s32 	%r1734, %r69, %r632;
	cvt.u64.u16 	%rd54, %rs454;
	cvt.u32.u16 	%r71, %rs5;
	cvt.s64.s16 	%rd55, %rs4;
	cvt.s64.s16 	%rd56, %rs3;
	setp.gt.s16 	%p93, %rs539, -1;
	selp.b16 	%rs74, 1, -1, %p93;
	shr.s32 	%r72, %r631, 15;
	sub.s16 	%rs541, %rs902, %rs1;
	add.s16 	%rs542, %rs541, 1;
	and.b16  	%rs75, %rs542, 3;
	setp.eq.s16 	%p94, %rs75, 0;
	mov.f64 	%fd815, 0dC046800000000000;
	mov.u16 	%rs913, %rs2;
	mov.u16 	%rs914, %rs1;
	@%p94 bra 	$L__BB0_80;
	mov.b16 	%rs912, 0;
	mov.f64 	%fd815, 0dC046800000000000;
	mov.u16 	%rs913, %rs2;
	mov.u16 	%rs914, %rs1;
$L__BB0_77:
	.pragma "nounroll";
	cvt.u64.u16 	%rd57, %rs913;
	cvt.u64.u16 	%rd58, %rs914;
	mad.lo.s64 	%rd503, %rd57, %rd54, %rd58;
	shl.b64 	%rd504, %rd503, 1;
	add.s64 	%rd505, %rd1, %rd504;
	ld.global.s16 	%r633, [%rd505];
	sub.s32 	%r634, %r633, %r71;
	cvt.rn.f64.s32 	%fd426, %r634;
	cvt.u32.u16 	%r635, %rs914;
	sub.s32 	%r636, %r635, %r7;
	mul.lo.s32 	%r637, %r636, %r636;
	cvt.u32.u16 	%r638, %rs913;
	sub.s32 	%r639, %r638, %r2;
	mad.lo.s32 	%r640, %r639, %r639, %r637;
	cvt.rn.f64.u32 	%fd427, %r640;
	sqrt.rn.f64 	%fd428, %fd427;
	div.rn.f64 	%fd54, %fd426, %fd428;
	setp.leu.f64 	%p95, %fd54, %fd815;
	@%p95 bra 	$L__BB0_79;
	sub.s64 	%rd506, %rd57, %rd55;
	sub.s64 	%rd507, %rd58, %rd56;
	mad.lo.s64 	%rd508, %rd506, 201, %rd507;
	add.s64 	%rd509, %rd2, %rd508;
	mov.b16 	%rs544, 1;
	st.local.u8 	[%rd509], %rs544;
	mov.f64 	%fd815, %fd54;
$L__BB0_79:
	setp.gt.s32 	%p96, %r1734, 0;
	selp.b32 	%r641, %r72, 0, %p96;
	sub.s32 	%r642, %r1734, %r641;
	selp.b16 	%rs545, %rs74, 0, %p96;
	add.s16 	%rs913, %rs913, %rs545;
	add.s32 	%r1734, %r642, %r69;
	add.s16 	%rs914, %rs914, 1;
	add.s16 	%rs912, %rs912, 1;
	setp.ne.s16 	%p97, %rs912, %rs75;
	@%p97 bra 	$L__BB0_77;
$L__BB0_80:
	setp.lt.u16 	%p98, %rs541, 3;
	@%p98 bra 	$L__BB0_121;
$L__BB0_81:
	cvt.u64.u16 	%rd59, %rs913;
	cvt.u64.u16 	%rd60, %rs914;
	mad.lo.s64 	%rd510, %rd59, %rd54, %rd60;
	shl.b64 	%rd511, %rd510, 1;
	add.s64 	%rd512, %rd1, %rd511;
	ld.global.s16 	%r643, [%rd512];
	sub.s32 	%r644, %r643, %r71;
	cvt.rn.f64.s32 	%fd429, %r644;
	cvt.u32.u16 	%r645, %rs914;
	sub.s32 	%r646, %r645, %r7;
	mul.lo.s32 	%r647, %r646, %r646;
	cvt.u32.u16 	%r648, %rs913;
	sub.s32 	%r649, %r648, %r2;
	mad.lo.s32 	%r650, %r649, %r649, %r647;
	cvt.rn.f64.u32 	%fd430, %r650;
	sqrt.rn.f64 	%fd431, %fd430;
	div.rn.f64 	%fd58, %fd429, %fd431;
	setp.leu.f64 	%p99, %fd58, %fd815;
	@%p99 bra 	$L__BB0_83;
	sub.s64 	%rd513, %rd59, %rd55;
	sub.s64 	%rd514, %rd60, %rd56;
	mad.lo.s64 	%rd515, %rd513, 201, %rd514;
	add.s64 	%rd516, %rd2, %rd515;
	mov.b16 	%rs547, 1;
	st.local.u8 	[%rd516], %rs547;
	mov.f64 	%fd815, %fd58;
$L__BB0_83:
	setp.gt.s32 	%p100, %r1734, 0;
	selp.b32 	%r651, %r72, 0, %p100;
	sub.s32 	%r77, %r1734, %r651;
	selp.b16 	%rs548, %rs74, 0, %p100;
	add.s16 	%rs86, %rs913, %rs548;
	add.s16 	%rs549, %rs914, 1;
	cvt.u64.u16 	%rd61, %rs86;
	cvt.u64.u16 	%rd62, %rs549;
	mad.lo.s64 	%rd517, %rd61, %rd54, %rd62;
	shl.b64 	%rd518, %rd517, 1;
	add.s64 	%rd519, %rd1, %rd518;
	ld.global.s16 	%r652, [%rd519];
	sub.s32 	%r653, %r652, %r71;
	cvt.rn.f64.s32 	%fd432, %r653;
	cvt.u32.u16 	%r654, %rs549;
	sub.s32 	%r655, %r654, %r7;
	mul.lo.s32 	%r656, %r655, %r655;
	cvt.u32.u16 	%r657, %rs86;
	sub.s32 	%r658, %r657, %r2;
	mad.lo.s32 	%r659, %r658, %r658, %r656;
	cvt.rn.f64.u32 	%fd433, %r659;
	sqrt.rn.f64 	%fd434, %fd433;
	div.rn.f64 	%fd60, %fd432, %fd434;
	setp.leu.f64 	%p101, %fd60, %fd815;
	@%p101 bra 	$L__BB0_85;
	sub.s64 	%rd520, %rd61, %rd55;
	sub.s64 	%rd521, %rd62, %rd56;
	mad.lo.s64 	%rd522, %rd520, 201, %rd521;
	add.s64 	%rd523, %rd2, %rd522;
	mov.b16 	%rs550, 1;
	st.local.u8 	[%rd523], %rs550;
	mov.f64 	%fd815, %fd60;
$L__BB0_85:
	add.s32 	%r660, %r77, %r69;
	setp.gt.s32 	%p102, %r660, 0;
	selp.b32 	%r661, %r72, 0, %p102;
	sub.s32 	%r78, %r660, %r661;
	selp.b16 	%rs551, %rs74, 0, %p102;
	add.s16 	%rs87, %rs86, %rs551;
	add.s16 	%rs552, %rs914, 2;
	cvt.u64.u16 	%rd63, %rs87;
	cvt.u64.u16 	%rd64, %rs552;
	mad.lo.s64 	%rd524, %rd63, %rd54, %rd64;
	shl.b64 	%rd525, %rd524, 1;
	add.s64 	%rd526, %rd1, %rd525;
	ld.global.s16 	%r662, [%rd526];
	sub.s32 	%r663, %r662, %r71;
	cvt.rn.f64.s32 	%fd435, %r663;
	cvt.u32.u16 	%r664, %rs552;
	sub.s32 	%r665, %r664, %r7;
	mul.lo.s32 	%r666, %r665, %r665;
	cvt.u32.u16 	%r667, %rs87;
	sub.s32 	%r668, %r667, %r2;
	mad.lo.s32 	%r669, %r668, %r668, %r666;
	cvt.rn.f64.u32 	%fd436, %r669;
	sqrt.rn.f64 	%fd437, %fd436;
	div.rn.f64 	%fd62, %fd435, %fd437;
	setp.leu.f64 	%p103, %fd62, %fd815;
	@%p103 bra 	$L__BB0_87;
	sub.s64 	%rd527, %rd63, %rd55;
	sub.s64 	%rd528, %rd64, %rd56;
	mad.lo.s64 	%rd529, %rd527, 201, %rd528;
	add.s64 	%rd530, %rd2, %rd529;
	mov.b16 	%rs553, 1;
	st.local.u8 	[%rd530], %rs553;
	mov.f64 	%fd815, %fd62;
$L__BB0_87:
	add.s32 	%r670, %r78, %r69;
	setp.gt.s32 	%p104, %r670, 0;
	selp.b32 	%r671, %r72, 0, %p104;
	sub.s32 	%r79, %r670, %r671;
	selp.b16 	%rs554, %rs74, 0, %p104;
	add.s16 	%rs88, %rs87, %rs554;
	add.s16 	%rs89, %rs914, 3;
	cvt.u64.u16 	%rd65, %rs88;
	cvt.u64.u16 	%rd66, %rs89;
	mad.lo.s64 	%rd531, %rd65, %rd54, %rd66;
	shl.b64 	%rd532, %rd531, 1;
	add.s64 	%rd533, %rd1, %rd532;
	ld.global.s16 	%r672, [%rd533];
	sub.s32 	%r673, %r672, %r71;
	cvt.rn.f64.s32 	%fd438, %r673;
	cvt.u32.u16 	%r674, %rs89;
	sub.s32 	%r675, %r674, %r7;
	mul.lo.s32 	%r676, %r675, %r675;
	cvt.u32.u16 	%r677, %rs88;
	sub.s32 	%r678, %r677, %r2;
	mad.lo.s32 	%r679, %r678, %r678, %r676;
	cvt.rn.f64.u32 	%fd439, %r679;
	sqrt.rn.f64 	%fd440, %fd439;
	div.rn.f64 	%fd64, %fd438, %fd440;
	setp.leu.f64 	%p105, %fd64, %fd815;
	@%p105 bra 	$L__BB0_89;
	sub.s64 	%rd534, %rd65, %rd55;
	sub.s64 	%rd535, %rd66, %rd56;
	mad.lo.s64 	%rd536, %rd534, 201, %rd535;
	add.s64 	%rd537, %rd2, %rd536;
	mov.b16 	%rs555, 1;
	st.local.u8 	[%rd537], %rs555;
	mov.f64 	%fd815, %fd64;
$L__BB0_89:
	add.s32 	%r680, %r79, %r69;
	setp.eq.s16 	%p106, %rs89, %rs902;
	setp.gt.s32 	%p107, %r680, 0;
	selp.b32 	%r681, %r72, 0, %p107;
	sub.s32 	%r682, %r680, %r681;
	selp.b16 	%rs556, %rs74, 0, %p107;
	add.s16 	%rs913, %rs88, %rs556;
	add.s32 	%r1734, %r682, %r69;
	add.s16 	%rs914, %rs914, 4;
	@%p106 bra 	$L__BB0_121;
	bra.uni 	$L__BB0_81;
$L__BB0_90:
	setp.ge.u16 	%p61, %rs4, %rs2;
	@%p61 bra 	$L__BB0_106;
	sub.s16 	%rs521, %rs902, %rs1;
	abs.s16 	%rs522, %rs521;
	mul.wide.s16 	%r81, %rs522, 2;
	shl.b32 	%r579, %r55, 16;
	cvt.s32.s16 	%r580, %r55;
	sub.s32 	%r1737, %r81, %r580;
	cvt.u64.u16 	%rd67, %rs454;
	cvt.u32.u16 	%r83, %rs5;
	cvt.s64.s16 	%rd68, %rs4;
	cvt.s64.s16 	%rd69, %rs3;
	setp.gt.s16 	%p77, %rs521, -1;
	selp.b16 	%rs92, 1, -1, %p77;
	shr.s32 	%r84, %r579, 15;
	sub.s16 	%rs523, %rs2, %rs4;
	add.s16 	%rs524, %rs523, 1;
	and.b16  	%rs93, %rs524, 3;
	setp.eq.s16 	%p78, %rs93, 0;
	mov.f64 	%fd823, 0dC046800000000000;
	mov.u16 	%rs920, %rs2;
	mov.u16 	%rs921, %rs1;
	@%p78 bra 	$L__BB0_96;
	mov.b16 	%rs919, 0;
	mov.f64 	%fd823, 0dC046800000000000;
	mov.u16 	%rs920, %rs2;
	mov.u16 	%rs921, %rs1;
$L__BB0_93:
	.pragma "nounroll";
	cvt.u64.u16 	%rd70, %rs920;
	cvt.u64.u16 	%rd71, %rs921;
	mad.lo.s64 	%rd468, %rd70, %rd67, %rd71;
	shl.b64 	%rd469, %rd468, 1;
	add.s64 	%rd470, %rd1, %rd469;
	ld.global.s16 	%r581, [%rd470];
	sub.s32 	%r582, %r581, %r83;
	cvt.rn.f64.s32 	%fd409, %r582;
	cvt.u32.u16 	%r583, %rs921;
	sub.s32 	%r584, %r583, %r7;
	mul.lo.s32 	%r585, %r584, %r584;
	cvt.u32.u16 	%r586, %rs920;
	sub.s32 	%r587, %r586, %r2;
	mad.lo.s32 	%r588, %r587, %r587, %r585;
	cvt.rn.f64.u32 	%fd410, %r588;
	sqrt.rn.f64 	%fd411, %fd410;
	div.rn.f64 	%fd67, %fd409, %fd411;
	setp.leu.f64 	%p79, %fd67, %fd823;
	@%p79 bra 	$L__BB0_95;
	sub.s64 	%rd471, %rd70, %rd68;
	sub.s64 	%rd472, %rd71, %rd69;
	mad.lo.s64 	%rd473, %rd471, 201, %rd472;
	add.s64 	%rd474, %rd2, %rd473;
	mov.b16 	%rs526, 1;
	st.local.u8 	[%rd474], %rs526;
	mov.f64 	%fd823, %fd67;
$L__BB0_95:
	setp.gt.s32 	%p80, %r1737, 0;
	selp.b32 	%r589, %r84, 0, %p80;
	sub.s32 	%r590, %r1737, %r589;
	selp.b16 	%rs527, %rs92, 0, %p80;
	add.s16 	%rs921, %rs921, %rs527;
	add.s32 	%r1737, %r590, %r81;
	add.s16 	%rs920, %rs920, -1;
	add.s16 	%rs919, %rs919, 1;
	setp.ne.s16 	%p81, %rs919, %rs93;
	@%p81 bra 	$L__BB0_93;
$L__BB0_96:
	setp.lt.u16 	%p82, %rs523, 3;
	@%p82 bra 	$L__BB0_121;
$L__BB0_97:
	cvt.u64.u16 	%rd72, %rs920;
	cvt.u64.u16 	%rd73, %rs921;
	mad.lo.s64 	%rd475, %rd72, %rd67, %rd73;
	shl.b64 	%rd476, %rd475, 1;
	add.s64 	%rd477, %rd1, %rd476;
	ld.global.s16 	%r591, [%rd477];
	sub.s32 	%r592, %r591, %r83;
	cvt.rn.f64.s32 	%fd412, %r592;
	cvt.u32.u16 	%r593, %rs921;
	sub.s32 	%r594, %r593, %r7;
	mul.lo.s32 	%r595, %r594, %r594;
	cvt.u32.u16 	%r596, %rs920;
	sub.s32 	%r597, %r596, %r2;
	mad.lo.s32 	%r598, %r597, %r597, %r595;
	cvt.rn.f64.u32 	%fd413, %r598;
	sqrt.rn.f64 	%fd414, %fd413;
	div.rn.f64 	%fd71, %fd412, %fd414;
	setp.leu.f64 	%p83, %fd71, %fd823;
	@%p83 bra 	$L__BB0_99;
	sub.s64 	%rd478, %rd72, %rd68;
	sub.s64 	%rd479, %rd73, %rd69;
	mad.lo.s64 	%rd480, %rd478, 201, %rd479;
	add.s64 	%rd481, %rd2, %rd480;
	mov.b16 	%rs529, 1;
	st.local.u8 	[%rd481], %rs529;
	mov.f64 	%fd823, %fd71;
$L__BB0_99:
	setp.gt.s32 	%p84, %r1737, 0;
	selp.b32 	%r599, %r84, 0, %p84;
	sub.s32 	%r89, %r1737, %r599;
	selp.b16 	%rs530, %rs92, 0, %p84;
	add.s16 	%rs104, %rs921, %rs530;
	add.s16 	%rs531, %rs920, -1;
	cvt.u64.u16 	%rd74, %rs531;
	cvt.u64.u16 	%rd75, %rs104;
	mad.lo.s64 	%rd482, %rd74, %rd67, %rd75;
	shl.b64 	%rd483, %rd482, 1;
	add.s64 	%rd484, %rd1, %rd483;
	ld.global.s16 	%r600, [%rd484];
	sub.s32 	%r601, %r600, %r83;
	cvt.rn.f64.s32 	%fd415, %r601;
	cvt.u32.u16 	%r602, %rs104;
	sub.s32 	%r603, %r602, %r7;
	mul.lo.s32 	%r604, %r603, %r603;
	cvt.u32.u16 	%r605, %rs531;
	sub.s32 	%r606, %r605, %r2;
	mad.lo.s32 	%r607, %r606, %r606, %r604;
	cvt.rn.f64.u32 	%fd416, %r607;
	sqrt.rn.f64 	%fd417, %fd416;
	div.rn.f64 	%fd73, %fd415, %fd417;
	setp.leu.f64 	%p85, %fd73, %fd823;
	@%p85 bra 	$L__BB0_101;
	sub.s64 	%rd485, %rd74, %rd68;
	sub.s64 	%rd486, %rd75, %rd69;
	mad.lo.s64 	%rd487, %rd485, 201, %rd486;
	add.s64 	%rd488, %rd2, %rd487;
	mov.b16 	%rs532, 1;
	st.local.u8 	[%rd488], %rs532;
	mov.f64 	%fd823, %fd73;
$L__BB0_101:
	add.s32 	%r608, %r89, %r81;
	setp.gt.s32 	%p86, %r608, 0;
	selp.b32 	%r609, %r84, 0, %p86;
	sub.s32 	%r90, %r608, %r609;
	selp.b16 	%rs533, %rs92, 0, %p86;
	add.s16 	%rs105, %rs104, %rs533;
	add.s16 	%rs534, %rs920, -2;
	cvt.u64.u16 	%rd76, %rs534;
	cvt.u64.u16 	%rd77, %rs105;
	mad.lo.s64 	%rd489, %rd76, %rd67, %rd77;
	shl.b64 	%rd490, %rd489, 1;
	add.s64 	%rd491, %rd1, %rd490;
	ld.global.s16 	%r610, [%rd491];
	sub.s32 	%r611, %r610, %r83;
	cvt.rn.f64.s32 	%fd418, %r611;
	cvt.u32.u16 	%r612, %rs105;
	sub.s32 	%r613, %r612, %r7;
	mul.lo.s32 	%r614, %r613, %r613;
	cvt.u32.u16 	%r615, %rs534;
	sub.s32 	%r616, %r615, %r2;
	mad.lo.s32 	%r617, %r616, %r616, %r614;
	cvt.rn.f64.u32 	%fd419, %r617;
	sqrt.rn.f64 	%fd420, %fd419;
	div.rn.f64 	%fd75, %fd418, %fd420;
	setp.leu.f64 	%p87, %fd75, %fd823;
	@%p87 bra 	$L__BB0_103;
	sub.s64 	%rd492, %rd76, %rd68;
	sub.s64 	%rd493, %rd77, %rd69;
	mad.lo.s64 	%rd494, %rd492, 201, %rd493;
	add.s64 	%rd495, %rd2, %rd494;
	mov.b16 	%rs535, 1;
	st.local.u8 	[%rd495], %rs535;
	mov.f64 	%fd823, %fd75;
$L__BB0_103:
	add.s32 	%r618, %r90, %r81;
	setp.gt.s32 	%p88, %r618, 0;
	selp.b32 	%r619, %r84, 0, %p88;
	sub.s32 	%r91, %r618, %r619;
	selp.b16 	%rs536, %rs92, 0, %p88;
	add.s16 	%rs106, %rs105, %rs536;
	add.s16 	%rs107, %rs920, -3;
	cvt.u64.u16 	%rd78, %rs107;
	cvt.u64.u16 	%rd79, %rs106;
	mad.lo.s64 	%rd496, %rd78, %rd67, %rd79;
	shl.b64 	%rd497, %rd496, 1;
	add.s64 	%rd498, %rd1, %rd497;
	ld.global.s16 	%r620, [%rd498];
	sub.s32 	%r621, %r620, %r83;
	cvt.rn.f64.s32 	%fd421, %r621;
	cvt.u32.u16 	%r622, %rs106;
	sub.s32 	%r623, %r622, %r7;
	mul.lo.s32 	%r624, %r623, %r623;
	cvt.u32.u16 	%r625, %rs107;
	sub.s32 	%r626, %r625, %r2;
	mad.lo.s32 	%r627, %r626, %r626, %r624;
	cvt.rn.f64.u32 	%fd422, %r627;
	sqrt.rn.f64 	%fd423, %fd422;
	div.rn.f64 	%fd77, %fd421, %fd423;
	setp.leu.f64 	%p89, %fd77, %fd823;
	@%p89 bra 	$L__BB0_105;
	sub.s64 	%rd499, %rd78, %rd68;
	sub.s64 	%rd500, %rd79, %rd69;
	mad.lo.s64 	%rd501, %rd499, 201, %rd500;
	add.s64 	%rd502, %rd2, %rd501;
	mov.b16 	%rs537, 1;
	st.local.u8 	[%rd502], %rs537;
	mov.f64 	%fd823, %fd77;
$L__BB0_105:
	add.s32 	%r628, %r91, %r81;
	setp.eq.s16 	%p90, %rs107, %rs4;
	setp.gt.s32 	%p91, %r628, 0;
	selp.b32 	%r629, %r84, 0, %p91;
	sub.s32 	%r630, %r628, %r629;
	selp.b16 	%rs538, %rs92, 0, %p91;
	add.s16 	%rs921, %rs106, %rs538;
	add.s32 	%r1737, %r630, %r81;
	add.s16 	%rs920, %rs920, -4;
	@%p90 bra 	$L__BB0_121;
	bra.uni 	$L__BB0_97;
$L__BB0_106:
	sub.s16 	%rs503, %rs902, %rs1;
	abs.s16 	%rs504, %rs503;
	mul.wide.s16 	%r93, %rs504, 2;
	shl.b32 	%r527, %r55, 16;
	cvt.s32.s16 	%r528, %r55;
	sub.s32 	%r1740, %r93, %r528;
	cvt.u64.u16 	%rd80, %rs454;
	cvt.u32.u16 	%r95, %rs5;
	cvt.s64.s16 	%rd81, %rs4;
	cvt.s64.s16 	%rd82, %rs3;
	setp.gt.s16 	%p62, %rs503, -1;
	selp.b16 	%rs110, 1, -1, %p62;
	shr.s32 	%r96, %r527, 15;
	sub.s16 	%rs505, %rs4, %rs2;
	add.s16 	%rs506, %rs505, 1;
	and.b16  	%rs111, %rs506, 3;
	setp.eq.s16 	%p63, %rs111, 0;
	mov.f64 	%fd831, 0dC046800000000000;
	mov.u16 	%rs927, %rs2;
	mov.u16 	%rs928, %rs1;
	@%p63 bra 	$L__BB0_111;
	mov.b16 	%rs926, 0;
	mov.f64 	%fd831, 0dC046800000000000;
	mov.u16 	%rs927, %rs2;
	mov.u16 	%rs928, %rs1;
$L__BB0_108:
	.pragma "nounroll";
	cvt.u64.u16 	%rd83, %rs927;
	cvt.u64.u16 	%rd84, %rs928;
	mad.lo.s64 	%rd433, %rd83, %rd80, %rd84;
	shl.b64 	%rd434, %rd433, 1;
	add.s64 	%rd435, %rd1, %rd434;
	ld.global.s16 	%r529, [%rd435];
	sub.s32 	%r530, %r529, %r95;
	cvt.rn.f64.s32 	%fd392, %r530;
	cvt.u32.u16 	%r531, %rs928;
	sub.s32 	%r532, %r531, %r7;
	mul.lo.s32 	%r533, %r532, %r532;
	cvt.u32.u16 	%r534, %rs927;
	sub.s32 	%r535, %r534, %r2;
	mad.lo.s32 	%r536, %r535, %r535, %r533;
	cvt.rn.f64.u32 	%fd393, %r536;
	sqrt.rn.f64 	%fd394, %fd393;
	div.rn.f64 	%fd80, %fd392, %fd394;
	setp.leu.f64 	%p64, %fd80, %fd831;
	@%p64 bra 	$L__BB0_110;
	sub.s64 	%rd436, %rd83, %rd81;
	sub.s64 	%rd437, %rd84, %rd82;
	mad.lo.s64 	%rd438, %rd436, 201, %rd437;
	add.s64 	%rd439, %rd2, %rd438;
	mov.b16 	%rs508, 1;
	st.local.u8 	[%rd439], %rs508;
	mov.f64 	%fd831, %fd80;
$L__BB0_110:
	setp.gt.s32 	%p65, %r1740, 0;
	selp.b32 	%r537, %r96, 0, %p65;
	sub.s32 	%r538, %r1740, %r537;
	selp.b16 	%rs509, %rs110, 0, %p65;
	add.s16 	%rs928, %rs928, %rs509;
	add.s32 	%r1740, %r538, %r93;
	add.s16 	%rs927, %rs927, 1;
	add.s16 	%rs926, %rs926, 1;
	setp.ne.s16 	%p66, %rs926, %rs111;
	@%p66 bra 	$L__BB0_108;
$L__BB0_111:
	setp.lt.u16 	%p67, %rs505, 3;
	@%p67 bra 	$L__BB0_121;
$L__BB0_112:
	cvt.u64.u16 	%rd85, %rs927;
	cvt.u64.u16 	%rd86, %rs928;
	mad.lo.s64 	%rd440, %rd85, %rd80, %rd86;
	shl.b64 	%rd441, %rd440, 1;
	add.s64 	%rd442, %rd1, %rd441;
	ld.global.s16 	%r539, [%rd442];
	sub.s32 	%r540, %r539, %r95;
	cvt.rn.f64.s32 	%fd395, %r540;
	cvt.u32.u16 	%r541, %rs928;
	sub.s32 	%r542, %r541, %r7;
	mul.lo.s32 	%r543, %r542, %r542;
	cvt.u32.u16 	%r544, %rs927;
	sub.s32 	%r545, %r544, %r2;
	mad.lo.s32 	%r546, %r545, %r545, %r543;
	cvt.rn.f64.u32 	%fd396, %r546;
	sqrt.rn.f64 	%fd397, %fd396;
	div.rn.f64 	%fd84, %fd395, %fd397;
	setp.leu.f64 	%p68, %fd84, %fd831;
	@%p68 bra 	$L__BB0_114;
	sub.s64 	%rd443, %rd85, %rd81;
	sub.s64 	%rd444, %rd86, %rd82;
	mad.lo.s64 	%rd445, %rd443, 201, %rd444;
	add.s64 	%rd446, %rd2, %rd445;
	mov.b16 	%rs511, 1;
	st.local.u8 	[%rd446], %rs511;
	mov.f64 	%fd831, %fd84;
$L__BB0_114:
	setp.gt.s32 	%p69, %r1740, 0;
	selp.b32 	%r547, %r96, 0, %p69;
	sub.s32 	%r101, %r1740, %r547;
	selp.b16 	%rs512, %rs110, 0, %p69;
	add.s16 	%rs122, %rs928, %rs512;
	add.s16 	%rs513, %rs927, 1;
	cvt.u64.u16 	%rd87, %rs513;
	cvt.u64.u16 	%rd88, %rs122;
	mad.lo.s64 	%rd447, %rd87, %rd80, %rd88;
	shl.b64 	%rd448, %rd447, 1;
	add.s64 	%rd449, %rd1, %rd448;
	ld.global.s16 	%r548, [%rd449];
	sub.s32 	%r549, %r548, %r95;
	cvt.rn.f64.s32 	%fd398, %r549;
	cvt.u32.u16 	%r550, %rs122;
	sub.s32 	%r551, %r550, %r7;
	mul.lo.s32 	%r552, %r551, %r551;
	cvt.u32.u16 	%r553, %rs513;
	sub.s32 	%r554, %r553, %r2;
	mad.lo.s32 	%r555, %r554, %r554, %r552;
	cvt.rn.f64.u32 	%fd399, %r555;
	sqrt.rn.f64 	%fd400, %fd399;
	div.rn.f64 	%fd86, %fd398, %fd400;
	setp.leu.f64 	%p70, %fd86, %fd831;
	@%p70 bra 	$L__BB0_116;
	sub.s64 	%rd450, %rd87, %rd81;
	sub.s64 	%rd451, %rd88, %rd82;
	mad.lo.s64 	%rd452, %rd450, 201, %rd451;
	add.s64 	%rd453, %rd2, %rd452;
	mov.b16 	%rs514, 1;
	st.local.u8 	[%rd453], %rs514;
	mov.f64 	%fd831, %fd86;
$L__BB0_116:
	add.s32 	%r556, %r101, %r93;
	setp.gt.s32 	%p71, %r556, 0;
	selp.b32 	%r557, %r96, 0, %p71;
	sub.s32 	%r102, %r556, %r557;
	selp.b16 	%rs515, %rs110, 0, %p71;
	add.s16 	%rs123, %rs122, %rs515;
	add.s16 	%rs516, %rs927, 2;
	cvt.u64.u16 	%rd89, %rs516;
	cvt.u64.u16 	%rd90, %rs123;
	mad.lo.s64 	%rd454, %rd89, %rd80, %rd90;
	shl.b64 	%rd455, %rd454, 1;
	add.s64 	%rd456, %rd1, %rd455;
	ld.global.s16 	%r558, [%rd456];
	sub.s32 	%r559, %r558, %r95;
	cvt.rn.f64.s32 	%fd401, %r559;
	cvt.u32.u16 	%r560, %rs123;
	sub.s32 	%r561, %r560, %r7;
	mul.lo.s32 	%r562, %r561, %r561;
	cvt.u32.u16 	%r563, %rs516;
	sub.s32 	%r564, %r563, %r2;
	mad.lo.s32 	%r565, %r564, %r564, %r562;
	cvt.rn.f64.u32 	%fd402, %r565;
	sqrt.rn.f64 	%fd403, %fd402;
	div.rn.f64 	%fd88, %fd401, %fd403;
	setp.leu.f64 	%p72, %fd88, %fd831;
	@%p72 bra 	$L__BB0_118;
	sub.s64 	%rd457, %rd89, %rd81;
	sub.s64 	%rd458, %rd90, %rd82;
	mad.lo.s64 	%rd459, %rd457, 201, %rd458;
	add.s64 	%rd460, %rd2, %rd459;
	mov.b16 	%rs517, 1;
	st.local.u8 	[%rd460], %rs517;
	mov.f64 	%fd831, %fd88;
$L__BB0_118:
	add.s32 	%r566, %r102, %r93;
	setp.gt.s32 	%p73, %r566, 0;
	selp.b32 	%r567, %r96, 0, %p73;
	sub.s32 	%r103, %r566, %r567;
	selp.b16 	%rs518, %rs110, 0, %p73;
	add.s16 	%rs124, %rs123, %rs518;
	add.s16 	%rs125, %rs927, 3;
	cvt.u64.u16 	%rd91, %rs125;
	cvt.u64.u16 	%rd92, %rs124;
	mad.lo.s64 	%rd461, %rd91, %rd80, %rd92;
	shl.b64 	%rd462, %rd461, 1;
	add.s64 	%rd463, %rd1, %rd462;
	ld.global.s16 	%r568, [%rd463];
	sub.s32 	%r569, %r568, %r95;
	cvt.rn.f64.s32 	%fd404, %r569;
	cvt.u32.u16 	%r570, %rs124;
	sub.s32 	%r571, %r570, %r7;
	mul.lo.s32 	%r572, %r571, %r571;
	cvt.u32.u16 	%r573, %rs125;
	sub.s32 	%r574, %r573, %r2;
	mad.lo.s32 	%r575, %r574, %r574, %r572;
	cvt.rn.f64.u32 	%fd405, %r575;
	sqrt.rn.f64 	%fd406, %fd405;
	div.rn.f64 	%fd90, %fd404, %fd406;
	setp.leu.f64 	%p74, %fd90, %fd831;
	@%p74 bra 	$L__BB0_120;
	sub.s64 	%rd464, %rd91, %rd81;
	sub.s64 	%rd465, %rd92, %rd82;
	mad.lo.s64 	%rd466, %rd464, 201, %rd465;
	add.s64 	%rd467, %rd2, %rd466;
	mov.b16 	%rs519, 1;
	st.local.u8 	[%rd467], %rs519;
	mov.f64 	%fd831, %fd90;
$L__BB0_120:
	add.s32 	%r576, %r103, %r93;
	setp.ne.s16 	%p75, %rs125, %rs4;
	setp.gt.s32 	%p76, %r576, 0;
	selp.b32 	%r577, %r96, 0, %p76;
	sub.s32 	%r578, %r576, %r577;
	selp.b16 	%rs520, %rs110, 0, %p76;
	add.s16 	%rs928, %rs124, %rs520;
	add.s32 	%r1740, %r578, %r93;
	add.s16 	%rs927, %rs927, 4;
	@%p75 bra 	$L__BB0_112;
$L__BB0_121:
	add.s16 	%rs948, %rs4, 1;
	cvt.u32.u16 	%r1750, %rs948;
	cvt.s32.s16 	%r106, %r8;
	setp.le.s32 	%p123, %r106, %r1750;
	mov.u16 	%rs1022, %rs4;
	@%p123 bra 	$L__BB0_191;
	sub.s16 	%rs129, %rs902, %rs1;
	abs.s16 	%rs576, %rs129;
	mul.wide.s16 	%r107, %rs576, 2;
	cvt.u64.u16 	%rd93, %rs454;
	cvt.u32.u16 	%r108, %rs5;
	cvt.s64.s16 	%rd94, %rs4;
	cvt.s64.s16 	%rd95, %rs3;
	setp.gt.s16 	%p124, %rs129, -1;
	selp.b16 	%rs130, 1, -1, %p124;
	shl.b32 	%r735, %r56, 16;
	cvt.s32.s16 	%r109, %r56;
	shr.s32 	%r110, %r735, 15;
	add.s16 	%rs577, %rs129, 1;
	add.s16 	%rs131, %rs1, 1;
	sub.s16 	%rs578, %rs131, %rs902;
	and.b32  	%r736, %r2, 65535;
	cvt.u64.u32 	%rd573, %r736;
	cvt.u32.u16 	%r737, %rs454;
	mul.wide.u32 	%rd574, %r736, %r737;
	cvt.u64.u32 	%rd575, %r7;
	add.s64 	%rd576, %rd574, %rd575;
	shl.b64 	%rd577, %rd576, 1;
	add.s64 	%rd96, %rd1, %rd577;
	mov.f64 	%fd458, 0d0000000000000000;
	sqrt.rn.f64 	%fd92, %fd458;
	sub.s64 	%rd578, %rd573, %rd94;
	sub.s64 	%rd579, %rd575, %rd95;
	mad.lo.s64 	%rd580, %rd578, 201, %rd579;
	add.s64 	%rd97, %rd2, %rd580;
	add.s16 	%rs132, %rs2, -1;
	cvt.u32.u16 	%r738, %rs132;
	sub.s32 	%r739, %r738, %r2;
	mul.lo.s32 	%r111, %r739, %r739;
	add.s16 	%rs133, %rs2, -2;
	cvt.u32.u16 	%r740, %rs133;
	sub.s32 	%r741, %r740, %r2;
	mul.lo.s32 	%r112, %r741, %r741;
	and.b16  	%rs134, %rs577, 3;
	cvt.u64.u16 	%rd98, %rs131;
	cvt.u32.u16 	%r742, %rs131;
	sub.s32 	%r743, %r742, %r7;
	mul.lo.s32 	%r113, %r743, %r743;
	add.s16 	%rs135, %rs1, 2;
	cvt.u64.u16 	%rd99, %rs135;
	cvt.u32.u16 	%r744, %rs135;
	sub.s32 	%r745, %r744, %r7;
	mul.lo.s32 	%r114, %r745, %r745;
	and.b16  	%rs136, %rs578, 3;
	add.s16 	%rs137, %rs1, -1;
	cvt.u64.u16 	%rd100, %rs137;
	cvt.u32.u16 	%r746, %rs137;
	sub.s32 	%r747, %r746, %r7;
	mul.lo.s32 	%r115, %r747, %r747;
	add.s16 	%rs138, %rs1, -2;
	cvt.u64.u16 	%rd101, %rs138;
	cvt.u32.u16 	%r748, %rs138;
	sub.s32 	%r749, %r748, %r7;
	mul.lo.s32 	%r116, %r749, %r749;
	mov.b16 	%rs931, 0;
$L__BB0_123:
	mov.u16 	%rs1022, %rs948;
	sub.s32 	%r750, %r1750, %r2;
	abs.s32 	%r118, %r750;
	setp.ge.u32 	%p125, %r118, %r56;
	@%p125 bra 	$L__BB0_165;
	setp.ge.u16 	%p149, %rs902, %rs1;
	@%p149 bra 	$L__BB0_145;
	setp.eq.s16 	%p170, %rs136, 0;
	sub.s16 	%rs619, %rs1022, %rs2;
	abs.s16 	%rs620, %rs619;
	mul.wide.s16 	%r119, %rs620, 2;
	sub.s32 	%r1743, %r119, %r109;
	setp.gt.s16 	%p171, %rs619, -1;
	selp.b16 	%rs141, 1, -1, %p171;
	mov.f64 	%fd840, 0dC046800000000000;
	mov.u16 	%rs933, %rs2;
	mov.u16 	%rs934, %rs1;
	@%p170 bra 	$L__BB0_135;
	ld.global.s16 	%r881, [%rd96];
	sub.s32 	%r882, %r881, %r108;
	cvt.rn.f64.s32 	%fd507, %r882;
	div.rn.f64 	%fd93, %fd507, %fd92;
	setp.leu.f64 	%p172, %fd93, 0dC046800000000000;
	mov.f64 	%fd840, 0dC046800000000000;
	@%p172 bra 	$L__BB0_128;
	mov.b16 	%rs621, 1;
	st.local.u8 	[%rd97], %rs621;
	mov.f64 	%fd840, %fd93;
$L__BB0_128:
	setp.eq.s16 	%p173, %rs136, 1;
	setp.gt.s32 	%p174, %r1743, 0;
	selp.b32 	%r883, %r110, 0, %p174;
	sub.s32 	%r884, %r1743, %r883;
	selp.b16 	%rs622, %rs141, 0, %p174;
	add.s16 	%rs933, %rs622, %rs2;
	add.s32 	%r1743, %r884, %r119;
	mov.u16 	%rs934, %rs137;
	@%p173 bra 	$L__BB0_135;
	cvt.u64.u16 	%rd102, %rs933;
	mad.lo.s64 	%rd676, %rd102, %rd93, %rd100;
	shl.b64 	%rd677, %rd676, 1;
	add.s64 	%rd678, %rd1, %rd677;
	ld.global.s16 	%r885, [%rd678];
	sub.s32 	%r886, %r885, %r108;
	cvt.rn.f64.s32 	%fd508, %r886;
	cvt.u32.u16 	%r887, %rs933;
	sub.s32 	%r888, %r887, %r2;
	mad.lo.s32 	%r889, %r888, %r888, %r115;
	cvt.rn.f64.u32 	%fd509, %r889;
	sqrt.rn.f64 	%fd510, %fd509;
	div.rn.f64 	%fd95, %fd508, %fd510;
	setp.leu.f64 	%p175, %fd95, %fd840;
	@%p175 bra 	$L__BB0_131;
	sub.s64 	%rd679, %rd102, %rd94;
	sub.s64 	%rd680, %rd100, %rd95;
	mad.lo.s64 	%rd681, %rd679, 201, %rd680;
	add.s64 	%rd682, %rd2, %rd681;
	mov.b16 	%rs623, 1;
	st.local.u8 	[%rd682], %rs623;
	mov.f64 	%fd840, %fd95;
$L__BB0_131:
	setp.eq.s16 	%p176, %rs136, 2;
	setp.gt.s32 	%p177, %r1743, 0;
	selp.b32 	%r890, %r110, 0, %p177;
	sub.s32 	%r891, %r1743, %r890;
	selp.b16 	%rs624, %rs141, 0, %p177;
	add.s16 	%rs933, %rs933, %rs624;
	add.s32 	%r1743, %r891, %r119;
	mov.u16 	%rs934, %rs138;
	@%p176 bra 	$L__BB0_135;
	cvt.u64.u16 	%rd103, %rs933;
	mad.lo.s64 	%rd683, %rd103, %rd93, %rd101;
	shl.b64 	%rd684, %rd683, 1;
	add.s64 	%rd685, %rd1, %rd684;
	ld.global.s16 	%r892, [%rd685];
	sub.s32 	%r893, %r892, %r108;
	cvt.rn.f64.s32 	%fd511, %r893;
	cvt.u32.u16 	%r894, %rs933;
	sub.s32 	%r895, %r894, %r2;
	mad.lo.s32 	%r896, %r895, %r895, %r116;
	cvt.rn.f64.u32 	%fd512, %r896;
	sqrt.rn.f64 	%fd513, %fd512;
	div.rn.f64 	%fd97, %fd511, %fd513;
	setp.leu.f64 	%p178, %fd97, %fd840;
	@%p178 bra 	$L__BB0_134;
	sub.s64 	%rd686, %rd103, %rd94;
	sub.s64 	%rd687, %rd101, %rd95;
	mad.lo.s64 	%rd688, %rd686, 201, %rd687;
	add.s64 	%rd689, %rd2, %rd688;
	mov.b16 	%rs625, 1;
	st.local.u8 	[%rd689], %rs625;
	mov.f64 	%fd840, %fd97;
$L__BB0_134:
	add.s16 	%rs934, %rs1, -3;
	setp.gt.s32 	%p179, %r1743, 0;
	selp.b32 	%r897, %r110, 0, %p179;
	sub.s32 	%r898, %r1743, %r897;
	selp.b16 	%rs626, %rs141, 0, %p179;
	add.s16 	%rs933, %rs933, %rs626;
	add.s32 	%r1743, %r898, %r119;
$L__BB0_135:
	sub.s16 	%rs627, %rs1, %rs902;
	setp.lt.u16 	%p180, %rs627, 3;
	@%p180 bra 	$L__BB0_190;
$L__BB0_136:
	cvt.u64.u16 	%rd104, %rs933;
	cvt.u64.u16 	%rd105, %rs934;
	mad.lo.s64 	%rd690, %rd104, %rd93, %rd105;
	shl.b64 	%rd691, %rd690, 1;
	add.s64 	%rd692, %rd1, %rd691;
	ld.global.s16 	%r899, [%rd692];
	sub.s32 	%r900, %r899, %r108;
	cvt.rn.f64.s32 	%fd514, %r900;
	cvt.u32.u16 	%r901, %rs934;
	sub.s32 	%r902, %r901, %r7;
	mul.lo.s32 	%r903, %r902, %r902;
	cvt.u32.u16 	%r904, %rs933;
	sub.s32 	%r905, %r904, %r2;
	mad.lo.s32 	%r906, %r905, %r905, %r903;
	cvt.rn.f64.u32 	%fd515, %r906;
	sqrt.rn.f64 	%fd516, %fd515;
	div.rn.f64 	%fd101, %fd514, %fd516;
	setp.leu.f64 	%p181, %fd101, %fd840;
	@%p181 bra 	$L__BB0_138;
	sub.s64 	%rd693, %rd104, %rd94;
	sub.s64 	%rd694, %rd105, %rd95;
	mad.lo.s64 	%rd695, %rd693, 201, %rd694;
	add.s64 	%rd696, %rd2, %rd695;
	mov.b16 	%rs628, 1;
	st.local.u8 	[%rd696], %rs628;
	mov.f64 	%fd840, %fd101;
$L__BB0_138:
	setp.gt.s32 	%p182, %r1743, 0;
	selp.b32 	%r907, %r110, 0, %p182;
	sub.s32 	%r126, %r1743, %r907;
	selp.b16 	%rs629, %rs141, 0, %p182;
	add.s16 	%rs150, %rs933, %rs629;
	add.s16 	%rs630, %rs934, -1;
	cvt.u64.u16 	%rd106, %rs150;
	cvt.u64.u16 	%rd107, %rs630;
	mad.lo.s64 	%rd697, %rd106, %rd93, %rd107;
	shl.b64 	%rd698, %rd697, 1;
	add.s64 	%rd699, %rd1, %rd698;
	ld.global.s16 	%r908, [%rd699];
	sub.s32 	%r909, %r908, %r108;
	cvt.rn.f64.s32 	%fd517, %r909;
	cvt.u32.u16 	%r910, %rs630;
	sub.s32 	%r911, %r910, %r7;
	mul.lo.s32 	%r912, %r911, %r911;
	cvt.u32.u16 	%r913, %rs150;
	sub.s32 	%r914, %r913, %r2;
	mad.lo.s32 	%r915, %r914, %r914, %r912;
	cvt.rn.f64.u32 	%fd518, %r915;
	sqrt.rn.f64 	%fd519, %fd518;
	div.rn.f64 	%fd103, %fd517, %fd519;
	setp.leu.f64 	%p183, %fd103, %fd840;
	@%p183 bra 	$L__BB0_140;
	sub.s64 	%rd700, %rd106, %rd94;
	sub.s64 	%rd701, %rd107, %rd95;
	mad.lo.s64 	%rd702, %rd700, 201, %rd701;
	add.s64 	%rd703, %rd2, %rd702;
	mov.b16 	%rs631, 1;
	st.local.u8 	[%rd703], %rs631;
	mov.f64 	%fd840, %fd103;
$L__BB0_140:
	add.s32 	%r916, %r126, %r119;
	setp.gt.s32 	%p184, %r916, 0;
	selp.b32 	%r917, %r110, 0, %p184;
	sub.s32 	%r127, %r916, %r917;
	selp.b16 	%rs632, %rs141, 0, %p184;
	add.s16 	%rs151, %rs150, %rs632;
	add.s16 	%rs633, %rs934, -2;
	cvt.u64.u16 	%rd108, %rs151;
	cvt.u64.u16 	%rd109, %rs633;
	mad.lo.s64 	%rd704, %rd108, %rd93, %rd109;
	shl.b64 	%rd705, %rd704, 1;
	add.s64 	%rd706, %rd1, %rd705;
	ld.global.s16 	%r918, [%rd706];
	sub.s32 	%r919, %r918, %r108;
	cvt.rn.f64.s32 	%fd520, %r919;
	cvt.u32.u16 	%r920, %rs633;
	sub.s32 	%r921, %r920, %r7;
	mul.lo.s32 	%r922, %r921, %r921;
	cvt.u32.u16 	%r923, %rs151;
	sub.s32 	%r924, %r923, %r2;
	mad.lo.s32 	%r925, %r924, %r924, %r922;
	cvt.rn.f64.u32 	%fd521, %r925;
	sqrt.rn.f64 	%fd522, %fd521;
	div.rn.f64 	%fd105, %fd520, %fd522;
	setp.leu.f64 	%p185, %fd105, %fd840;
	@%p185 bra 	$L__BB0_142;
	sub.s64 	%rd707, %rd108, %rd94;
	sub.s64 	%rd708, %rd109, %rd95;
	mad.lo.s64 	%rd709, %rd707, 201, %rd708;
	add.s64 	%rd710, %rd2, %rd709;
	mov.b16 	%rs634, 1;
	st.local.u8 	[%rd710], %rs634;
	mov.f64 	%fd840, %fd105;
$L__BB0_142:
	add.s32 	%r926, %r127, %r119;
	setp.gt.s32 	%p186, %r926, 0;
	selp.b32 	%r927, %r110, 0, %p186;
	sub.s32 	%r128, %r926, %r927;
	selp.b16 	%rs635, %rs141, 0, %p186;
	add.s16 	%rs152, %rs151, %rs635;
	add.s16 	%rs153, %rs934, -3;
	cvt.u64.u16 	%rd110, %rs152;
	cvt.u64.u16 	%rd111, %rs153;
	mad.lo.s64 	%rd711, %rd110, %rd93, %rd111;
	shl.b64 	%rd712, %rd711, 1;
	add.s64 	%rd713, %rd1, %rd712;
	ld.global.s16 	%r928, [%rd713];
	sub.s32 	%r929, %r928, %r108;
	cvt.rn.f64.s32 	%fd523, %r929;
	cvt.u32.u16 	%r930, %rs153;
	sub.s32 	%r931, %r930, %r7;
	mul.lo.s32 	%r932, %r931, %r931;
	cvt.u32.u16 	%r933, %rs152;
	sub.s32 	%r934, %r933, %r2;
	mad.lo.s32 	%r935, %r934, %r934, %r932;
	cvt.rn.f64.u32 	%fd524, %r935;
	sqrt.rn.f64 	%fd525, %fd524;
	div.rn.f64 	%fd107, %fd523, %fd525;
	setp.leu.f64 	%p187, %fd107, %fd840;
	@%p187 bra 	$L__BB0_144;
	sub.s64 	%rd714, %rd110, %rd94;
	sub.s64 	%rd715, %rd111, %rd95;
	mad.lo.s64 	%rd716, %rd714, 201, %rd715;
	add.s64 	%rd717, %rd2, %rd716;
	mov.b16 	%rs636, 1;
	st.local.u8 	[%rd717], %rs636;
	mov.f64 	%fd840, %fd107;
$L__BB0_144:
	add.s32 	%r936, %r128, %r119;
	setp.eq.s16 	%p188, %rs153, %rs902;
	setp.gt.s32 	%p189, %r936, 0;
	selp.b32 	%r937, %r110, 0, %p189;
	sub.s32 	%r938, %r936, %r937;
	selp.b16 	%rs637, %rs141, 0, %p189;
	add.s16 	%rs933, %rs152, %rs637;
	add.s32 	%r1743, %r938, %r119;
	add.s16 	%rs934, %rs934, -4;
	@%p188 bra 	$L__BB0_190;
	bra.uni 	$L__BB0_136;
$L__BB0_145:
	setp.eq.s16 	%p150, %rs134, 0;
	sub.s16 	%rs601, %rs1022, %rs2;
	abs.s16 	%rs602, %rs601;
	mul.wide.s16 	%r130, %rs602, 2;
	sub.s32 	%r1745, %r130, %r109;
	setp.gt.s16 	%p151, %rs601, -1;
	selp.b16 	%rs156, 1, -1, %p151;
	mov.f64 	%fd849, 0dC046800000000000;
	mov.u16 	%rs937, %rs2;
	mov.u16 	%rs938, %rs1;
	@%p150 bra 	$L__BB0_155;
	ld.global.s16 	%r823, [%rd96];
	sub.s32 	%r824, %r823, %r108;
	cvt.rn.f64.s32 	%fd486, %r824;
	div.rn.f64 	%fd109, %fd486, %fd92;
	setp.leu.f64 	%p152, %fd109, 0dC046800000000000;
	mov.f64 	%fd849, 0dC046800000000000;
	@%p152 bra 	$L__BB0_148;
	mov.b16 	%rs603, 1;
	st.local.u8 	[%rd97], %rs603;
	mov.f64 	%fd849, %fd109;
$L__BB0_148:
	setp.eq.s16 	%p153, %rs134, 1;
	setp.gt.s32 	%p154, %r1745, 0;
	selp.b32 	%r825, %r110, 0, %p154;
	sub.s32 	%r826, %r1745, %r825;
	selp.b16 	%rs604, %rs156, 0, %p154;
	add.s16 	%rs937, %rs604, %rs2;
	add.s32 	%r1745, %r826, %r130;
	mov.u16 	%rs938, %rs131;
	@%p153 bra 	$L__BB0_155;
	cvt.u64.u16 	%rd112, %rs937;
	mad.lo.s64 	%rd634, %rd112, %rd93, %rd98;
	shl.b64 	%rd635, %rd634, 1;
	add.s64 	%rd636, %rd1, %rd635;
	ld.global.s16 	%r827, [%rd636];
	sub.s32 	%r828, %r827, %r108;
	cvt.rn.f64.s32 	%fd487, %r828;
	cvt.u32.u16 	%r829, %rs937;
	sub.s32 	%r830, %r829, %r2;
	mad.lo.s32 	%r831, %r830, %r830, %r113;
	cvt.rn.f64.u32 	%fd488, %r831;
	sqrt.rn.f64 	%fd489, %fd488;
	div.rn.f64 	%fd111, %fd487, %fd489;
	setp.leu.f64 	%p155, %fd111, %fd849;
	@%p155 bra 	$L__BB0_151;
	sub.s64 	%rd637, %rd112, %rd94;
	sub.s64 	%rd638, %rd98, %rd95;
	mad.lo.s64 	%rd639, %rd637, 201, %rd638;
	add.s64 	%rd640, %rd2, %rd639;
	mov.b16 	%rs605, 1;
	st.local.u8 	[%rd640], %rs605;
	mov.f64 	%fd849, %fd111;
$L__BB0_151:
	setp.eq.s16 	%p156, %rs134, 2;
	setp.gt.s32 	%p157, %r1745, 0;
	selp.b32 	%r832, %r110, 0, %p157;
	sub.s32 	%r833, %r1745, %r832;
	selp.b16 	%rs606, %rs156, 0, %p157;
	add.s16 	%rs937, %rs937, %rs606;
	add.s32 	%r1745, %r833, %r130;
	mov.u16 	%rs938, %rs135;
	@%p156 bra 	$L__BB0_155;
	cvt.u64.u16 	%rd113, %rs937;
	mad.lo.s64 	%rd641, %rd113, %rd93, %rd99;
	shl.b64 	%rd642, %rd641, 1;
	add.s64 	%rd643, %rd1, %rd642;
	ld.global.s16 	%r834, [%rd643];
	sub.s32 	%r835, %r834, %r108;
	cvt.rn.f64.s32 	%fd490, %r835;
	cvt.u32.u16 	%r836, %rs937;
	sub.s32 	%r837, %r836, %r2;
	mad.lo.s32 	%r838, %r837, %r837, %r114;
	cvt.rn.f64.u32 	%fd491, %r838;
	sqrt.rn.f64 	%fd492, %fd491;
	div.rn.f64 	%fd113, %fd490, %fd492;
	setp.leu.f64 	%p158, %fd113, %fd849;
	@%p158 bra 	$L__BB0_154;
	sub.s64 	%rd644, %rd113, %rd94;
	sub.s64 	%rd645, %rd99, %rd95;
	mad.lo.s64 	%rd646, %rd644, 201, %rd645;
	add.s64 	%rd647, %rd2, %rd646;
	mov.b16 	%rs607, 1;
	st.local.u8 	[%rd647], %rs607;
	mov.f64 	%fd849, %fd113;
$L__BB0_154:
	add.s16 	%rs938, %rs1, 3;
	setp.gt.s32 	%p159, %r1745, 0;
	selp.b32 	%r839, %r110, 0, %p159;
	sub.s32 	%r840, %r1745, %r839;
	selp.b16 	%rs608, %rs156, 0, %p159;
	add.s16 	%rs937, %rs937, %rs608;
	add.s32 	%r1745, %r840, %r130;
$L__BB0_155:
	setp.lt.u16 	%p160, %rs129, 3;
	@%p160 bra 	$L__BB0_190;
$L__BB0_156:
	cvt.u64.u16 	%rd114, %rs937;
	cvt.u64.u16 	%rd115, %rs938;
	mad.lo.s64 	%rd648, %rd114, %rd93, %rd115;
	shl.b64 	%rd649, %rd648, 1;
	add.s64 	%rd650, %rd1, %rd649;
	ld.global.s16 	%r841, [%rd650];
	sub.s32 	%r842, %r841, %r108;
	cvt.rn.f64.s32 	%fd493, %r842;
	cvt.u32.u16 	%r843, %rs938;
	sub.s32 	%r844, %r843, %r7;
	mul.lo.s32 	%r845, %r844, %r844;
	cvt.u32.u16 	%r846, %rs937;
	sub.s32 	%r847, %r846, %r2;
	mad.lo.s32 	%r848, %r847, %r847, %r845;
	cvt.rn.f64.u32 	%fd494, %r848;
	sqrt.rn.f64 	%fd495, %fd494;
	div.rn.f64 	%fd117, %fd493, %fd495;
	setp.leu.f64 	%p161, %fd117, %fd849;
	@%p161 bra 	$L__BB0_158;
	sub.s64 	%rd651, %rd114, %rd94;
	sub.s64 	%rd652, %rd115, %rd95;
	mad.lo.s64 	%rd653, %rd651, 201, %rd652;
	add.s64 	%rd654, %rd2, %rd653;
	mov.b16 	%rs609, 1;
	st.local.u8 	[%rd654], %rs609;
	mov.f64 	%fd849, %fd117;
$L__BB0_158:
	setp.gt.s32 	%p162, %r1745, 0;
	selp.b32 	%r849, %r110, 0, %p162;
	sub.s32 	%r137, %r1745, %r849;
	selp.b16 	%rs610, %rs156, 0, %p162;
	add.s16 	%rs165, %rs937, %rs610;
	add.s16 	%rs611, %rs938, 1;
	cvt.u64.u16 	%rd116, %rs165;
	cvt.u64.u16 	%rd117, %rs611;
	mad.lo.s64 	%rd655, %rd116, %rd93, %rd117;
	shl.b64 	%rd656, %rd655, 1;
	add.s64 	%rd657, %rd1, %rd656;
	ld.global.s16 	%r850, [%rd657];
	sub.s32 	%r851, %r850, %r108;
	cvt.rn.f64.s32 	%fd496, %r851;
	cvt.u32.u16 	%r852, %rs611;
	sub.s32 	%r853, %r852, %r7;
	mul.lo.s32 	%r854, %r853, %r853;
	cvt.u32.u16 	%r855, %rs165;
	sub.s32 	%r856, %r855, %r2;
	mad.lo.s32 	%r857, %r856, %r856, %r854;
	cvt.rn.f64.u32 	%fd497, %r857;
	sqrt.rn.f64 	%fd498, %fd497;
	div.rn.f64 	%fd119, %fd496, %fd498;
	setp.leu.f64 	%p163, %fd119, %fd849;
	@%p163 bra 	$L__BB0_160;
	sub.s64 	%rd658, %rd116, %rd94;
	sub.s64 	%rd659, %rd117, %rd95;
	mad.lo.s64 	%rd660, %rd658, 201, %rd659;
	add.s64 	%rd661, %rd2, %rd660;
	mov.b16 	%rs612, 1;
	st.local.u8 	[%rd661], %rs612;
	mov.f64 	%fd849, %fd119;
$L__BB0_160:
	add.s32 	%r858, %r137, %r130;
	setp.gt.s32 	%p164, %r858, 0;
	selp.b32 	%r859, %r110, 0, %p164;
	sub.s32 	%r138, %r858, %r859;
	selp.b16 	%rs613, %rs156, 0, %p164;
	add.s16 	%rs166, %rs165, %rs613;
	add.s16 	%rs614, %rs938, 2;
	cvt.u64.u16 	%rd118, %rs166;
	cvt.u64.u16 	%rd119, %rs614;
	mad.lo.s64 	%rd662, %rd118, %rd93, %rd119;
	shl.b64 	%rd663, %rd662, 1;
	add.s64 	%rd664, %rd1, %rd663;
	ld.global.s16 	%r860, [%rd664];
	sub.s32 	%r861, %r860, %r108;
	cvt.rn.f64.s32 	%fd499, %r861;
	cvt.u32.u16 	%r862, %rs614;
	sub.s32 	%r863, %r862, %r7;
	mul.lo.s32 	%r864, %r863, %r863;
	cvt.u32.u16 	%r865, %rs166;
	sub.s32 	%r866, %r865, %r2;
	mad.lo.s32 	%r867, %r866, %r866, %r864;
	cvt.rn.f64.u32 	%fd500, %r867;
	sqrt.rn.f64 	%fd501, %fd500;
	div.rn.f64 	%fd121, %fd499, %fd501;
	setp.leu.f64 	%p165, %fd121, %fd849;
	@%p165 bra 	$L__BB0_162;
	sub.s64 	%rd665, %rd118, %rd94;
	sub.s64 	%rd666, %rd119, %rd95;
	mad.lo.s64 	%rd667, %rd665, 201, %rd666;
	add.s64 	%rd668, %rd2, %rd667;
	mov.b16 	%rs615, 1;
	st.local.u8 	[%rd668], %rs615;
	mov.f64 	%fd849, %fd121;
$L__BB0_162:
	add.s32 	%r868, %r138, %r130;
	setp.gt.s32 	%p166, %r868, 0;
	selp.b32 	%r869, %r110, 0, %p166;
	sub.s32 	%r139, %r868, %r869;
	selp.b16 	%rs616, %rs156, 0, %p166;
	add.s16 	%rs167, %rs166, %rs616;
	add.s16 	%rs168, %rs938, 3;
	cvt.u64.u16 	%rd120, %rs167;
	cvt.u64.u16 	%rd121, %rs168;
	mad.lo.s64 	%rd669, %rd120, %rd93, %rd121;
	shl.b64 	%rd670, %rd669, 1;
	add.s64 	%rd671, %rd1, %rd670;
	ld.global.s16 	%r870, [%rd671];
	sub.s32 	%r871, %r870, %r108;
	cvt.rn.f64.s32 	%fd502, %r871;
	cvt.u32.u16 	%r872, %rs168;
	sub.s32 	%r873, %r872, %r7;
	mul.lo.s32 	%r874, %r873, %r873;
	cvt.u32.u16 	%r875, %rs167;
	sub.s32 	%r876, %r875, %r2;
	mad.lo.s32 	%r877, %r876, %r876, %r874;
	cvt.rn.f64.u32 	%fd503, %r877;
	sqrt.rn.f64 	%fd504, %fd503;
	div.rn.f64 	%fd123, %fd502, %fd504;
	setp.leu.f64 	%p167, %fd123, %fd849;
	@%p167 bra 	$L__BB0_164;
	sub.s64 	%rd672, %rd120, %rd94;
	sub.s64 	%rd673, %rd121, %rd95;
	mad.lo.s64 	%rd674, %rd672, 201, %rd673;
	add.s64 	%rd675, %rd2, %rd674;
	mov.b16 	%rs617, 1;
	st.local.u8 	[%rd675], %rs617;
	mov.f64 	%fd849, %fd123;
$L__BB0_164:
	add.s32 	%r878, %r139, %r130;
	setp.eq.s16 	%p168, %rs168, %rs902;
	setp.gt.s32 	%p169, %r878, 0;
	selp.b32 	%r879, %r110, 0, %p169;
	sub.s32 	%r880, %r878, %r879;
	selp.b16 	%rs618, %rs156, 0, %p169;
	add.s16 	%rs937, %rs167, %rs618;
	add.s32 	%r1745, %r880, %r130;
	add.s16 	%rs938, %rs938, 4;
	@%p168 bra 	$L__BB0_190;
	bra.uni 	$L__BB0_156;
$L__BB0_165:
	setp.ge.u16 	%p126, %rs1022, %rs2;
	@%p126 bra 	$L__BB0_186;
	shl.b32 	%r763, %r118, 16;
	cvt.s32.s16 	%r764, %r118;
	sub.s32 	%r1747, %r107, %r764;
	shr.s32 	%r142, %r763, 15;
	add.s16 	%rs581, %rs4, %rs931;
	sub.s16 	%rs582, %rs2, %rs581;
	and.b16  	%rs171, %rs582, 3;
	setp.eq.s16 	%p130, %rs171, 0;
	mov.f64 	%fd858, 0dC046800000000000;
	mov.u16 	%rs941, %rs2;
	mov.u16 	%rs942, %rs1;
	@%p130 bra 	$L__BB0_176;
	ld.global.s16 	%r765, [%rd96];
	sub.s32 	%r766, %r765, %r108;
	cvt.rn.f64.s32 	%fd465, %r766;
	div.rn.f64 	%fd125, %fd465, %fd92;
	setp.leu.f64 	%p131, %fd125, 0dC046800000000000;
	mov.f64 	%fd858, 0dC046800000000000;
	@%p131 bra 	$L__BB0_169;
	mov.b16 	%rs583, 1;
	st.local.u8 	[%rd97], %rs583;
	mov.f64 	%fd858, %fd125;
$L__BB0_169:
	setp.gt.s32 	%p132, %r1747, 0;
	selp.b32 	%r767, %r142, 0, %p132;
	sub.s32 	%r768, %r1747, %r767;
	selp.b16 	%rs584, %rs130, 0, %p132;
	add.s16 	%rs942, %rs584, %rs1;
	add.s32 	%r1747, %r768, %r107;
	setp.eq.s16 	%p133, %rs171, 1;
	mov.u16 	%rs941, %rs132;
	@%p133 bra 	$L__BB0_176;
	cvt.u64.u16 	%rd122, %rs942;
	cvt.u64.u16 	%rd588, %rs132;
	mad.lo.s64 	%rd589, %rd588, %rd93, %rd122;
	shl.b64 	%rd590, %rd589, 1;
	add.s64 	%rd591, %rd1, %rd590;
	ld.global.s16 	%r769, [%rd591];
	sub.s32 	%r770, %r769, %r108;
	cvt.rn.f64.s32 	%fd466, %r770;
	cvt.u32.u16 	%r771, %rs942;
	sub.s32 	%r772, %r771, %r7;
	mad.lo.s32 	%r773, %r772, %r772, %r111;
	cvt.rn.f64.u32 	%fd467, %r773;
	sqrt.rn.f64 	%fd468, %fd467;
	div.rn.f64 	%fd127, %fd466, %fd468;
	setp.leu.f64 	%p134, %fd127, %fd858;
	@%p134 bra 	$L__BB0_172;
	sub.s64 	%rd592, %rd122, %rd95;
	cvt.u64.u16 	%rd593, %rs132;
	sub.s64 	%rd594, %rd593, %rd94;
	mad.lo.s64 	%rd595, %rd594, 201, %rd592;
	add.s64 	%rd596, %rd2, %rd595;
	mov.b16 	%rs585, 1;
	st.local.u8 	[%rd596], %rs585;
	mov.f64 	%fd858, %fd127;
$L__BB0_172:
	setp.gt.s32 	%p135, %r1747, 0;
	selp.b32 	%r774, %r142, 0, %p135;
	sub.s32 	%r775, %r1747, %r774;
	selp.b16 	%rs586, %rs130, 0, %p135;
	add.s16 	%rs942, %rs942, %rs586;
	add.s32 	%r1747, %r775, %r107;
	setp.eq.s16 	%p136, %rs171, 2;
	mov.u16 	%rs941, %rs133;
	@%p136 bra 	$L__BB0_176;
	cvt.u64.u16 	%rd123, %rs942;
	cvt.u64.u16 	%rd597, %rs133;
	mad.lo.s64 	%rd598, %rd597, %rd93, %rd123;
	shl.b64 	%rd599, %rd598, 1;
	add.s64 	%rd600, %rd1, %rd599;
	ld.global.s16 	%r776, [%rd600];
	sub.s32 	%r777, %r776, %r108;
	cvt.rn.f64.s32 	%fd469, %r777;
	cvt.u32.u16 	%r778, %rs942;
	sub.s32 	%r779, %r778, %r7;
	mad.lo.s32 	%r780, %r779, %r779, %r112;
	cvt.rn.f64.u32 	%fd470, %r780;
	sqrt.rn.f64 	%fd471, %fd470;
	div.rn.f64 	%fd129, %fd469, %fd471;
	setp.leu.f64 	%p137, %fd129, %fd858;
	@%p137 bra 	$L__BB0_175;
	sub.s64 	%rd601, %rd123, %rd95;
	cvt.u64.u16 	%rd602, %rs133;
	sub.s64 	%rd603, %rd602, %rd94;
	mad.lo.s64 	%rd604, %rd603, 201, %rd601;
	add.s64 	%rd605, %rd2, %rd604;
	mov.b16 	%rs587, 1;
	st.local.u8 	[%rd605], %rs587;
	mov.f64 	%fd858, %fd129;
$L__BB0_175:
	add.s16 	%rs941, %rs2, -3;
	setp.gt.s32 	%p138, %r1747, 0;
	selp.b32 	%r781, %r142, 0, %p138;
	sub.s32 	%r782, %r1747, %r781;
	selp.b16 	%rs588, %rs130, 0, %p138;
	add.s16 	%rs942, %rs942, %rs588;
	add.s32 	%r1747, %r782, %r107;
$L__BB0_176:
	sub.s16 	%rs589, %rs4, %rs2;
	add.s16 	%rs590, %rs589, %rs931;
	setp.gt.u16 	%p139, %rs590, -4;
	@%p139 bra 	$L__BB0_190;
$L__BB0_177:
	cvt.u64.u16 	%rd124, %rs941;
	cvt.u64.u16 	%rd125, %rs942;
	mad.lo.s64 	%rd606, %rd124, %rd93, %rd125;
	shl.b64 	%rd607, %rd606, 1;
	add.s64 	%rd608, %rd1, %rd607;
	ld.global.s16 	%r783, [%rd608];
	sub.s32 	%r784, %r783, %r108;
	cvt.rn.f64.s32 	%fd472, %r784;
	cvt.u32.u16 	%r785, %rs942;
	sub.s32 	%r786, %r785, %r7;
	mul.lo.s32 	%r787, %r786, %r786;
	cvt.u32.u16 	%r788, %rs941;
	sub.s32 	%r789, %r788, %r2;
	mad.lo.s32 	%r790, %r789, %r789, %r787;
	cvt.rn.f64.u32 	%fd473, %r790;
	sqrt.rn.f64 	%fd474, %fd473;
	div.rn.f64 	%fd133, %fd472, %fd474;
	setp.leu.f64 	%p140, %fd133, %fd858;
	@%p140 bra 	$L__BB0_179;
	sub.s64 	%rd609, %rd124, %rd94;
	sub.s64 	%rd610, %rd125, %rd95;
	mad.lo.s64 	%rd611, %rd609, 201, %rd610;
	add.s64 	%rd612, %rd2, %rd611;
	mov.b16 	%rs591, 1;
	st.local.u8 	[%rd612], %rs591;
	mov.f64 	%fd858, %fd133;
$L__BB0_179:
	setp.gt.s32 	%p141, %r1747, 0;
	selp.b32 	%r791, %r142, 0, %p141;
	sub.s32 	%r148, %r1747, %r791;
	selp.b16 	%rs592, %rs130, 0, %p141;
	add.s16 	%rs180, %rs942, %rs592;
	add.s16 	%rs593, %rs941, -1;
	cvt.u64.u16 	%rd126, %rs593;
	cvt.u64.u16 	%rd127, %rs180;
	mad.lo.s64 	%rd613, %rd126, %rd93, %rd127;
	shl.b64 	%rd614, %rd613, 1;
	add.s64 	%rd615, %rd1, %rd614;
	ld.global.s16 	%r792, [%rd615];
	sub.s32 	%r793, %r792, %r108;
	cvt.rn.f64.s32 	%fd475, %r793;
	cvt.u32.u16 	%r794, %rs180;
	sub.s32 	%r795, %r794, %r7;
	mul.lo.s32 	%r796, %r795, %r795;
	cvt.u32.u16 	%r797, %rs593;
	sub.s32 	%r798, %r797, %r2;
	mad.lo.s32 	%r799, %r798, %r798, %r796;
	cvt.rn.f64.u32 	%fd476, %r799;
	sqrt.rn.f64 	%fd477, %fd476;
	div.rn.f64 	%fd135, %fd475, %fd477;
	setp.leu.f64 	%p142, %fd135, %fd858;
	@%p142 bra 	$L__BB0_181;
	sub.s64 	%rd616, %rd126, %rd94;
	sub.s64 	%rd617, %rd127, %rd95;
	mad.lo.s64 	%rd618, %rd616, 201, %rd617;
	add.s64 	%rd619, %rd2, %rd618;
	mov.b16 	%rs594, 1;
	st.local.u8 	[%rd619], %rs594;
	mov.f64 	%fd858, %fd135;
$L__BB0_181:
	add.s32 	%r800, %r148, %r107;
	setp.gt.s32 	%p143, %r800, 0;
	selp.b32 	%r801, %r142, 0, %p143;
	sub.s32 	%r149, %r800, %r801;
	selp.b16 	%rs595, %rs130, 0, %p143;
	add.s16 	%rs181, %rs180, %rs595;
	add.s16 	%rs596, %rs941, -2;
	cvt.u64.u16 	%rd128, %rs596;
	cvt.u64.u16 	%rd129, %rs181;
	mad.lo.s64 	%rd620, %rd128, %rd93, %rd129;
	shl.b64 	%rd621, %rd620, 1;
	add.s64 	%rd622, %rd1, %rd621;
	ld.global.s16 	%r802, [%rd622];
	sub.s32 	%r803, %r802, %r108;
	cvt.rn.f64.s32 	%fd478, %r803;
	cvt.u32.u16 	%r804, %rs181;
	sub.s32 	%r805, %r804, %r7;
	mul.lo.s32 	%r806, %r805, %r805;
	cvt.u32.u16 	%r807, %rs596;
	sub.s32 	%r808, %r807, %r2;
	mad.lo.s32 	%r809, %r808, %r808, %r806;
	cvt.rn.f64.u32 	%fd479, %r809;
	sqrt.rn.f64 	%fd480, %fd479;
	div.rn.f64 	%fd137, %fd478, %fd480;
	setp.leu.f64 	%p144, %fd137, %fd858;
	@%p144 bra 	$L__BB0_183;
	sub.s64 	%rd623, %rd128, %rd94;
	sub.s64 	%rd624, %rd129, %rd95;
	mad.lo.s64 	%rd625, %rd623, 201, %rd624;
	add.s64 	%rd626, %rd2, %rd625;
	mov.b16 	%rs597, 1;
	st.local.u8 	[%rd626], %rs597;
	mov.f64 	%fd858, %fd137;
$L__BB0_183:
	add.s32 	%r810, %r149, %r107;
	setp.gt.s32 	%p145, %r810, 0;
	selp.b32 	%r811, %r142, 0, %p145;
	sub.s32 	%r150, %r810, %r811;
	selp.b16 	%rs598, %rs130, 0, %p145;
	add.s16 	%rs182, %rs181, %rs598;
	add.s16 	%rs183, %rs941, -3;
	cvt.u64.u16 	%rd130, %rs183;
	cvt.u64.u16 	%rd131, %rs182;
	mad.lo.s64 	%rd627, %rd130, %rd93, %rd131;
	shl.b64 	%rd628, %rd627, 1;
	add.s64 	%rd629, %rd1, %rd628;
	ld.global.s16 	%r812, [%rd629];
	sub.s32 	%r813, %r812, %r108;
	cvt.rn.f64.s32 	%fd481, %r813;
	cvt.u32.u16 	%r814, %rs182;
	sub.s32 	%r815, %r814, %r7;
	mul.lo.s32 	%r816, %r815, %r815;
	cvt.u32.u16 	%r817, %rs183;
	sub.s32 	%r818, %r817, %r2;
	mad.lo.s32 	%r819, %r818, %r818, %r816;
	cvt.rn.f64.u32 	%fd482, %r819;
	sqrt.rn.f64 	%fd483, %fd482;
	div.rn.f64 	%fd139, %fd481, %fd483;
	setp.leu.f64 	%p146, %fd139, %fd858;
	@%p146 bra 	$L__BB0_185;
	sub.s64 	%rd630, %rd130, %rd94;
	sub.s64 	%rd631, %rd131, %rd95;
	mad.lo.s64 	%rd632, %rd630, 201, %rd631;
	add.s64 	%rd633, %rd2, %rd632;
	mov.b16 	%rs599, 1;
	st.local.u8 	[%rd633], %rs599;
	mov.f64 	%fd858, %fd139;
$L__BB0_185:
	add.s32 	%r820, %r150, %r107;
	setp.eq.s16 	%p147, %rs183, %rs1022;
	setp.gt.s32 	%p148, %r820, 0;
	selp.b32 	%r821, %r142, 0, %p148;
	sub.s32 	%r822, %r820, %r821;
	selp.b16 	%rs600, %rs130, 0, %p148;
	add.s16 	%rs942, %rs182, %rs600;
	add.s32 	%r1747, %r822, %r107;
	add.s16 	%rs941, %rs941, -4;
	@%p147 bra 	$L__BB0_190;
	bra.uni 	$L__BB0_177;
$L__BB0_186:
	shl.b32 	%r751, %r118, 16;
	cvt.s32.s16 	%r752, %r118;
	sub.s32 	%r1749, %r107, %r752;
	shr.s32 	%r153, %r751, 15;
	mov.f64 	%fd863, 0dC046800000000000;
	mov.u16 	%rs945, %rs2;
	mov.u16 	%rs946, %rs1;
$L__BB0_187:
	cvt.u64.u16 	%rd132, %rs945;
	cvt.u64.u16 	%rd133, %rs946;
	mad.lo.s64 	%rd581, %rd132, %rd93, %rd133;
	shl.b64 	%rd582, %rd581, 1;
	add.s64 	%rd583, %rd1, %rd582;
	ld.global.s16 	%r753, [%rd583];
	sub.s32 	%r754, %r753, %r108;
	cvt.rn.f64.s32 	%fd460, %r754;
	cvt.u32.u16 	%r755, %rs946;
	sub.s32 	%r756, %r755, %r7;
	mul.lo.s32 	%r757, %r756, %r756;
	cvt.u32.u16 	%r758, %rs945;
	sub.s32 	%r759, %r758, %r2;
	mad.lo.s32 	%r760, %r759, %r759, %r757;
	cvt.rn.f64.u32 	%fd461, %r760;
	sqrt.rn.f64 	%fd462, %fd461;
	div.rn.f64 	%fd142, %fd460, %fd462;
	setp.leu.f64 	%p127, %fd142, %fd863;
	@%p127 bra 	$L__BB0_189;
	sub.s64 	%rd584, %rd132, %rd94;
	sub.s64 	%rd585, %rd133, %rd95;
	mad.lo.s64 	%rd586, %rd584, 201, %rd585;
	add.s64 	%rd587, %rd2, %rd586;
	mov.b16 	%rs579, 1;
	st.local.u8 	[%rd587], %rs579;
	mov.f64 	%fd863, %fd142;
$L__BB0_189:
	setp.ne.s16 	%p128, %rs945, %rs1022;
	setp.gt.s32 	%p129, %r1749, 0;
	selp.b32 	%r761, %r153, 0, %p129;
	sub.s32 	%r762, %r1749, %r761;
	selp.b16 	%rs580, %rs130, 0, %p129;
	add.s16 	%rs946, %rs946, %rs580;
	add.s32 	%r1749, %r762, %r107;
	add.s16 	%rs945, %rs945, 1;
	@%p128 bra 	$L__BB0_187;
$L__BB0_190:
	add.s16 	%rs948, %rs1022, 1;
	cvt.u32.u16 	%r1750, %rs948;
	setp.gt.s32 	%p190, %r106, %r1750;
	add.s16 	%rs931, %rs931, 1;
	@%p190 bra 	$L__BB0_123;
$L__BB0_191:
	sub.s32 	%r939, %r1750, %r2;
	abs.s32 	%r158, %r939;
	setp.ge.u32 	%p191, %r158, %r56;
	@%p191 bra 	$L__BB0_223;
	setp.ge.u16 	%p223, %rs902, %rs1;
	@%p223 bra 	$L__BB0_208;
	sub.s16 	%rs692, %rs948, %rs2;
	abs.s16 	%rs693, %rs692;
	mul.wide.s16 	%r159, %rs693, 2;
	shl.b32 	%r1096, %r56, 16;
	cvt.s32.s16 	%r1097, %r56;
	sub.s32 	%r1752, %r159, %r1097;
	cvt.u64.u16 	%rd134, %rs454;
	cvt.u32.u16 	%r161, %rs5;
	cvt.s64.s16 	%rd135, %rs4;
	cvt.s64.s16 	%rd136, %rs3;
	setp.gt.s16 	%p239, %rs692, -1;
	selp.b16 	%rs194, 1, -1, %p239;
	shr.s32 	%r162, %r1096, 15;
	sub.s16 	%rs694, %rs1, %rs902;
	add.s16 	%rs695, %rs694, 1;
	and.b16  	%rs195, %rs695, 3;
	setp.eq.s16 	%p240, %rs195, 0;
	mov.f64 	%fd868, 0dC046800000000000;
	mov.u16 	%rs952, %rs2;
	mov.u16 	%rs953, %rs1;
	@%p240 bra 	$L__BB0_198;
	mov.b16 	%rs951, 0;
	mov.f64 	%fd868, 0dC046800000000000;
	mov.u16 	%rs952, %rs2;
	mov.u16 	%rs953, %rs1;
$L__BB0_195:
	.pragma "nounroll";
	cvt.u64.u16 	%rd137, %rs952;
	cvt.u64.u16 	%rd138, %rs953;
	mad.lo.s64 	%rd823, %rd137, %rd134, %rd138;
	shl.b64 	%rd824, %rd823, 1;
	add.s64 	%rd825, %rd1, %rd824;
	ld.global.s16 	%r1098, [%rd825];
	sub.s32 	%r1099, %r1098, %r161;
	cvt.rn.f64.s32 	%fd579, %r1099;
	cvt.u32.u16 	%r1100, %rs953;
	sub.s32 	%r1101, %r1100, %r7;
	mul.lo.s32 	%r1102, %r1101, %r1101;
	cvt.u32.u16 	%r1103, %rs952;
	sub.s32 	%r1104, %r1103, %r2;
	mad.lo.s32 	%r1105, %r1104, %r1104, %r1102;
	cvt.rn.f64.u32 	%fd580, %r1105;
	sqrt.rn.f64 	%fd581, %fd580;
	div.rn.f64 	%fd145, %fd579, %fd581;
	setp.leu.f64 	%p241, %fd145, %fd868;
	@%p241 bra 	$L__BB0_197;
	sub.s64 	%rd826, %rd137, %rd135;
	sub.s64 	%rd827, %rd138, %rd136;
	mad.lo.s64 	%rd828, %rd826, 201, %rd827;
	add.s64 	%rd829, %rd2, %rd828;
	mov.b16 	%rs697, 1;
	st.local.u8 	[%rd829], %rs697;
	mov.f64 	%fd868, %fd145;
$L__BB0_197:
	setp.gt.s32 	%p242, %r1752, 0;
	selp.b32 	%r1106, %r162, 0, %p242;
	sub.s32 	%r1107, %r1752, %r1106;
	selp.b16 	%rs698, %rs194, 0, %p242;
	add.s16 	%rs952, %rs952, %rs698;
	add.s32 	%r1752, %r1107, %r159;
	add.s16 	%rs953, %rs953, -1;
	add.s16 	%rs951, %rs951, 1;
	setp.ne.s16 	%p243, %rs951, %rs195;
	@%p243 bra 	$L__BB0_195;
$L__BB0_198:
	setp.lt.u16 	%p244, %rs694, 3;
	@%p244 bra 	$L__BB0_254;
$L__BB0_199:
	cvt.u64.u16 	%rd139, %rs952;
	cvt.u64.u16 	%rd140, %rs953;
	mad.lo.s64 	%rd830, %rd139, %rd134, %rd140;
	shl.b64 	%rd831, %rd830, 1;
	add.s64 	%rd832, %rd1, %rd831;
	ld.global.s16 	%r1108, [%rd832];
	sub.s32 	%r1109, %r1108, %r161;
	cvt.rn.f64.s32 	%fd582, %r1109;
	cvt.u32.u16 	%r1110, %rs953;
	sub.s32 	%r1111, %r1110, %r7;
	mul.lo.s32 	%r1112, %r1111, %r1111;
	cvt.u32.u16 	%r1113, %rs952;
	sub.s32 	%r1114, %r1113, %r2;
	mad.lo.s32 	%r1115, %r1114, %r1114, %r1112;
	cvt.rn.f64.u32 	%fd583, %r1115;
	sqrt.rn.f64 	%fd584, %fd583;
	div.rn.f64 	%fd149, %fd582, %fd584;
	setp.leu.f64 	%p245, %fd149, %fd868;
	@%p245 bra 	$L__BB0_201;
	sub.s64 	%rd833, %rd139, %rd135;
	sub.s64 	%rd834, %rd140, %rd136;
	mad.lo.s64 	%rd835, %rd833, 201, %rd834;
	add.s64 	%rd836, %rd2, %rd835;
	mov.b16 	%rs700, 1;
	st.local.u8 	[%rd836], %rs700;
	mov.f64 	%fd868, %fd149;
$L__BB0_201:
	setp.gt.s32 	%p246, %r1752, 0;
	selp.b32 	%r1116, %r162, 0, %p246;
	sub.s32 	%r167, %r1752, %r1116;
	selp.b16 	%rs701, %rs194, 0, %p246;
	add.s16 	%rs206, %rs952, %rs701;
	add.s16 	%rs702, %rs953, -1;
	cvt.u64.u16 	%rd141, %rs206;
	cvt.u64.u16 	%rd142, %rs702;
	mad.lo.s64 	%rd837, %rd141, %rd134, %rd142;
	shl.b64 	%rd838, %rd837, 1;
	add.s64 	%rd839, %rd1, %rd838;
	ld.global.s16 	%r1117, [%rd839];
	sub.s32 	%r1118, %r1117, %r161;
	cvt.rn.f64.s32 	%fd585, %r1118;
	cvt.u32.u16 	%r1119, %rs702;
	sub.s32 	%r1120, %r1119, %r7;
	mul.lo.s32 	%r1121, %r1120, %r1120;
	cvt.u32.u16 	%r1122, %rs206;
	sub.s32 	%r1123, %r1122, %r2;
	mad.lo.s32 	%r1124, %r1123, %r1123, %r1121;
	cvt.rn.f64.u32 	%fd586, %r1124;
	sqrt.rn.f64 	%fd587, %fd586;
	div.rn.f64 	%fd151, %fd585, %fd587;
	setp.leu.f64 	%p247, %fd151, %fd868;
	@%p247 bra 	$L__BB0_203;
	sub.s64 	%rd840, %rd141, %rd135;
	sub.s64 	%rd841, %rd142, %rd136;
	mad.lo.s64 	%rd842, %rd840, 201, %rd841;
	add.s64 	%rd843, %rd2, %rd842;
	mov.b16 	%rs703, 1;
	st.local.u8 	[%rd843], %rs703;
	mov.f64 	%fd868, %fd151;
$L__BB0_203:
	add.s32 	%r1125, %r167, %r159;
	setp.gt.s32 	%p248, %r1125, 0;
	selp.b32 	%r1126, %r162, 0, %p248;
	sub.s32 	%r168, %r1125, %r1126;
	selp.b16 	%rs704, %rs194, 0, %p248;
	add.s16 	%rs207, %rs206, %rs704;
	add.s16 	%rs705, %rs953, -2;
	cvt.u64.u16 	%rd143, %rs207;
	cvt.u64.u16 	%rd144, %rs705;
	mad.lo.s64 	%rd844, %rd143, %rd134, %rd144;
	shl.b64 	%rd845, %rd844, 1;
	add.s64 	%rd846, %rd1, %rd845;
	ld.global.s16 	%r1127, [%rd846];
	sub.s32 	%r1128, %r1127, %r161;
	cvt.rn.f64.s32 	%fd588, %r1128;
	cvt.u32.u16 	%r1129, %rs705;
	sub.s32 	%r1130, %r1129, %r7;
	mul.lo.s32 	%r1131, %r1130, %r1130;
	cvt.u32.u16 	%r1132, %rs207;
	sub.s32 	%r1133, %r1132, %r2;
	mad.lo.s32 	%r1134, %r1133, %r1133, %r1131;
	cvt.rn.f64.u32 	%fd589, %r1134;
	sqrt.rn.f64 	%fd590, %fd589;
	div.rn.f64 	%fd153, %fd588, %fd590;
	setp.leu.f64 	%p249, %fd153, %fd868;
	@%p249 bra 	$L__BB0_205;
	sub.s64 	%rd847, %rd143, %rd135;
	sub.s64 	%rd848, %rd144, %rd136;
	mad.lo.s64 	%rd849, %rd847, 201, %rd848;
	add.s64 	%rd850, %rd2, %rd849;
	mov.b16 	%rs706, 1;
	st.local.u8 	[%rd850], %rs706;
	mov.f64 	%fd868, %fd153;
$L__BB0_205:
	add.s32 	%r1135, %r168, %r159;
	setp.gt.s32 	%p250, %r1135, 0;
	selp.b32 	%r1136, %r162, 0, %p250;
	sub.s32 	%r169, %r1135, %r1136;
	selp.b16 	%rs707, %rs194, 0, %p250;
	add.s16 	%rs208, %rs207, %rs707;
	add.s16 	%rs209, %rs953, -3;
	cvt.u64.u16 	%rd145, %rs208;
	cvt.u64.u16 	%rd146, %rs209;
	mad.lo.s64 	%rd851, %rd145, %rd134, %rd146;
	shl.b64 	%rd852, %rd851, 1;
	add.s64 	%rd853, %rd1, %rd852;
	ld.global.s16 	%r1137, [%rd853];
	sub.s32 	%r1138, %r1137, %r161;
	cvt.rn.f64.s32 	%fd591, %r1138;
	cvt.u32.u16 	%r1139, %rs209;
	sub.s32 	%r1140, %r1139, %r7;
	mul.lo.s32 	%r1141, %r1140, %r1140;
	cvt.u32.u16 	%r1142, %rs208;
	sub.s32 	%r1143, %r1142, %r2;
	mad.lo.s32 	%r1144, %r1143, %r1143, %r1141;
	cvt.rn.f64.u32 	%fd592, %r1144;
	sqrt.rn.f64 	%fd593, %fd592;
	div.rn.f64 	%fd155, %fd591, %fd593;
	setp.leu.f64 	%p251, %fd155, %fd868;
	@%p251 bra 	$L__BB0_207;
	sub.s64 	%rd854, %rd145, %rd135;
	sub.s64 	%rd855, %rd146, %rd136;
	mad.lo.s64 	%rd856, %rd854, 201, %rd855;
	add.s64 	%rd857, %rd2, %rd856;
	mov.b16 	%rs708, 1;
	st.local.u8 	[%rd857], %rs708;
	mov.f64 	%fd868, %fd155;
$L__BB0_207:
	add.s32 	%r1145, %r169, %r159;
	setp.eq.s16 	%p252, %rs209, %rs902;
	setp.gt.s32 	%p253, %r1145, 0;
	selp.b32 	%r1146, %r162, 0, %p253;
	sub.s32 	%r1147, %r1145, %r1146;
	selp.b16 	%rs709, %rs194, 0, %p253;
	add.s16 	%rs952, %rs208, %rs709;
	add.s32 	%r1752, %r1147, %r159;
	add.s16 	%rs953, %rs953, -4;
	@%p252 bra 	$L__BB0_254;
	bra.uni 	$L__BB0_199;
$L__BB0_208:
	sub.s16 	%rs674, %rs948, %rs2;
	abs.s16 	%rs675, %rs674;
	mul.wide.s16 	%r171, %rs675, 2;
	shl.b32 	%r1044, %r56, 16;
	cvt.s32.s16 	%r1045, %r56;
	sub.s32 	%r1755, %r171, %r1045;
	cvt.u64.u16 	%rd147, %rs454;
	cvt.u32.u16 	%r173, %rs5;
	cvt.s64.s16 	%rd148, %rs4;
	cvt.s64.s16 	%rd149, %rs3;
	setp.gt.s16 	%p224, %rs674, -1;
	selp.b16 	%rs212, 1, -1, %p224;
	shr.s32 	%r174, %r1044, 15;
	sub.s16 	%rs676, %rs902, %rs1;
	add.s16 	%rs677, %rs676, 1;
	and.b16  	%rs213, %rs677, 3;
	setp.eq.s16 	%p225, %rs213, 0;
	mov.f64 	%fd876, 0dC046800000000000;
	mov.u16 	%rs959, %rs2;
	mov.u16 	%rs960, %rs1;
	@%p225 bra 	$L__BB0_213;
	mov.b16 	%rs958, 0;
	mov.f64 	%fd876, 0dC046800000000000;
	mov.u16 	%rs959, %rs2;
	mov.u16 	%rs960, %rs1;
$L__BB0_210:
	.pragma "nounroll";
	cvt.u64.u16 	%rd150, %rs959;
	cvt.u64.u16 	%rd151, %rs960;
	mad.lo.s64 	%rd788, %rd150, %rd147, %rd151;
	shl.b64 	%rd789, %rd788, 1;
	add.s64 	%rd790, %rd1, %rd789;
	ld.global.s16 	%r1046, [%rd790];
	sub.s32 	%r1047, %r1046, %r173;
	cvt.rn.f64.s32 	%fd562, %r1047;
	cvt.u32.u16 	%r1048, %rs960;
	sub.s32 	%r1049, %r1048, %r7;
	mul.lo.s32 	%r1050, %r1049, %r1049;
	cvt.u32.u16 	%r1051, %rs959;
	sub.s32 	%r1052, %r1051, %r2;
	mad.lo.s32 	%r1053, %r1052, %r1052, %r1050;
	cvt.rn.f64.u32 	%fd563, %r1053;
	sqrt.rn.f64 	%fd564, %fd563;
	div.rn.f64 	%fd158, %fd562, %fd564;
	setp.leu.f64 	%p226, %fd158, %fd876;
	@%p226 bra 	$L__BB0_212;
	sub.s64 	%rd791, %rd150, %rd148;
	sub.s64 	%rd792, %rd151, %rd149;
	mad.lo.s64 	%rd793, %rd791, 201, %rd792;
	add.s64 	%rd794, %rd2, %rd793;
	mov.b16 	%rs679, 1;
	st.local.u8 	[%rd794], %rs679;
	mov.f64 	%fd876, %fd158;
$L__BB0_212:
	setp.gt.s32 	%p227, %r1755, 0;
	selp.b32 	%r1054, %r174, 0, %p227;
	sub.s32 	%r1055, %r1755, %r1054;
	selp.b16 	%rs680, %rs212, 0, %p227;
	add.s16 	%rs959, %rs959, %rs680;
	add.s32 	%r1755, %r1055, %r171;
	add.s16 	%rs960, %rs960, 1;
	add.s16 	%rs958, %rs958, 1;
	setp.ne.s16 	%p228, %rs958, %rs213;
	@%p228 bra 	$L__BB0_210;
$L__BB0_213:
	setp.lt.u16 	%p229, %rs676, 3;
	@%p229 bra 	$L__BB0_254;
$L__BB0_214:
	cvt.u64.u16 	%rd152, %rs959;
	cvt.u64.u16 	%rd153, %rs960;
	mad.lo.s64 	%rd795, %rd152, %rd147, %rd153;
	shl.b64 	%rd796, %rd795, 1;
	add.s64 	%rd797, %rd1, %rd796;
	ld.global.s16 	%r1056, [%rd797];
	sub.s32 	%r1057, %r1056, %r173;
	cvt.rn.f64.s32 	%fd565, %r1057;
	cvt.u32.u16 	%r1058, %rs960;
	sub.s32 	%r1059, %r1058, %r7;
	mul.lo.s32 	%r1060, %r1059, %r1059;
	cvt.u32.u16 	%r1061, %rs959;
	sub.s32 	%r1062, %r1061, %r2;
	mad.lo.s32 	%r1063, %r1062, %r1062, %r1060;
	cvt.rn.f64.u32 	%fd566, %r1063;
	sqrt.rn.f64 	%fd567, %fd566;
	div.rn.f64 	%fd162, %fd565, %fd567;
	setp.leu.f64 	%p230, %fd162, %fd876;
	@%p230 bra 	$L__BB0_216;
	sub.s64 	%rd798, %rd152, %rd148;
	sub.s64 	%rd799, %rd153, %rd149;
	mad.lo.s64 	%rd800, %rd798, 201, %rd799;
	add.s64 	%rd801, %rd2, %rd800;
	mov.b16 	%rs682, 1;
	st.local.u8 	[%rd801], %rs682;
	mov.f64 	%fd876, %fd162;
$L__BB0_216:
	setp.gt.s32 	%p231, %r1755, 0;
	selp.b32 	%r1064, %r174, 0, %p231;
	sub.s32 	%r179, %r1755, %r1064;
	selp.b16 	%rs683, %rs212, 0, %p231;
	add.s16 	%rs224, %rs959, %rs683;
	add.s16 	%rs684, %rs960, 1;
	cvt.u64.u16 	%rd154, %rs224;
	cvt.u64.u16 	%rd155, %rs684;
	mad.lo.s64 	%rd802, %rd154, %rd147, %rd155;
	shl.b64 	%rd803, %rd802, 1;
	add.s64 	%rd804, %rd1, %rd803;
	ld.global.s16 	%r1065, [%rd804];
	sub.s32 	%r1066, %r1065, %r173;
	cvt.rn.f64.s32 	%fd568, %r1066;
	cvt.u32.u16 	%r1067, %rs684;
	sub.s32 	%r1068, %r1067, %r7;
	mul.lo.s32 	%r1069, %r1068, %r1068;
	cvt.u32.u16 	%r1070, %rs224;
	sub.s32 	%r1071, %r1070, %r2;
	mad.lo.s32 	%r1072, %r1071, %r1071, %r1069;
	cvt.rn.f64.u32 	%fd569, %r1072;
	sqrt.rn.f64 	%fd570, %fd569;
	div.rn.f64 	%fd164, %fd568, %fd570;
	setp.leu.f64 	%p232, %fd164, %fd876;
	@%p232 bra 	$L__BB0_218;
	sub.s64 	%rd805, %rd154, %rd148;
	sub.s64 	%rd806, %rd155, %rd149;
	mad.lo.s64 	%rd807, %rd805, 201, %rd806;
	add.s64 	%rd808, %rd2, %rd807;
	mov.b16 	%rs685, 1;
	st.local.u8 	[%rd808], %rs685;
	mov.f64 	%fd876, %fd164;
$L__BB0_218:
	add.s32 	%r1073, %r179, %r171;
	setp.gt.s32 	%p233, %r1073, 0;
	selp.b32 	%r1074, %r174, 0, %p233;
	sub.s32 	%r180, %r1073, %r1074;
	selp.b16 	%rs686, %rs212, 0, %p233;
	add.s16 	%rs225, %rs224, %rs686;
	add.s16 	%rs687, %rs960, 2;
	cvt.u64.u16 	%rd156, %rs225;
	cvt.u64.u16 	%rd157, %rs687;
	mad.lo.s64 	%rd809, %rd156, %rd147, %rd157;
	shl.b64 	%rd810, %rd809, 1;
	add.s64 	%rd811, %rd1, %rd810;
	ld.global.s16 	%r1075, [%rd811];
	sub.s32 	%r1076, %r1075, %r173;
	cvt.rn.f64.s32 	%fd571, %r1076;
	cvt.u32.u16 	%r1077, %rs687;
	sub.s32 	%r1078, %r1077, %r7;
	mul.lo.s32 	%r1079, %r1078, %r1078;
	cvt.u32.u16 	%r1080, %rs225;
	sub.s32 	%r1081, %r1080, %r2;
	mad.lo.s32 	%r1082, %r1081, %r1081, %r1079;
	cvt.rn.f64.u32 	%fd572, %r1082;
	sqrt.rn.f64 	%fd573, %fd572;
	div.rn.f64 	%fd166, %fd571, %fd573;
	setp.leu.f64 	%p234, %fd166, %fd876;
	@%p234 bra 	$L__BB0_220;
	sub.s64 	%rd812, %rd156, %rd148;
	sub.s64 	%rd813, %rd157, %rd149;
	mad.lo.s64 	%rd814, %rd812, 201, %rd813;
	add.s64 	%rd815, %rd2, %rd814;
	mov.b16 	%rs688, 1;
	st.local.u8 	[%rd815], %rs688;
	mov.f64 	%fd876, %fd166;
$L__BB0_220:
	add.s32 	%r1083, %r180, %r171;
	setp.gt.s32 	%p235, %r1083, 0;
	selp.b32 	%r1084, %r174, 0, %p235;
	sub.s32 	%r181, %r1083, %r1084;
	selp.b16 	%rs689, %rs212, 0, %p235;
	add.s16 	%rs226, %rs225, %rs689;
	add.s16 	%rs227, %rs960, 3;
	cvt.u64.u16 	%rd158, %rs226;
	cvt.u64.u16 	%rd159, %rs227;
	mad.lo.s64 	%rd816, %rd158, %rd147, %rd159;
	shl.b64 	%rd817, %rd816, 1;
	add.s64 	%rd818, %rd1, %rd817;
	ld.global.s16 	%r1085, [%rd818];
	sub.s32 	%r1086, %r1085, %r173;
	cvt.rn.f64.s32 	%fd574, %r1086;
	cvt.u32.u16 	%r1087, %rs227;
	sub.s32 	%r1088, %r1087, %r7;
	mul.lo.s32 	%r1089, %r1088, %r1088;
	cvt.u32.u16 	%r1090, %rs226;
	sub.s32 	%r1091, %r1090, %r2;
	mad.lo.s32 	%r1092, %r1091, %r1091, %r1089;
	cvt.rn.f64.u32 	%fd575, %r1092;
	sqrt.rn.f64 	%fd576, %fd575;
	div.rn.f64 	%fd168, %fd574, %fd576;
	setp.leu.f64 	%p236, %fd168, %fd876;
	@%p236 bra 	$L__BB0_222;
	sub.s64 	%rd819, %rd158, %rd148;
	sub.s64 	%rd820, %rd159, %rd149;
	mad.lo.s64 	%rd821, %rd819, 201, %rd820;
	add.s64 	%rd822, %rd2, %rd821;
	mov.b16 	%rs690, 1;
	st.local.u8 	[%rd822], %rs690;
	mov.f64 	%fd876, %fd168;
$L__BB0_222:
	add.s32 	%r1093, %r181, %r171;
	setp.eq.s16 	%p237, %rs227, %rs902;
	setp.gt.s32 	%p238, %r1093, 0;
	selp.b32 	%r1094, %r174, 0, %p238;
	sub.s32 	%r1095, %r1093, %r1094;
	selp.b16 	%rs691, %rs212, 0, %p238;
	add.s16 	%rs959, %rs226, %rs691;
	add.s32 	%r1755, %r1095, %r171;
	add.s16 	%rs960, %rs960, 4;
	@%p237 bra 	$L__BB0_254;
	bra.uni 	$L__BB0_214;
$L__BB0_223:
	setp.ge.u16 	%p192, %rs948, %rs2;
	@%p192 bra 	$L__BB0_239;
	sub.s16 	%rs656, %rs902, %rs1;
	abs.s16 	%rs657, %rs656;
	mul.wide.s16 	%r183, %rs657, 2;
	shl.b32 	%r992, %r158, 16;
	cvt.s32.s16 	%r993, %r158;
	sub.s32 	%r1758, %r183, %r993;
	cvt.u64.u16 	%rd160, %rs454;
	cvt.u32.u16 	%r185, %rs5;
	cvt.s64.s16 	%rd161, %rs4;
	cvt.s64.s16 	%rd162, %rs3;
	setp.gt.s16 	%p208, %rs656, -1;
	selp.b16 	%rs230, 1, -1, %p208;
	shr.s32 	%r186, %r992, 15;
	sub.s16 	%rs658, %rs2, %rs948;
	add.s16 	%rs659, %rs658, 1;
	and.b16  	%rs231, %rs659, 3;
	setp.eq.s16 	%p209, %rs231, 0;
	mov.f64 	%fd884, 0dC046800000000000;
	mov.u16 	%rs966, %rs2;
	mov.u16 	%rs967, %rs1;
	@%p209 bra 	$L__BB0_229;
	mov.b16 	%rs965, 0;
	mov.f64 	%fd884, 0dC046800000000000;
	mov.u16 	%rs966, %rs2;
	mov.u16 	%rs967, %rs1;
$L__BB0_226:
	.pragma "nounroll";
	cvt.u64.u16 	%rd163, %rs966;
	cvt.u64.u16 	%rd164, %rs967;
	mad.lo.s64 	%rd753, %rd163, %rd160, %rd164;
	shl.b64 	%rd754, %rd753, 1;
	add.s64 	%rd755, %rd1, %rd754;
	ld.global.s16 	%r994, [%rd755];
	sub.s32 	%r995, %r994, %r185;
	cvt.rn.f64.s32 	%fd545, %r995;
	cvt.u32.u16 	%r996, %rs967;
	sub.s32 	%r997, %r996, %r7;
	mul.lo.s32 	%r998, %r997, %r997;
	cvt.u32.u16 	%r999, %rs966;
	sub.s32 	%r1000, %r999, %r2;
	mad.lo.s32 	%r1001, %r1000, %r1000, %r998;
	cvt.rn.f64.u32 	%fd546, %r1001;
	sqrt.rn.f64 	%fd547, %fd546;
	div.rn.f64 	%fd171, %fd545, %fd547;
	setp.leu.f64 	%p210, %fd171, %fd884;
	@%p210 bra 	$L__BB0_228;
	sub.s64 	%rd756, %rd163, %rd161;
	sub.s64 	%rd757, %rd164, %rd162;
	mad.lo.s64 	%rd758, %rd756, 201, %rd757;
	add.s64 	%rd759, %rd2, %rd758;
	mov.b16 	%rs661, 1;
	st.local.u8 	[%rd759], %rs661;
	mov.f64 	%fd884, %fd171;
$L__BB0_228:
	setp.gt.s32 	%p211, %r1758, 0;
	selp.b32 	%r1002, %r186, 0, %p211;
	sub.s32 	%r1003, %r1758, %r1002;
	selp.b16 	%rs662, %rs230, 0, %p211;
	add.s16 	%rs967, %rs967, %rs662;
	add.s32 	%r1758, %r1003, %r183;
	add.s16 	%rs966, %rs966, -1;
	add.s16 	%rs965, %rs965, 1;
	setp.ne.s16 	%p212, %rs965, %rs231;
	@%p212 bra 	$L__BB0_226;
$L__BB0_229:
	setp.lt.u16 	%p213, %rs658, 3;
	@%p213 bra 	$L__BB0_254;
$L__BB0_230:
	cvt.u64.u16 	%rd165, %rs966;
	cvt.u64.u16 	%rd166, %rs967;
	mad.lo.s64 	%rd760, %rd165, %rd160, %rd166;
	shl.b64 	%rd761, %rd760, 1;
	add.s64 	%rd762, %rd1, %rd761;
	ld.global.s16 	%r1004, [%rd762];
	sub.s32 	%r1005, %r1004, %r185;
	cvt.rn.f64.s32 	%fd548, %r1005;
	cvt.u32.u16 	%r1006, %rs967;
	sub.s32 	%r1007, %r1006, %r7;
	mul.lo.s32 	%r1008, %r1007, %r1007;
	cvt.u32.u16 	%r1009, %rs966;
	sub.s32 	%r1010, %r1009, %r2;
	mad.lo.s32 	%r1011, %r1010, %r1010, %r1008;
	cvt.rn.f64.u32 	%fd549, %r1011;
	sqrt.rn.f64 	%fd550, %fd549;
	div.rn.f64 	%fd175, %fd548, %fd550;
	setp.leu.f64 	%p214, %fd175, %fd884;
	@%p214 bra 	$L__BB0_232;
	sub.s64 	%rd763, %rd165, %rd161;
	sub.s64 	%rd764, %rd166, %rd162;
	mad.lo.s64 	%rd765, %rd763, 201, %rd764;
	add.s64 	%rd766, %rd2, %rd765;
	mov.b16 	%rs664, 1;
	st.local.u8 	[%rd766], %rs664;
	mov.f64 	%fd884, %fd175;
$L__BB0_232:
	setp.gt.s32 	%p215, %r1758, 0;
	selp.b32 	%r1012, %r186, 0, %p215;
	sub.s32 	%r191, %r1758, %r1012;
	selp.b16 	%rs665, %rs230, 0, %p215;
	add.s16 	%rs242, %rs967, %rs665;
	add.s16 	%rs666, %rs966, -1;
	cvt.u64.u16 	%rd167, %rs666;
	cvt.u64.u16 	%rd168, %rs242;
	mad.lo.s64 	%rd767, %rd167, %rd160, %rd168;
	shl.b64 	%rd768, %rd767, 1;
	add.s64 	%rd769, %rd1, %rd768;
	ld.global.s16 	%r1013, [%rd769];
	sub.s32 	%r1014, %r1013, %r185;
	cvt.rn.f64.s32 	%fd551, %r1014;
	cvt.u32.u16 	%r1015, %rs242;
	sub.s32 	%r1016, %r1015, %r7;
	mul.lo.s32 	%r1017, %r1016, %r1016;
	cvt.u32.u16 	%r1018, %rs666;
	sub.s32 	%r1019, %r1018, %r2;
	mad.lo.s32 	%r1020, %r1019, %r1019, %r1017;
	cvt.rn.f64.u32 	%fd552, %r1020;
	sqrt.rn.f64 	%fd553, %fd552;
	div.rn.f64 	%fd177, %fd551, %fd553;
	setp.leu.f64 	%p216, %fd177, %fd884;
	@%p216 bra 	$L__BB0_234;
	sub.s64 	%rd770, %rd167, %rd161;
	sub.s64 	%rd771, %rd168, %rd162;
	mad.lo.s64 	%rd772, %rd770, 201, %rd771;
	add.s64 	%rd773, %rd2, %rd772;
	mov.b16 	%rs667, 1;
	st.local.u8 	[%rd773], %rs667;
	mov.f64 	%fd884, %fd177;
$L__BB0_234:
	add.s32 	%r1021, %r191, %r183;
	setp.gt.s32 	%p217, %r1021, 0;
	selp.b32 	%r1022, %r186, 0, %p217;
	sub.s32 	%r192, %r1021, %r1022;
	selp.b16 	%rs668, %rs230, 0, %p217;
	add.s16 	%rs243, %rs242, %rs668;
	add.s16 	%rs669, %rs966, -2;
	cvt.u64.u16 	%rd169, %rs669;
	cvt.u64.u16 	%rd170, %rs243;
	mad.lo.s64 	%rd774, %rd169, %rd160, %rd170;
	shl.b64 	%rd775, %rd774, 1;
	add.s64 	%rd776, %rd1, %rd775;
	ld.global.s16 	%r1023, [%rd776];
	sub.s32 	%r1024, %r1023, %r185;
	cvt.rn.f64.s32 	%fd554, %r1024;
	cvt.u32.u16 	%r1025, %rs243;
	sub.s32 	%r1026, %r1025, %r7;
	mul.lo.s32 	%r1027, %r1026, %r1026;
	cvt.u32.u16 	%r1028, %rs669;
	sub.s32 	%r1029, %r1028, %r2;
	mad.lo.s32 	%r1030, %r1029, %r1029, %r1027;
	cvt.rn.f64.u32 	%fd555, %r1030;
	sqrt.rn.f64 	%fd556, %fd555;
	div.rn.f64 	%fd179, %fd554, %fd556;
	setp.leu.f64 	%p218, %fd179, %fd884;
	@%p218 bra 	$L__BB0_236;
	sub.s64 	%rd777, %rd169, %rd161;
	sub.s64 	%rd778, %rd170, %rd162;
	mad.lo.s64 	%rd779, %rd777, 201, %rd778;
	add.s64 	%rd780, %rd2, %rd779;
	mov.b16 	%rs670, 1;
	st.local.u8 	[%rd780], %rs670;
	mov.f64 	%fd884, %fd179;
$L__BB0_236:
	add.s32 	%r1031, %r192, %r183;
	setp.gt.s32 	%p219, %r1031, 0;
	selp.b32 	%r1032, %r186, 0, %p219;
	sub.s32 	%r193, %r1031, %r1032;
	selp.b16 	%rs671, %rs230, 0, %p219;
	add.s16 	%rs244, %rs243, %rs671;
	add.s16 	%rs245, %rs966, -3;
	cvt.u64.u16 	%rd171, %rs245;
	cvt.u64.u16 	%rd172, %rs244;
	mad.lo.s64 	%rd781, %rd171, %rd160, %rd172;
	shl.b64 	%rd782, %rd781, 1;
	add.s64 	%rd783, %rd1, %rd782;
	ld.global.s16 	%r1033, [%rd783];
	sub.s32 	%r1034, %r1033, %r185;
	cvt.rn.f64.s32 	%fd557, %r1034;
	cvt.u32.u16 	%r1035, %rs244;
	sub.s32 	%r1036, %r1035, %r7;
	mul.lo.s32 	%r1037, %r1036, %r1036;
	cvt.u32.u16 	%r1038, %rs245;
	sub.s32 	%r1039, %r1038, %r2;
	mad.lo.s32 	%r1040, %r1039, %r1039, %r1037;
	cvt.rn.f64.u32 	%fd558, %r1040;
	sqrt.rn.f64 	%fd559, %fd558;
	div.rn.f64 	%fd181, %fd557, %fd559;
	setp.leu.f64 	%p220, %fd181, %fd884;
	@%p220 bra 	$L__BB0_238;
	sub.s64 	%rd784, %rd171, %rd161;
	sub.s64 	%rd785, %rd172, %rd162;
	mad.lo.s64 	%rd786, %rd784, 201, %rd785;
	add.s64 	%rd787, %rd2, %rd786;
	mov.b16 	%rs672, 1;
	st.local.u8 	[%rd787], %rs672;
	mov.f64 	%fd884, %fd181;
$L__BB0_238:
	add.s32 	%r1041, %r193, %r183;
	setp.eq.s16 	%p221, %rs245, %rs948;
	setp.gt.s32 	%p222, %r1041, 0;
	selp.b32 	%r1042, %r186, 0, %p222;
	sub.s32 	%r1043, %r1041, %r1042;
	selp.b16 	%rs673, %rs230, 0, %p222;
	add.s16 	%rs967, %rs244, %rs673;
	add.s32 	%r1758, %r1043, %r183;
	add.s16 	%rs966, %rs966, -4;
	@%p221 bra 	$L__BB0_254;
	bra.uni 	$L__BB0_230;
$L__BB0_239:
	sub.s16 	%rs638, %rs902, %rs1;
	abs.s16 	%rs639, %rs638;
	mul.wide.s16 	%r195, %rs639, 2;
	shl.b32 	%r940, %r158, 16;
	cvt.s32.s16 	%r941, %r158;
	sub.s32 	%r1761, %r195, %r941;
	cvt.u64.u16 	%rd173, %rs454;
	cvt.u32.u16 	%r197, %rs5;
	cvt.s64.s16 	%rd174, %rs4;
	cvt.s64.s16 	%rd175, %rs3;
	setp.gt.s16 	%p193, %rs638, -1;
	selp.b16 	%rs248, 1, -1, %p193;
	shr.s32 	%r198, %r940, 15;
	sub.s16 	%rs640, %rs948, %rs2;
	add.s16 	%rs641, %rs640, 1;
	and.b16  	%rs249, %rs641, 3;
	setp.eq.s16 	%p194, %rs249, 0;
	mov.f64 	%fd892, 0dC046800000000000;
	mov.u16 	%rs973, %rs2;
	mov.u16 	%rs974, %rs1;
	@%p194 bra 	$L__BB0_244;
	mov.b16 	%rs972, 0;
	mov.f64 	%fd892, 0dC046800000000000;
	mov.u16 	%rs973, %rs2;
	mov.u16 	%rs974, %rs1;
$L__BB0_241:
	.pragma "nounroll";
	cvt.u64.u16 	%rd176, %rs973;
	cvt.u64.u16 	%rd177, %rs974;
	mad.lo.s64 	%rd718, %rd176, %rd173, %rd177;
	shl.b64 	%rd719, %rd718, 1;
	add.s64 	%rd720, %rd1, %rd719;
	ld.global.s16 	%r942, [%rd720];
	sub.s32 	%r943, %r942, %r197;
	cvt.rn.f64.s32 	%fd528, %r943;
	cvt.u32.u16 	%r944, %rs974;
	sub.s32 	%r945, %r944, %r7;
	mul.lo.s32 	%r946, %r945, %r945;
	cvt.u32.u16 	%r947, %rs973;
	sub.s32 	%r948, %r947, %r2;
	mad.lo.s32 	%r949, %r948, %r948, %r946;
	cvt.rn.f64.u32 	%fd529, %r949;
	sqrt.rn.f64 	%fd530, %fd529;
	div.rn.f64 	%fd184, %fd528, %fd530;
	setp.leu.f64 	%p195, %fd184, %fd892;
	@%p195 bra 	$L__BB0_243;
	sub.s64 	%rd721, %rd176, %rd174;
	sub.s64 	%rd722, %rd177, %rd175;
	mad.lo.s64 	%rd723, %rd721, 201, %rd722;
	add.s64 	%rd724, %rd2, %rd723;
	mov.b16 	%rs643, 1;
	st.local.u8 	[%rd724], %rs643;
	mov.f64 	%fd892, %fd184;
$L__BB0_243:
	setp.gt.s32 	%p196, %r1761, 0;
	selp.b32 	%r950, %r198, 0, %p196;
	sub.s32 	%r951, %r1761, %r950;
	selp.b16 	%rs644, %rs248, 0, %p196;
	add.s16 	%rs974, %rs974, %rs644;
	add.s32 	%r1761, %r951, %r195;
	add.s16 	%rs973, %rs973, 1;
	add.s16 	%rs972, %rs972, 1;
	setp.ne.s16 	%p197, %rs972, %rs249;
	@%p197 bra 	$L__BB0_241;
$L__BB0_244:
	setp.lt.u16 	%p198, %rs640, 3;
	@%p198 bra 	$L__BB0_254;
$L__BB0_245:
	cvt.u64.u16 	%rd178, %rs973;
	cvt.u64.u16 	%rd179, %rs974;
	mad.lo.s64 	%rd725, %rd178, %rd173, %rd179;
	shl.b64 	%rd726, %rd725, 1;
	add.s64 	%rd727, %rd1, %rd726;
	ld.global.s16 	%r952, [%rd727];
	sub.s32 	%r953, %r952, %r197;
	cvt.rn.f64.s32 	%fd531, %r953;
	cvt.u32.u16 	%r954, %rs974;
	sub.s32 	%r955, %r954, %r7;
	mul.lo.s32 	%r956, %r955, %r955;
	cvt.u32.u16 	%r957, %rs973;
	sub.s32 	%r958, %r957, %r2;
	mad.lo.s32 	%r959, %r958, %r958, %r956;
	cvt.rn.f64.u32 	%fd532, %r959;
	sqrt.rn.f64 	%fd533, %fd532;
	div.rn.f64 	%fd188, %fd531, %fd533;
	setp.leu.f64 	%p199, %fd188, %fd892;
	@%p199 bra 	$L__BB0_247;
	sub.s64 	%rd728, %rd178, %rd174;
	sub.s64 	%rd729, %rd179, %rd175;
	mad.lo.s64 	%rd730, %rd728, 201, %rd729;
	add.s64 	%rd731, %rd2, %rd730;
	mov.b16 	%rs646, 1;
	st.local.u8 	[%rd731], %rs646;
	mov.f64 	%fd892, %fd188;
$L__BB0_247:
	setp.gt.s32 	%p200, %r1761, 0;
	selp.b32 	%r960, %r198, 0, %p200;
	sub.s32 	%r203, %r1761, %r960;
	selp.b16 	%rs647, %rs248, 0, %p200;
	add.s16 	%rs260, %rs974, %rs647;
	add.s16 	%rs648, %rs973, 1;
	cvt.u64.u16 	%rd180, %rs648;
	cvt.u64.u16 	%rd181, %rs260;
	mad.lo.s64 	%rd732, %rd180, %rd173, %rd181;
	shl.b64 	%rd733, %rd732, 1;
	add.s64 	%rd734, %rd1, %rd733;
	ld.global.s16 	%r961, [%rd734];
	sub.s32 	%r962, %r961, %r197;
	cvt.rn.f64.s32 	%fd534, %r962;
	cvt.u32.u16 	%r963, %rs260;
	sub.s32 	%r964, %r963, %r7;
	mul.lo.s32 	%r965, %r964, %r964;
	cvt.u32.u16 	%r966, %rs648;
	sub.s32 	%r967, %r966, %r2;
	mad.lo.s32 	%r968, %r967, %r967, %r965;
	cvt.rn.f64.u32 	%fd535, %r968;
	sqrt.rn.f64 	%fd536, %fd535;
	div.rn.f64 	%fd190, %fd534, %fd536;
	setp.leu.f64 	%p201, %fd190, %fd892;
	@%p201 bra 	$L__BB0_249;
	sub.s64 	%rd735, %rd180, %rd174;
	sub.s64 	%rd736, %rd181, %rd175;
	mad.lo.s64 	%rd737, %rd735, 201, %rd736;
	add.s64 	%rd738, %rd2, %rd737;
	mov.b16 	%rs649, 1;
	st.local.u8 	[%rd738], %rs649;
	mov.f64 	%fd892, %fd190;
$L__BB0_249:
	add.s32 	%r969, %r203, %r195;
	setp.gt.s32 	%p202, %r969, 0;
	selp.b32 	%r970, %r198, 0, %p202;
	sub.s32 	%r204, %r969, %r970;
	selp.b16 	%rs650, %rs248, 0, %p202;
	add.s16 	%rs261, %rs260, %rs650;
	add.s16 	%rs651, %rs973, 2;
	cvt.u64.u16 	%rd182, %rs651;
	cvt.u64.u16 	%rd183, %rs261;
	mad.lo.s64 	%rd739, %rd182, %rd173, %rd183;
	shl.b64 	%rd740, %rd739, 1;
	add.s64 	%rd741, %rd1, %rd740;
	ld.global.s16 	%r971, [%rd741];
	sub.s32 	%r972, %r971, %r197;
	cvt.rn.f64.s32 	%fd537, %r972;
	cvt.u32.u16 	%r973, %rs261;
	sub.s32 	%r974, %r973, %r7;
	mul.lo.s32 	%r975, %r974, %r974;
	cvt.u32.u16 	%r976, %rs651;
	sub.s32 	%r977, %r976, %r2;
	mad.lo.s32 	%r978, %r977, %r977, %r975;
	cvt.rn.f64.u32 	%fd538, %r978;
	sqrt.rn.f64 	%fd539, %fd538;
	div.rn.f64 	%fd192, %fd537, %fd539;
	setp.leu.f64 	%p203, %fd192, %fd892;
	@%p203 bra 	$L__BB0_251;
	sub.s64 	%rd742, %rd182, %rd174;
	sub.s64 	%rd743, %rd183, %rd175;
	mad.lo.s64 	%rd744, %rd742, 201, %rd743;
	add.s64 	%rd745, %rd2, %rd744;
	mov.b16 	%rs652, 1;
	st.local.u8 	[%rd745], %rs652;
	mov.f64 	%fd892, %fd192;
$L__BB0_251:
	add.s32 	%r979, %r204, %r195;
	setp.gt.s32 	%p204, %r979, 0;
	selp.b32 	%r980, %r198, 0, %p204;
	sub.s32 	%r205, %r979, %r980;
	selp.b16 	%rs653, %rs248, 0, %p204;
	add.s16 	%rs262, %rs261, %rs653;
	add.s16 	%rs263, %rs973, 3;
	cvt.u64.u16 	%rd184, %rs263;
	cvt.u64.u16 	%rd185, %rs262;
	mad.lo.s64 	%rd746, %rd184, %rd173, %rd185;
	shl.b64 	%rd747, %rd746, 1;
	add.s64 	%rd748, %rd1, %rd747;
	ld.global.s16 	%r981, [%rd748];
	sub.s32 	%r982, %r981, %r197;
	cvt.rn.f64.s32 	%fd540, %r982;
	cvt.u32.u16 	%r983, %rs262;
	sub.s32 	%r984, %r983, %r7;
	mul.lo.s32 	%r985, %r984, %r984;
	cvt.u32.u16 	%r986, %rs263;
	sub.s32 	%r987, %r986, %r2;
	mad.lo.s32 	%r988, %r987, %r987, %r985;
	cvt.rn.f64.u32 	%fd541, %r988;
	sqrt.rn.f64 	%fd542, %fd541;
	div.rn.f64 	%fd194, %fd540, %fd542;
	setp.leu.f64 	%p205, %fd194, %fd892;
	@%p205 bra 	$L__BB0_253;
	sub.s64 	%rd749, %rd184, %rd174;
	sub.s64 	%rd750, %rd185, %rd175;
	mad.lo.s64 	%rd751, %rd749, 201, %rd750;
	add.s64 	%rd752, %rd2, %rd751;
	mov.b16 	%rs654, 1;
	st.local.u8 	[%rd752], %rs654;
	mov.f64 	%fd892, %fd194;
$L__BB0_253:
	add.s32 	%r989, %r205, %r195;
	setp.ne.s16 	%p206, %rs263, %rs948;
	setp.gt.s32 	%p207, %r989, 0;
	selp.b32 	%r990, %r198, 0, %p207;
	sub.s32 	%r991, %r989, %r990;
	selp.b16 	%rs655, %rs248, 0, %p207;
	add.s16 	%rs974, %rs262, %rs655;
	add.s32 	%r1761, %r991, %r195;
	add.s16 	%rs973, %rs973, 4;
	@%p206 bra 	$L__BB0_245;
$L__BB0_254:
	add.s16 	%rs993, %rs902, -1;
	cvt.u32.u16 	%r1771, %rs993;
	cvt.s32.s16 	%r208, %rs3;
	setp.le.s32 	%p254, %r1771, %r208;
	@%p254 bra 	$L__BB0_324;
	shl.b32 	%r1148, %r158, 16;
	cvt.s32.s16 	%r209, %r158;
	cvt.u64.u16 	%rd186, %rs454;
	cvt.u32.u16 	%r210, %rs5;
	cvt.s64.s16 	%rd187, %rs4;
	cvt.s64.s16 	%rd188, %rs3;
	shr.s32 	%r211, %r1148, 15;
	sub.s16 	%rs267, %rs948, %rs2;
	abs.s16 	%rs711, %rs267;
	mul.wide.s16 	%r212, %rs711, 2;
	setp.gt.s16 	%p255, %rs267, -1;
	selp.b16 	%rs268, 1, -1, %p255;
	add.s16 	%rs712, %rs267, 1;
	add.s16 	%rs269, %rs2, 1;
	sub.s16 	%rs713, %rs269, %rs948;
	and.b16  	%rs270, %rs712, 3;
	and.b32  	%r1149, %r2, 65535;
	cvt.u64.u32 	%rd858, %r1149;
	cvt.u32.u16 	%r1150, %rs454;
	mul.wide.u32 	%rd859, %r1149, %r1150;
	cvt.u64.u32 	%rd860, %r7;
	add.s64 	%rd861, %rd859, %rd860;
	shl.b64 	%rd862, %rd861, 1;
	add.s64 	%rd189, %rd1, %rd862;
	mov.f64 	%fd594, 0d0000000000000000;
	sqrt.rn.f64 	%fd196, %fd594;
	sub.s64 	%rd863, %rd858, %rd187;
	sub.s64 	%rd864, %rd860, %rd188;
	mad.lo.s64 	%rd865, %rd863, 201, %rd864;
	add.s64 	%rd190, %rd2, %rd865;
	cvt.u32.u16 	%r1151, %rs269;
	sub.s32 	%r1152, %r1151, %r2;
	mul.lo.s32 	%r213, %r1152, %r1152;
	add.s16 	%rs271, %rs2, 2;
	cvt.u32.u16 	%r1153, %rs271;
	sub.s32 	%r1154, %r1153, %r2;
	mul.lo.s32 	%r214, %r1154, %r1154;
	and.b16  	%rs272, %rs713, 3;
	add.s16 	%rs273, %rs2, -1;
	cvt.u32.u16 	%r1155, %rs273;
	sub.s32 	%r1156, %r1155, %r2;
	mul.lo.s32 	%r215, %r1156, %r1156;
	add.s16 	%rs274, %rs2, -2;
	cvt.u32.u16 	%r1157, %rs274;
	sub.s32 	%r1158, %r1157, %r2;
	mul.lo.s32 	%r216, %r1158, %r1158;
	add.s16 	%rs275, %rs1, 1;
	cvt.u64.u16 	%rd191, %rs275;
	cvt.u32.u16 	%r1159, %rs275;
	sub.s32 	%r1160, %r1159, %r7;
	mul.lo.s32 	%r217, %r1160, %r1160;
	add.s16 	%rs276, %rs1, 2;
	cvt.u64.u16 	%rd192, %rs276;
	cvt.u32.u16 	%r1161, %rs276;
	sub.s32 	%r1162, %r1161, %r7;
	mul.lo.s32 	%r218, %r1162, %r1162;
	mov.b16 	%rs977, 0;
$L__BB0_256:
	sub.s32 	%r1163, %r1771, %r7;
	abs.s32 	%r220, %r1163;
	setp.ge.u32 	%p256, %r158, %r220;
	@%p256 bra 	$L__BB0_282;
	setp.ge.u16 	%p298, %rs993, %rs1;
	@%p298 bra 	$L__BB0_262;
	shl.b32 	%r1340, %r220, 16;
	cvt.s32.s16 	%r1341, %r220;
	sub.s32 	%r1764, %r212, %r1341;
	shr.s32 	%r222, %r1340, 15;
	mov.f64 	%fd897, 0dC046800000000000;
	mov.u16 	%rs979, %rs2;
	mov.u16 	%rs980, %rs1;
$L__BB0_259:
	cvt.u64.u16 	%rd193, %rs979;
	cvt.u64.u16 	%rd194, %rs980;
	mad.lo.s64 	%rd1000, %rd193, %rd186, %rd194;
	shl.b64 	%rd1001, %rd1000, 1;
	add.s64 	%rd1002, %rd1, %rd1001;
	ld.global.s16 	%r1342, [%rd1002];
	sub.s32 	%r1343, %r1342, %r210;
	cvt.rn.f64.s32 	%fd659, %r1343;
	cvt.u32.u16 	%r1344, %rs980;
	sub.s32 	%r1345, %r1344, %r7;
	mul.lo.s32 	%r1346, %r1345, %r1345;
	cvt.u32.u16 	%r1347, %rs979;
	sub.s32 	%r1348, %r1347, %r2;
	mad.lo.s32 	%r1349, %r1348, %r1348, %r1346;
	cvt.rn.f64.u32 	%fd660, %r1349;
	sqrt.rn.f64 	%fd661, %fd660;
	div.rn.f64 	%fd198, %fd659, %fd661;
	setp.leu.f64 	%p318, %fd198, %fd897;
	@%p318 bra 	$L__BB0_261;
	sub.s64 	%rd1003, %rd193, %rd187;
	sub.s64 	%rd1004, %rd194, %rd188;
	mad.lo.s64 	%rd1005, %rd1003, 201, %rd1004;
	add.s64 	%rd1006, %rd2, %rd1005;
	mov.b16 	%rs771, 1;
	st.local.u8 	[%rd1006], %rs771;
	mov.f64 	%fd897, %fd198;
$L__BB0_261:
	setp.eq.s16 	%p319, %rs980, %rs993;
	setp.gt.s32 	%p320, %r1764, 0;
	selp.b32 	%r1350, %r222, 0, %p320;
	sub.s32 	%r1351, %r1764, %r1350;
	selp.b16 	%rs772, %rs268, 0, %p320;
	add.s16 	%rs979, %rs979, %rs772;
	add.s32 	%r1764, %r1351, %r212;
	add.s16 	%rs980, %rs980, -1;
	@%p319 bra 	$L__BB0_323;
	bra.uni 	$L__BB0_259;
$L__BB0_262:
	shl.b32 	%r1280, %r220, 16;
	cvt.s32.s16 	%r1281, %r220;
	sub.s32 	%r1765, %r212, %r1281;
	shr.s32 	%r226, %r1280, 15;
	add.s16 	%rs751, %rs977, %rs1;
	sub.s16 	%rs752, %rs902, %rs751;
	and.b16  	%rs283, %rs752, 3;
	setp.eq.s16 	%p299, %rs283, 0;
	mov.f64 	%fd903, 0dC046800000000000;
	mov.u16 	%rs981, %rs2;
	mov.u16 	%rs982, %rs1;
	@%p299 bra 	$L__BB0_272;
	ld.global.s16 	%r1282, [%rd189];
	sub.s32 	%r1283, %r1282, %r210;
	cvt.rn.f64.s32 	%fd639, %r1283;
	div.rn.f64 	%fd200, %fd639, %fd196;
	setp.leu.f64 	%p300, %fd200, 0dC046800000000000;
	mov.f64 	%fd903, 0dC046800000000000;
	@%p300 bra 	$L__BB0_265;
	mov.b16 	%rs753, 1;
	st.local.u8 	[%rd190], %rs753;
	mov.f64 	%fd903, %fd200;
$L__BB0_265:
	setp.gt.s32 	%p301, %r1765, 0;
	selp.b32 	%r1284, %r226, 0, %p301;
	sub.s32 	%r1285, %r1765, %r1284;
	selp.b16 	%rs754, %rs268, 0, %p301;
	add.s16 	%rs981, %rs754, %rs2;
	add.s32 	%r1765, %r1285, %r212;
	setp.eq.s16 	%p302, %rs283, 1;
	mov.u16 	%rs982, %rs275;
	@%p302 bra 	$L__BB0_272;
	cvt.u64.u16 	%rd195, %rs981;
	mad.lo.s64 	%rd958, %rd195, %rd186, %rd191;
	shl.b64 	%rd959, %rd958, 1;
	add.s64 	%rd960, %rd1, %rd959;
	ld.global.s16 	%r1286, [%rd960];
	sub.s32 	%r1287, %r1286, %r210;
	cvt.rn.f64.s32 	%fd640, %r1287;
	cvt.u32.u16 	%r1288, %rs981;
	sub.s32 	%r1289, %r1288, %r2;
	mad.lo.s32 	%r1290, %r1289, %r1289, %r217;
	cvt.rn.f64.u32 	%fd641, %r1290;
	sqrt.rn.f64 	%fd642, %fd641;
	div.rn.f64 	%fd202, %fd640, %fd642;
	setp.leu.f64 	%p303, %fd202, %fd903;
	@%p303 bra 	$L__BB0_268;
	sub.s64 	%rd961, %rd195, %rd187;
	sub.s64 	%rd962, %rd191, %rd188;
	mad.lo.s64 	%rd963, %rd961, 201, %rd962;
	add.s64 	%rd964, %rd2, %rd963;
	mov.b16 	%rs755, 1;
	st.local.u8 	[%rd964], %rs755;
	mov.f64 	%fd903, %fd202;
$L__BB0_268:
	setp.gt.s32 	%p304, %r1765, 0;
	selp.b32 	%r1291, %r226, 0, %p304;
	sub.s32 	%r1292, %r1765, %r1291;
	selp.b16 	%rs756, %rs268, 0, %p304;
	add.s16 	%rs981, %rs981, %rs756;
	add.s32 	%r1765, %r1292, %r212;
	setp.eq.s16 	%p305, %rs283, 2;
	mov.u16 	%rs982, %rs276;
	@%p305 bra 	$L__BB0_272;
	cvt.u64.u16 	%rd196, %rs981;
	mad.lo.s64 	%rd965, %rd196, %rd186, %rd192;
	shl.b64 	%rd966, %rd965, 1;
	add.s64 	%rd967, %rd1, %rd966;
	ld.global.s16 	%r1293, [%rd967];
	sub.s32 	%r1294, %r1293, %r210;
	cvt.rn.f64.s32 	%fd643, %r1294;
	cvt.u32.u16 	%r1295, %rs981;
	sub.s32 	%r1296, %r1295, %r2;
	mad.lo.s32 	%r1297, %r1296, %r1296, %r218;
	cvt.rn.f64.u32 	%fd644, %r1297;
	sqrt.rn.f64 	%fd645, %fd644;
	div.rn.f64 	%fd204, %fd643, %fd645;
	setp.leu.f64 	%p306, %fd204, %fd903;
	@%p306 bra 	$L__BB0_271;
	sub.s64 	%rd968, %rd196, %rd187;
	sub.s64 	%rd969, %rd192, %rd188;
	mad.lo.s64 	%rd970, %rd968, 201, %rd969;
	add.s64 	%rd971, %rd2, %rd970;
	mov.b16 	%rs757, 1;
	st.local.u8 	[%rd971], %rs757;
	mov.f64 	%fd903, %fd204;
$L__BB0_271:
	add.s16 	%rs982, %rs1, 3;
	setp.gt.s32 	%p307, %r1765, 0;
	selp.b32 	%r1298, %r226, 0, %p307;
	sub.s32 	%r1299, %r1765, %r1298;
	selp.b16 	%rs758, %rs268, 0, %p307;
	add.s16 	%rs981, %rs981, %rs758;
	add.s32 	%r1765, %r1299, %r212;
$L__BB0_272:
	sub.s16 	%rs759, %rs1, %rs902;
	add.s16 	%rs760, %rs759, %rs977;
	setp.gt.u16 	%p308, %rs760, -4;
	@%p308 bra 	$L__BB0_323;
$L__BB0_273:
	cvt.u64.u16 	%rd197, %rs981;
	cvt.u64.u16 	%rd198, %rs982;
	mad.lo.s64 	%rd972, %rd197, %rd186, %rd198;
	shl.b64 	%rd973, %rd972, 1;
	add.s64 	%rd974, %rd1, %rd973;
	ld.global.s16 	%r1300, [%rd974];
	sub.s32 	%r1301, %r1300, %r210;
	cvt.rn.f64.s32 	%fd646, %r1301;
	cvt.u32.u16 	%r1302, %rs982;
	sub.s32 	%r1303, %r1302, %r7;
	mul.lo.s32 	%r1304, %r1303, %r1303;
	cvt.u32.u16 	%r1305, %rs981;
	sub.s32 	%r1306, %r1305, %r2;
	mad.lo.s32 	%r1307, %r1306, %r1306, %r1304;
	cvt.rn.f64.u32 	%fd647, %r1307;
	sqrt.rn.f64 	%fd648, %fd647;
	div.rn.f64 	%fd208, %fd646, %fd648;
	setp.leu.f64 	%p309, %fd208, %fd903;
	@%p309 bra 	$L__BB0_275;
	sub.s64 	%rd975, %rd197, %rd187;
	sub.s64 	%rd976, %rd198, %rd188;
	mad.lo.s64 	%rd977, %rd975, 201, %rd976;
	add.s64 	%rd978, %rd2, %rd977;
	mov.b16 	%rs761, 1;
	st.local.u8 	[%rd978], %rs761;
	mov.f64 	%fd903, %fd208;
$L__BB0_275:
	setp.gt.s32 	%p310, %r1765, 0;
	selp.b32 	%r1308, %r226, 0, %p310;
	sub.s32 	%r232, %r1765, %r1308;
	selp.b16 	%rs762, %rs268, 0, %p310;
	add.s16 	%rs292, %rs981, %rs762;
	add.s16 	%rs763, %rs982, 1;
	cvt.u64.u16 	%rd199, %rs292;
	cvt.u64.u16 	%rd200, %rs763;
	mad.lo.s64 	%rd979, %rd199, %rd186, %rd200;
	shl.b64 	%rd980, %rd979, 1;
	add.s64 	%rd981, %rd1, %rd980;
	ld.global.s16 	%r1309, [%rd981];
	sub.s32 	%r1310, %r1309, %r210;
	cvt.rn.f64.s32 	%fd649, %r1310;
	cvt.u32.u16 	%r1311, %rs763;
	sub.s32 	%r1312, %r1311, %r7;
	mul.lo.s32 	%r1313, %r1312, %r1312;
	cvt.u32.u16 	%r1314, %rs292;
	sub.s32 	%r1315, %r1314, %r2;
	mad.lo.s32 	%r1316, %r1315, %r1315, %r1313;
	cvt.rn.f64.u32 	%fd650, %r1316;
	sqrt.rn.f64 	%fd651, %fd650;
	div.rn.f64 	%fd210, %fd649, %fd651;
	setp.leu.f64 	%p311, %fd210, %fd903;
	@%p311 bra 	$L__BB0_277;
	sub.s64 	%rd982, %rd199, %rd187;
	sub.s64 	%rd983, %rd200, %rd188;
	mad.lo.s64 	%rd984, %rd982, 201, %rd983;
	add.s64 	%rd985, %rd2, %rd984;
	mov.b16 	%rs764, 1;
	st.local.u8 	[%rd985], %rs764;
	mov.f64 	%fd903, %fd210;
$L__BB0_277:
	add.s32 	%r1317, %r232, %r212;
	setp.gt.s32 	%p312, %r1317, 0;
	selp.b32 	%r1318, %r226, 0, %p312;
	sub.s32 	%r233, %r1317, %r1318;
	selp.b16 	%rs765, %rs268, 0, %p312;
	add.s16 	%rs293, %rs292, %rs765;
	add.s16 	%rs766, %rs982, 2;
	cvt.u64.u16 	%rd201, %rs293;
	cvt.u64.u16 	%rd202, %rs766;
	mad.lo.s64 	%rd986, %rd201, %rd186, %rd202;
	shl.b64 	%rd987, %rd986, 1;
	add.s64 	%rd988, %rd1, %rd987;
	ld.global.s16 	%r1319, [%rd988];
	sub.s32 	%r1320, %r1319, %r210;
	cvt.rn.f64.s32 	%fd652, %r1320;
	cvt.u32.u16 	%r1321, %rs766;
	sub.s32 	%r1322, %r1321, %r7;
	mul.lo.s32 	%r1323, %r1322, %r1322;
	cvt.u32.u16 	%r1324, %rs293;
	sub.s32 	%r1325, %r1324, %r2;
	mad.lo.s32 	%r1326, %r1325, %r1325, %r1323;
	cvt.rn.f64.u32 	%fd653, %r1326;
	sqrt.rn.f64 	%fd654, %fd653;
	div.rn.f64 	%fd212, %fd652, %fd654;
	setp.leu.f64 	%p313, %fd212, %fd903;
	@%p313 bra 	$L__BB0_279;
	sub.s64 	%rd989, %rd201, %rd187;
	sub.s64 	%rd990, %rd202, %rd188;
	mad.lo.s64 	%rd991, %rd989, 201, %rd990;
	add.s64 	%rd992, %rd2, %rd991;
	mov.b16 	%rs767, 1;
	st.local.u8 	[%rd992], %rs767;
	mov.f64 	%fd903, %fd212;
$L__BB0_279:
	add.s32 	%r1327, %r233, %r212;
	setp.gt.s32 	%p314, %r1327, 0;
	selp.b32 	%r1328, %r226, 0, %p314;
	sub.s32 	%r234, %r1327, %r1328;
	selp.b16 	%rs768, %rs268, 0, %p314;
	add.s16 	%rs294, %rs293, %rs768;
	add.s16 	%rs295, %rs982, 3;
	cvt.u64.u16 	%rd203, %rs294;
	cvt.u64.u16 	%rd204, %rs295;
	mad.lo.s64 	%rd993, %rd203, %rd186, %rd204;
	shl.b64 	%rd994, %rd993, 1;
	add.s64 	%rd995, %rd1, %rd994;
	ld.global.s16 	%r1329, [%rd995];
	sub.s32 	%r1330, %r1329, %r210;
	cvt.rn.f64.s32 	%fd655, %r1330;
	cvt.u32.u16 	%r1331, %rs295;
	sub.s32 	%r1332, %r1331, %r7;
	mul.lo.s32 	%r1333, %r1332, %r1332;
	cvt.u32.u16 	%r1334, %rs294;
	sub.s32 	%r1335, %r1334, %r2;
	mad.lo.s32 	%r1336, %r1335, %r1335, %r1333;
	cvt.rn.f64.u32 	%fd656, %r1336;
	sqrt.rn.f64 	%fd657, %fd656;
	div.rn.f64 	%fd214, %fd655, %fd657;
	setp.leu.f64 	%p315, %fd214, %fd903;
	@%p315 bra 	$L__BB0_281;
	sub.s64 	%rd996, %rd203, %rd187;
	sub.s64 	%rd997, %rd204, %rd188;
	mad.lo.s64 	%rd998, %rd996, 201, %rd997;
	add.s64 	%rd999, %rd2, %rd998;
	mov.b16 	%rs769, 1;
	st.local.u8 	[%rd999], %rs769;
	mov.f64 	%fd903, %fd214;
$L__BB0_281:
	add.s32 	%r1337, %r234, %r212;
	setp.eq.s16 	%p316, %rs295, %rs993;
	setp.gt.s32 	%p317, %r1337, 0;
	selp.b32 	%r1338, %r226, 0, %p317;
	sub.s32 	%r1339, %r1337, %r1338;
	selp.b16 	%rs770, %rs268, 0, %p317;
	add.s16 	%rs981, %rs294, %rs770;
	add.s32 	%r1765, %r1339, %r212;
	add.s16 	%rs982, %rs982, 4;
	@%p316 bra 	$L__BB0_323;
	bra.uni 	$L__BB0_273;
$L__BB0_282:
	setp.ge.u16 	%p257, %rs948, %rs2;
	@%p257 bra 	$L__BB0_303;
	setp.eq.s16 	%p278, %rs272, 0;
	sub.s16 	%rs732, %rs993, %rs1;
	abs.s16 	%rs733, %rs732;
	mul.wide.s16 	%r236, %rs733, 2;
	sub.s32 	%r1767, %r236, %r209;
	setp.gt.s16 	%p279, %rs732, -1;
	selp.b16 	%rs298, 1, -1, %p279;
	mov.f64 	%fd912, 0dC046800000000000;
	mov.u16 	%rs985, %rs2;
	mov.u16 	%rs986, %rs1;
	@%p278 bra 	$L__BB0_293;
	ld.global.s16 	%r1222, [%rd189];
	sub.s32 	%r1223, %r1222, %r210;
	cvt.rn.f64.s32 	%fd618, %r1223;
	div.rn.f64 	%fd216, %fd618, %fd196;
	setp.leu.f64 	%p280, %fd216, 0dC046800000000000;
	mov.f64 	%fd912, 0dC046800000000000;
	@%p280 bra 	$L__BB0_286;
	mov.b16 	%rs734, 1;
	st.local.u8 	[%rd190], %rs734;
	mov.f64 	%fd912, %fd216;
$L__BB0_286:
	setp.eq.s16 	%p281, %rs272, 1;
	setp.gt.s32 	%p282, %r1767, 0;
	selp.b32 	%r1224, %r211, 0, %p282;
	sub.s32 	%r1225, %r1767, %r1224;
	selp.b16 	%rs735, %rs298, 0, %p282;
	add.s16 	%rs986, %rs735, %rs1;
	add.s32 	%r1767, %r1225, %r236;
	mov.u16 	%rs985, %rs273;
	@%p281 bra 	$L__BB0_293;
	cvt.u64.u16 	%rd205, %rs986;
	cvt.u64.u16 	%rd912, %rs273;
	mad.lo.s64 	%rd913, %rd912, %rd186, %rd205;
	shl.b64 	%rd914, %rd913, 1;
	add.s64 	%rd915, %rd1, %rd914;
	ld.global.s16 	%r1226, [%rd915];
	sub.s32 	%r1227, %r1226, %r210;
	cvt.rn.f64.s32 	%fd619, %r1227;
	cvt.u32.u16 	%r1228, %rs986;
	sub.s32 	%r1229, %r1228, %r7;
	mad.lo.s32 	%r1230, %r1229, %r1229, %r215;
	cvt.rn.f64.u32 	%fd620, %r1230;
	sqrt.rn.f64 	%fd621, %fd620;
	div.rn.f64 	%fd218, %fd619, %fd621;
	setp.leu.f64 	%p283, %fd218, %fd912;
	@%p283 bra 	$L__BB0_289;
	sub.s64 	%rd916, %rd205, %rd188;
	cvt.u64.u16 	%rd917, %rs273;
	sub.s64 	%rd918, %rd917, %rd187;
	mad.lo.s64 	%rd919, %rd918, 201, %rd916;
	add.s64 	%rd920, %rd2, %rd919;
	mov.b16 	%rs736, 1;
	st.local.u8 	[%rd920], %rs736;
	mov.f64 	%fd912, %fd218;
$L__BB0_289:
	setp.eq.s16 	%p284, %rs272, 2;
	setp.gt.s32 	%p285, %r1767, 0;
	selp.b32 	%r1231, %r211, 0, %p285;
	sub.s32 	%r1232, %r1767, %r1231;
	selp.b16 	%rs737, %rs298, 0, %p285;
	add.s16 	%rs986, %rs986, %rs737;
	add.s32 	%r1767, %r1232, %r236;
	mov.u16 	%rs985, %rs274;
	@%p284 bra 	$L__BB0_293;
	cvt.u64.u16 	%rd206, %rs986;
	cvt.u64.u16 	%rd921, %rs274;
	mad.lo.s64 	%rd922, %rd921, %rd186, %rd206;
	shl.b64 	%rd923, %rd922, 1;
	add.s64 	%rd924, %rd1, %rd923;
	ld.global.s16 	%r1233, [%rd924];
	sub.s32 	%r1234, %r1233, %r210;
	cvt.rn.f64.s32 	%fd622, %r1234;
	cvt.u32.u16 	%r1235, %rs986;
	sub.s32 	%r1236, %r1235, %r7;
	mad.lo.s32 	%r1237, %r1236, %r1236, %r216;
	cvt.rn.f64.u32 	%fd623, %r1237;
	sqrt.rn.f64 	%fd624, %fd623;
	div.rn.f64 	%fd220, %fd622, %fd624;
	setp.leu.f64 	%p286, %fd220, %fd912;
	@%p286 bra 	$L__BB0_292;
	sub.s64 	%rd925, %rd206, %rd188;
	cvt.u64.u16 	%rd926, %rs274;
	sub.s64 	%rd927, %rd926, %rd187;
	mad.lo.s64 	%rd928, %rd927, 201, %rd925;
	add.s64 	%rd929, %rd2, %rd928;
	mov.b16 	%rs738, 1;
	st.local.u8 	[%rd929], %rs738;
	mov.f64 	%fd912, %fd220;
$L__BB0_292:
	add.s16 	%rs985, %rs2, -3;
	setp.gt.s32 	%p287, %r1767, 0;
	selp.b32 	%r1238, %r211, 0, %p287;
	sub.s32 	%r1239, %r1767, %r1238;
	selp.b16 	%rs739, %rs298, 0, %p287;
	add.s16 	%rs986, %rs986, %rs739;
	add.s32 	%r1767, %r1239, %r236;
$L__BB0_293:
	sub.s16 	%rs740, %rs2, %rs948;
	setp.lt.u16 	%p288, %rs740, 3;
	@%p288 bra 	$L__BB0_323;
$L__BB0_294:
	cvt.u64.u16 	%rd207, %rs985;
	cvt.u64.u16 	%rd208, %rs986;
	mad.lo.s64 	%rd930, %rd207, %rd186, %rd208;
	shl.b64 	%rd931, %rd930, 1;
	add.s64 	%rd932, %rd1, %rd931;
	ld.global.s16 	%r1240, [%rd932];
	sub.s32 	%r1241, %r1240, %r210;
	cvt.rn.f64.s32 	%fd625, %r1241;
	cvt.u32.u16 	%r1242, %rs986;
	sub.s32 	%r1243, %r1242, %r7;
	mul.lo.s32 	%r1244, %r1243, %r1243;
	cvt.u32.u16 	%r1245, %rs985;
	sub.s32 	%r1246, %r1245, %r2;
	mad.lo.s32 	%r1247, %r1246, %r1246, %r1244;
	cvt.rn.f64.u32 	%fd626, %r1247;
	sqrt.rn.f64 	%fd627, %fd626;
	div.rn.f64 	%fd224, %fd625, %fd627;
	setp.leu.f64 	%p289, %fd224, %fd912;
	@%p289 bra 	$L__BB0_296;
	sub.s64 	%rd933, %rd207, %rd187;
	sub.s64 	%rd934, %rd208, %rd188;
	mad.lo.s64 	%rd935, %rd933, 201, %rd934;
	add.s64 	%rd936, %rd2, %rd935;
	mov.b16 	%rs741, 1;
	st.local.u8 	[%rd936], %rs741;
	mov.f64 	%fd912, %fd224;
$L__BB0_296:
	setp.gt.s32 	%p290, %r1767, 0;
	selp.b32 	%r1248, %r211, 0, %p290;
	sub.s32 	%r243, %r1767, %r1248;
	selp.b16 	%rs742, %rs298, 0, %p290;
	add.s16 	%rs307, %rs986, %rs742;
	add.s16 	%rs743, %rs985, -1;
	cvt.u64.u16 	%rd209, %rs743;
	cvt.u64.u16 	%rd210, %rs307;
	mad.lo.s64 	%rd937, %rd209, %rd186, %rd210;
	shl.b64 	%rd938, %rd937, 1;
	add.s64 	%rd939, %rd1, %rd938;
	ld.global.s16 	%r1249, [%rd939];
	sub.s32 	%r1250, %r1249, %r210;
	cvt.rn.f64.s32 	%fd628, %r1250;
	cvt.u32.u16 	%r1251, %rs307;
	sub.s32 	%r1252, %r1251, %r7;
	mul.lo.s32 	%r1253, %r1252, %r1252;
	cvt.u32.u16 	%r1254, %rs743;
	sub.s32 	%r1255, %r1254, %r2;
	mad.lo.s32 	%r1256, %r1255, %r1255, %r1253;
	cvt.rn.f64.u32 	%fd629, %r1256;
	sqrt.rn.f64 	%fd630, %fd629;
	div.rn.f64 	%fd226, %fd628, %fd630;
	setp.leu.f64 	%p291, %fd226, %fd912;
	@%p291 bra 	$L__BB0_298;
	sub.s64 	%rd940, %rd209, %rd187;
	sub.s64 	%rd941, %rd210, %rd188;
	mad.lo.s64 	%rd942, %rd940, 201, %rd941;
	add.s64 	%rd943, %rd2, %rd942;
	mov.b16 	%rs744, 1;
	st.local.u8 	[%rd943], %rs744;
	mov.f64 	%fd912, %fd226;
$L__BB0_298:
	add.s32 	%r1257, %r243, %r236;
	setp.gt.s32 	%p292, %r1257, 0;
	selp.b32 	%r1258, %r211, 0, %p292;
	sub.s32 	%r244, %r1257, %r1258;
	selp.b16 	%rs745, %rs298, 0, %p292;
	add.s16 	%rs308, %rs307, %rs745;
	add.s16 	%rs746, %rs985, -2;
	cvt.u64.u16 	%rd211, %rs746;
	cvt.u64.u16 	%rd212, %rs308;
	mad.lo.s64 	%rd944, %rd211, %rd186, %rd212;
	shl.b64 	%rd945, %rd944, 1;
	add.s64 	%rd946, %rd1, %rd945;
	ld.global.s16 	%r1259, [%rd946];
	sub.s32 	%r1260, %r1259, %r210;
	cvt.rn.f64.s32 	%fd631, %r1260;
	cvt.u32.u16 	%r1261, %rs308;
	sub.s32 	%r1262, %r1261, %r7;
	mul.lo.s32 	%r1263, %r1262, %r1262;
	cvt.u32.u16 	%r1264, %rs746;
	sub.s32 	%r1265, %r1264, %r2;
	mad.lo.s32 	%r1266, %r1265, %r1265, %r1263;
	cvt.rn.f64.u32 	%fd632, %r1266;
	sqrt.rn.f64 	%fd633, %fd632;
	div.rn.f64 	%fd228, %fd631, %fd633;
	setp.leu.f64 	%p293, %fd228, %fd912;
	@%p293 bra 	$L__BB0_300;
	sub.s64 	%rd947, %rd211, %rd187;
	sub.s64 	%rd948, %rd212, %rd188;
	mad.lo.s64 	%rd949, %rd947, 201, %rd948;
	add.s64 	%rd950, %rd2, %rd949;
	mov.b16 	%rs747, 1;
	st.local.u8 	[%rd950], %rs747;
	mov.f64 	%fd912, %fd228;
$L__BB0_300:
	add.s32 	%r1267, %r244, %r236;
	setp.gt.s32 	%p294, %r1267, 0;
	selp.b32 	%r1268, %r211, 0, %p294;
	sub.s32 	%r245, %r1267, %r1268;
	selp.b16 	%rs748, %rs298, 0, %p294;
	add.s16 	%rs309, %rs308, %rs748;
	add.s16 	%rs310, %rs985, -3;
	cvt.u64.u16 	%rd213, %rs310;
	cvt.u64.u16 	%rd214, %rs309;
	mad.lo.s64 	%rd951, %rd213, %rd186, %rd214;
	shl.b64 	%rd952, %rd951, 1;
	add.s64 	%rd953, %rd1, %rd952;
	ld.global.s16 	%r1269, [%rd953];
	sub.s32 	%r1270, %r1269, %r210;
	cvt.rn.f64.s32 	%fd634, %r1270;
	cvt.u32.u16 	%r1271, %rs309;
	sub.s32 	%r1272, %r1271, %r7;
	mul.lo.s32 	%r1273, %r1272, %r1272;
	cvt.u32.u16 	%r1274, %rs310;
	sub.s32 	%r1275, %r1274, %r2;
	mad.lo.s32 	%r1276, %r1275, %r1275, %r1273;
	cvt.rn.f64.u32 	%fd635, %r1276;
	sqrt.rn.f64 	%fd636, %fd635;
	div.rn.f64 	%fd230, %fd634, %fd636;
	setp.leu.f64 	%p295, %fd230, %fd912;
	@%p295 bra 	$L__BB0_302;
	sub.s64 	%rd954, %rd213, %rd187;
	sub.s64 	%rd955, %rd214, %rd188;
	mad.lo.s64 	%rd956, %rd954, 201, %rd955;
	add.s64 	%rd957, %rd2, %rd956;
	mov.b16 	%rs749, 1;
	st.local.u8 	[%rd957], %rs749;
	mov.f64 	%fd912, %fd230;
$L__BB0_302:
	add.s32 	%r1277, %r245, %r236;
	setp.eq.s16 	%p296, %rs310, %rs948;
	setp.gt.s32 	%p297, %r1277, 0;
	selp.b32 	%r1278, %r211, 0, %p297;
	sub.s32 	%r1279, %r1277, %r1278;
	selp.b16 	%rs750, %rs298, 0, %p297;
	add.s16 	%rs986, %rs309, %rs750;
	add.s32 	%r1767, %r1279, %r236;
	add.s16 	%rs985, %rs985, -4;
	@%p296 bra 	$L__BB0_323;
	bra.uni 	$L__BB0_294;
$L__BB0_303:
	setp.eq.s16 	%p258, %rs270, 0;
	sub.s16 	%rs714, %rs993, %rs1;
	abs.s16 	%rs715, %rs714;
	mul.wide.s16 	%r247, %rs715, 2;
	sub.s32 	%r1769, %r247, %r209;
	setp.gt.s16 	%p259, %rs714, -1;
	selp.b16 	%rs313, 1, -1, %p259;
	mov.f64 	%fd921, 0dC046800000000000;
	mov.u16 	%rs989, %rs2;
	mov.u16 	%rs990, %rs1;
	@%p258 bra 	$L__BB0_313;
	ld.global.s16 	%r1164, [%rd189];
	sub.s32 	%r1165, %r1164, %r210;
	cvt.rn.f64.s32 	%fd597, %r1165;
	div.rn.f64 	%fd232, %fd597, %fd196;
	setp.leu.f64 	%p260, %fd232, 0dC046800000000000;
	mov.f64 	%fd921, 0dC046800000000000;
	@%p260 bra 	$L__BB0_306;
	mov.b16 	%rs716, 1;
	st.local.u8 	[%rd190], %rs716;
	mov.f64 	%fd921, %fd232;
$L__BB0_306:
	setp.eq.s16 	%p261, %rs270, 1;
	setp.gt.s32 	%p262, %r1769, 0;
	selp.b32 	%r1166, %r211, 0, %p262;
	sub.s32 	%r1167, %r1769, %r1166;
	selp.b16 	%rs717, %rs313, 0, %p262;
	add.s16 	%rs990, %rs717, %rs1;
	add.s32 	%r1769, %r1167, %r247;
	mov.u16 	%rs989, %rs269;
	@%p261 bra 	$L__BB0_313;
	cvt.u64.u16 	%rd215, %rs990;
	cvt.u64.u16 	%rd866, %rs269;
	mad.lo.s64 	%rd867, %rd866, %rd186, %rd215;
	shl.b64 	%rd868, %rd867, 1;
	add.s64 	%rd869, %rd1, %rd868;
	ld.global.s16 	%r1168, [%rd869];
	sub.s32 	%r1169, %r1168, %r210;
	cvt.rn.f64.s32 	%fd598, %r1169;
	cvt.u32.u16 	%r1170, %rs990;
	sub.s32 	%r1171, %r1170, %r7;
	mad.lo.s32 	%r1172, %r1171, %r1171, %r213;
	cvt.rn.f64.u32 	%fd599, %r1172;
	sqrt.rn.f64 	%fd600, %fd599;
	div.rn.f64 	%fd234, %fd598, %fd600;
	setp.leu.f64 	%p263, %fd234, %fd921;
	@%p263 bra 	$L__BB0_309;
	sub.s64 	%rd870, %rd215, %rd188;
	cvt.u64.u16 	%rd871, %rs269;
	sub.s64 	%rd872, %rd871, %rd187;
	mad.lo.s64 	%rd873, %rd872, 201, %rd870;
	add.s64 	%rd874, %rd2, %rd873;
	mov.b16 	%rs718, 1;
	st.local.u8 	[%rd874], %rs718;
	mov.f64 	%fd921, %fd234;
$L__BB0_309:
	setp.eq.s16 	%p264, %rs270, 2;
	setp.gt.s32 	%p265, %r1769, 0;
	selp.b32 	%r1173, %r211, 0, %p265;
	sub.s32 	%r1174, %r1769, %r1173;
	selp.b16 	%rs719, %rs313, 0, %p265;
	add.s16 	%rs990, %rs990, %rs719;
	add.s32 	%r1769, %r1174, %r247;
	mov.u16 	%rs989, %rs271;
	@%p264 bra 	$L__BB0_313;
	cvt.u64.u16 	%rd216, %rs990;
	cvt.u64.u16 	%rd875, %rs271;
	mad.lo.s64 	%rd876, %rd875, %rd186, %rd216;
	shl.b64 	%rd877, %rd876, 1;
	add.s64 	%rd878, %rd1, %rd877;
	ld.global.s16 	%r1175, [%rd878];
	sub.s32 	%r1176, %r1175, %r210;
	cvt.rn.f64.s32 	%fd601, %r1176;
	cvt.u32.u16 	%r1177, %rs990;
	sub.s32 	%r1178, %r1177, %r7;
	mad.lo.s32 	%r1179, %r1178, %r1178, %r214;
	cvt.rn.f64.u32 	%fd602, %r1179;
	sqrt.rn.f64 	%fd603, %fd602;
	div.rn.f64 	%fd236, %fd601, %fd603;
	setp.leu.f64 	%p266, %fd236, %fd921;
	@%p266 bra 	$L__BB0_312;
	sub.s64 	%rd879, %rd216, %rd188;
	cvt.u64.u16 	%rd880, %rs271;
	sub.s64 	%rd881, %rd880, %rd187;
	mad.lo.s64 	%rd882, %rd881, 201, %rd879;
	add.s64 	%rd883, %rd2, %rd882;
	mov.b16 	%rs720, 1;
	st.local.u8 	[%rd883], %rs720;
	mov.f64 	%fd921, %fd236;
$L__BB0_312:
	add.s16 	%rs989, %rs2, 3;
	setp.gt.s32 	%p267, %r1769, 0;
	selp.b32 	%r1180, %r211, 0, %p267;
	sub.s32 	%r1181, %r1769, %r1180;
	selp.b16 	%rs721, %rs313, 0, %p267;
	add.s16 	%rs990, %rs990, %rs721;
	add.s32 	%r1769, %r1181, %r247;
$L__BB0_313:
	setp.lt.u16 	%p268, %rs267, 3;
	@%p268 bra 	$L__BB0_323;
$L__BB0_314:
	cvt.u64.u16 	%rd217, %rs989;
	cvt.u64.u16 	%rd218, %rs990;
	mad.lo.s64 	%rd884, %rd217, %rd186, %rd218;
	shl.b64 	%rd885, %rd884, 1;
	add.s64 	%rd886, %rd1, %rd885;
	ld.global.s16 	%r1182, [%rd886];
	sub.s32 	%r1183, %r1182, %r210;
	cvt.rn.f64.s32 	%fd604, %r1183;
	cvt.u32.u16 	%r1184, %rs990;
	sub.s32 	%r1185, %r1184, %r7;
	mul.lo.s32 	%r1186, %r1185, %r1185;
	cvt.u32.u16 	%r1187, %rs989;
	sub.s32 	%r1188, %r1187, %r2;
	mad.lo.s32 	%r1189, %r1188, %r1188, %r1186;
	cvt.rn.f64.u32 	%fd605, %r1189;
	sqrt.rn.f64 	%fd606, %fd605;
	div.rn.f64 	%fd240, %fd604, %fd606;
	setp.leu.f64 	%p269, %fd240, %fd921;
	@%p269 bra 	$L__BB0_316;
	sub.s64 	%rd887, %rd217, %rd187;
	sub.s64 	%rd888, %rd218, %rd188;
	mad.lo.s64 	%rd889, %rd887, 201, %rd888;
	add.s64 	%rd890, %rd2, %rd889;
	mov.b16 	%rs722, 1;
	st.local.u8 	[%rd890], %rs722;
	mov.f64 	%fd921, %fd240;
$L__BB0_316:
	setp.gt.s32 	%p270, %r1769, 0;
	selp.b32 	%r1190, %r211, 0, %p270;
	sub.s32 	%r254, %r1769, %r1190;
	selp.b16 	%rs723, %rs313, 0, %p270;
	add.s16 	%rs322, %rs990, %rs723;
	add.s16 	%rs724, %rs989, 1;
	cvt.u64.u16 	%rd219, %rs724;
	cvt.u64.u16 	%rd220, %rs322;
	mad.lo.s64 	%rd891, %rd219, %rd186, %rd220;
	shl.b64 	%rd892, %rd891, 1;
	add.s64 	%rd893, %rd1, %rd892;
	ld.global.s16 	%r1191, [%rd893];
	sub.s32 	%r1192, %r1191, %r210;
	cvt.rn.f64.s32 	%fd607, %r1192;
	cvt.u32.u16 	%r1193, %rs322;
	sub.s32 	%r1194, %r1193, %r7;
	mul.lo.s32 	%r1195, %r1194, %r1194;
	cvt.u32.u16 	%r1196, %rs724;
	sub.s32 	%r1197, %r1196, %r2;
	mad.lo.s32 	%r1198, %r1197, %r1197, %r1195;
	cvt.rn.f64.u32 	%fd608, %r1198;
	sqrt.rn.f64 	%fd609, %fd608;
	div.rn.f64 	%fd242, %fd607, %fd609;
	setp.leu.f64 	%p271, %fd242, %fd921;
	@%p271 bra 	$L__BB0_318;
	sub.s64 	%rd894, %rd219, %rd187;
	sub.s64 	%rd895, %rd220, %rd188;
	mad.lo.s64 	%rd896, %rd894, 201, %rd895;
	add.s64 	%rd897, %rd2, %rd896;
	mov.b16 	%rs725, 1;
	st.local.u8 	[%rd897], %rs725;
	mov.f64 	%fd921, %fd242;
$L__BB0_318:
	add.s32 	%r1199, %r254, %r247;
	setp.gt.s32 	%p272, %r1199, 0;
	selp.b32 	%r1200, %r211, 0, %p272;
	sub.s32 	%r255, %r1199, %r1200;
	selp.b16 	%rs726, %rs313, 0, %p272;
	add.s16 	%rs323, %rs322, %rs726;
	add.s16 	%rs727, %rs989, 2;
	cvt.u64.u16 	%rd221, %rs727;
	cvt.u64.u16 	%rd222, %rs323;
	mad.lo.s64 	%rd898, %rd221, %rd186, %rd222;
	shl.b64 	%rd899, %rd898, 1;
	add.s64 	%rd900, %rd1, %rd899;
	ld.global.s16 	%r1201, [%rd900];
	sub.s32 	%r1202, %r1201, %r210;
	cvt.rn.f64.s32 	%fd610, %r1202;
	cvt.u32.u16 	%r1203, %rs323;
	sub.s32 	%r1204, %r1203, %r7;
	mul.lo.s32 	%r1205, %r1204, %r1204;
	cvt.u32.u16 	%r1206, %rs727;
	sub.s32 	%r1207, %r1206, %r2;
	mad.lo.s32 	%r1208, %r1207, %r1207, %r1205;
	cvt.rn.f64.u32 	%fd611, %r1208;
	sqrt.rn.f64 	%fd612, %fd611;
	div.rn.f64 	%fd244, %fd610, %fd612;
	setp.leu.f64 	%p273, %fd244, %fd921;
	@%p273 bra 	$L__BB0_320;
	sub.s64 	%rd901, %rd221, %rd187;
	sub.s64 	%rd902, %rd222, %rd188;
	mad.lo.s64 	%rd903, %rd901, 201, %rd902;
	add.s64 	%rd904, %rd2, %rd903;
	mov.b16 	%rs728, 1;
	st.local.u8 	[%rd904], %rs728;
	mov.f64 	%fd921, %fd244;
$L__BB0_320:
	add.s32 	%r1209, %r255, %r247;
	setp.gt.s32 	%p274, %r1209, 0;
	selp.b32 	%r1210, %r211, 0, %p274;
	sub.s32 	%r256, %r1209, %r1210;
	selp.b16 	%rs729, %rs313, 0, %p274;
	add.s16 	%rs324, %rs323, %rs729;
	add.s16 	%rs325, %rs989, 3;
	cvt.u64.u16 	%rd223, %rs325;
	cvt.u64.u16 	%rd224, %rs324;
	mad.lo.s64 	%rd905, %rd223, %rd186, %rd224;
	shl.b64 	%rd906, %rd905, 1;
	add.s64 	%rd907, %rd1, %rd906;
	ld.global.s16 	%r1211, [%rd907];
	sub.s32 	%r1212, %r1211, %r210;
	cvt.rn.f64.s32 	%fd613, %r1212;
	cvt.u32.u16 	%r1213, %rs324;
	sub.s32 	%r1214, %r1213, %r7;
	mul.lo.s32 	%r1215, %r1214, %r1214;
	cvt.u32.u16 	%r1216, %rs325;
	sub.s32 	%r1217, %r1216, %r2;
	mad.lo.s32 	%r1218, %r1217, %r1217, %r1215;
	cvt.rn.f64.u32 	%fd614, %r1218;
	sqrt.rn.f64 	%fd615, %fd614;
	div.rn.f64 	%fd246, %fd613, %fd615;
	setp.leu.f64 	%p275, %fd246, %fd921;
	@%p275 bra 	$L__BB0_322;
	sub.s64 	%rd908, %rd223, %rd187;
	sub.s64 	%rd909, %rd224, %rd188;
	mad.lo.s64 	%rd910, %rd908, 201, %rd909;
	add.s64 	%rd911, %rd2, %rd910;
	mov.b16 	%rs730, 1;
	st.local.u8 	[%rd911], %rs730;
	mov.f64 	%fd921, %fd246;
$L__BB0_322:
	add.s32 	%r1219, %r256, %r247;
	setp.ne.s16 	%p276, %rs325, %rs948;
	setp.gt.s32 	%p277, %r1219, 0;
	selp.b32 	%r1220, %r211, 0, %p277;
	sub.s32 	%r1221, %r1219, %r1220;
	selp.b16 	%rs731, %rs313, 0, %p277;
	add.s16 	%rs990, %rs324, %rs731;
	add.s32 	%r1769, %r1221, %r247;
	add.s16 	%rs989, %rs989, 4;
	@%p276 bra 	$L__BB0_314;
$L__BB0_323:
	add.s16 	%rs993, %rs993, -1;
	cvt.u32.u16 	%r1771, %rs993;
	setp.gt.s32 	%p321, %r1771, %r208;
	add.s16 	%rs977, %rs977, 1;
	@%p321 bra 	$L__BB0_256;
$L__BB0_324:
	sub.s32 	%r1352, %r1771, %r7;
	abs.s32 	%r260, %r1352;
	setp.ge.u32 	%p322, %r158, %r260;
	@%p322 bra 	$L__BB0_356;
	setp.ge.u16 	%p354, %rs993, %rs1;
	@%p354 bra 	$L__BB0_341;
	sub.s16 	%rs827, %rs948, %rs2;
	abs.s16 	%rs828, %rs827;
	mul.wide.s16 	%r261, %rs828, 2;
	shl.b32 	%r1509, %r260, 16;
	cvt.s32.s16 	%r1510, %r260;
	sub.s32 	%r1773, %r261, %r1510;
	cvt.u64.u16 	%rd225, %rs454;
	cvt.u32.u16 	%r263, %rs5;
	cvt.s64.s16 	%rd226, %rs4;
	cvt.s64.s16 	%rd227, %rs3;
	setp.gt.s16 	%p370, %rs827, -1;
	selp.b16 	%rs331, 1, -1, %p370;
	shr.s32 	%r264, %r1509, 15;
	sub.s16 	%rs829, %rs1, %rs993;
	add.s16 	%rs830, %rs829, 1;
	and.b16  	%rs332, %rs830, 3;
	setp.eq.s16 	%p371, %rs332, 0;
	mov.f64 	%fd929, 0dC046800000000000;
	mov.u16 	%rs997, %rs2;
	mov.u16 	%rs998, %rs1;
	@%p371 bra 	$L__BB0_331;
	mov.b16 	%rs996, 0;
	mov.f64 	%fd929, 0dC046800000000000;
	mov.u16 	%rs997, %rs2;
	mov.u16 	%rs998, %rs1;
$L__BB0_328:
	.pragma "nounroll";
	cvt.u64.u16 	%rd228, %rs997;
	cvt.u64.u16 	%rd229, %rs998;
	mad.lo.s64 	%rd1112, %rd228, %rd225, %rd229;
	shl.b64 	%rd1113, %rd1112, 1;
	add.s64 	%rd1114, %rd1, %rd1113;
	ld.global.s16 	%r1511, [%rd1114];
	sub.s32 	%r1512, %r1511, %r263;
	cvt.rn.f64.s32 	%fd715, %r1512;
	cvt.u32.u16 	%r1513, %rs998;
	sub.s32 	%r1514, %r1513, %r7;
	mul.lo.s32 	%r1515, %r1514, %r1514;
	cvt.u32.u16 	%r1516, %rs997;
	sub.s32 	%r1517, %r1516, %r2;
	mad.lo.s32 	%r1518, %r1517, %r1517, %r1515;
	cvt.rn.f64.u32 	%fd716, %r1518;
	sqrt.rn.f64 	%fd717, %fd716;
	div.rn.f64 	%fd249, %fd715, %fd717;
	setp.leu.f64 	%p372, %fd249, %fd929;
	@%p372 bra 	$L__BB0_330;
	sub.s64 	%rd1115, %rd228, %rd226;
	sub.s64 	%rd1116, %rd229, %rd227;
	mad.lo.s64 	%rd1117, %rd1115, 201, %rd1116;
	add.s64 	%rd1118, %rd2, %rd1117;
	mov.b16 	%rs832, 1;
	st.local.u8 	[%rd1118], %rs832;
	mov.f64 	%fd929, %fd249;
$L__BB0_330:
	setp.gt.s32 	%p373, %r1773, 0;
	selp.b32 	%r1519, %r264, 0, %p373;
	sub.s32 	%r1520, %r1773, %r1519;
	selp.b16 	%rs833, %rs331, 0, %p373;
	add.s16 	%rs997, %rs997, %rs833;
	add.s32 	%r1773, %r1520, %r261;
	add.s16 	%rs998, %rs998, -1;
	add.s16 	%rs996, %rs996, 1;
	setp.ne.s16 	%p374, %rs996, %rs332;
	@%p374 bra 	$L__BB0_328;
$L__BB0_331:
	setp.lt.u16 	%p375, %rs829, 3;
	@%p375 bra 	$L__BB0_387;
$L__BB0_332:
	cvt.u64.u16 	%rd230, %rs997;
	cvt.u64.u16 	%rd231, %rs998;
	mad.lo.s64 	%rd1119, %rd230, %rd225, %rd231;
	shl.b64 	%rd1120, %rd1119, 1;
	add.s64 	%rd1121, %rd1, %rd1120;
	ld.global.s16 	%r1521, [%rd1121];
	sub.s32 	%r1522, %r1521, %r263;
	cvt.rn.f64.s32 	%fd718, %r1522;
	cvt.u32.u16 	%r1523, %rs998;
	sub.s32 	%r1524, %r1523, %r7;
	mul.lo.s32 	%r1525, %r1524, %r1524;
	cvt.u32.u16 	%r1526, %rs997;
	sub.s32 	%r1527, %r1526, %r2;
	mad.lo.s32 	%r1528, %r1527, %r1527, %r1525;
	cvt.rn.f64.u32 	%fd719, %r1528;
	sqrt.rn.f64 	%fd720, %fd719;
	div.rn.f64 	%fd253, %fd718, %fd720;
	setp.leu.f64 	%p376, %fd253, %fd929;
	@%p376 bra 	$L__BB0_334;
	sub.s64 	%rd1122, %rd230, %rd226;
	sub.s64 	%rd1123, %rd231, %rd227;
	mad.lo.s64 	%rd1124, %rd1122, 201, %rd1123;
	add.s64 	%rd1125, %rd2, %rd1124;
	mov.b16 	%rs835, 1;
	st.local.u8 	[%rd1125], %rs835;
	mov.f64 	%fd929, %fd253;
$L__BB0_334:
	setp.gt.s32 	%p377, %r1773, 0;
	selp.b32 	%r1529, %r264, 0, %p377;
	sub.s32 	%r269, %r1773, %r1529;
	selp.b16 	%rs836, %rs331, 0, %p377;
	add.s16 	%rs343, %rs997, %rs836;
	add.s16 	%rs837, %rs998, -1;
	cvt.u64.u16 	%rd232, %rs343;
	cvt.u64.u16 	%rd233, %rs837;
	mad.lo.s64 	%rd1126, %rd232, %rd225, %rd233;
	shl.b64 	%rd1127, %rd1126, 1;
	add.s64 	%rd1128, %rd1, %rd1127;
	ld.global.s16 	%r1530, [%rd1128];
	sub.s32 	%r1531, %r1530, %r263;
	cvt.rn.f64.s32 	%fd721, %r1531;
	cvt.u32.u16 	%r1532, %rs837;
	sub.s32 	%r1533, %r1532, %r7;
	mul.lo.s32 	%r1534, %r1533, %r1533;
	cvt.u32.u16 	%r1535, %rs343;
	sub.s32 	%r1536, %r1535, %r2;
	mad.lo.s32 	%r1537, %r1536, %r1536, %r1534;
	cvt.rn.f64.u32 	%fd722, %r1537;
	sqrt.rn.f64 	%fd723, %fd722;
	div.rn.f64 	%fd255, %fd721, %fd723;
	setp.leu.f64 	%p378, %fd255, %fd929;
	@%p378 bra 	$L__BB0_336;
	sub.s64 	%rd1129, %rd232, %rd226;
	sub.s64 	%rd1130, %rd233, %rd227;
	mad.lo.s64 	%rd1131, %rd1129, 201, %rd1130;
	add.s64 	%rd1132, %rd2, %rd1131;
	mov.b16 	%rs838, 1;
	st.local.u8 	[%rd1132], %rs838;
	mov.f64 	%fd929, %fd255;
$L__BB0_336:
	add.s32 	%r1538, %r269, %r261;
	setp.gt.s32 	%p379, %r1538, 0;
	selp.b32 	%r1539, %r264, 0, %p379;
	sub.s32 	%r270, %r1538, %r1539;
	selp.b16 	%rs839, %rs331, 0, %p379;
	add.s16 	%rs344, %rs343, %rs839;
	add.s16 	%rs840, %rs998, -2;
	cvt.u64.u16 	%rd234, %rs344;
	cvt.u64.u16 	%rd235, %rs840;
	mad.lo.s64 	%rd1133, %rd234, %rd225, %rd235;
	shl.b64 	%rd1134, %rd1133, 1;
	add.s64 	%rd1135, %rd1, %rd1134;
	ld.global.s16 	%r1540, [%rd1135];
	sub.s32 	%r1541, %r1540, %r263;
	cvt.rn.f64.s32 	%fd724, %r1541;
	cvt.u32.u16 	%r1542, %rs840;
	sub.s32 	%r1543, %r1542, %r7;
	mul.lo.s32 	%r1544, %r1543, %r1543;
	cvt.u32.u16 	%r1545, %rs344;
	sub.s32 	%r1546, %r1545, %r2;
	mad.lo.s32 	%r1547, %r1546, %r1546, %r1544;
	cvt.rn.f64.u32 	%fd725, %r1547;
	sqrt.rn.f64 	%fd726, %fd725;
	div.rn.f64 	%fd257, %fd724, %fd726;
	setp.leu.f64 	%p380, %fd257, %fd929;
	@%p380 bra 	$L__BB0_338;
	sub.s64 	%rd1136, %rd234, %rd226;
	sub.s64 	%rd1137, %rd235, %rd227;
	mad.lo.s64 	%rd1138, %rd1136, 201, %rd1137;
	add.s64 	%rd1139, %rd2, %rd1138;
	mov.b16 	%rs841, 1;
	st.local.u8 	[%rd1139], %rs841;
	mov.f64 	%fd929, %fd257;
$L__BB0_338:
	add.s32 	%r1548, %r270, %r261;
	setp.gt.s32 	%p381, %r1548, 0;
	selp.b32 	%r1549, %r264, 0, %p381;
	sub.s32 	%r271, %r1548, %r1549;
	selp.b16 	%rs842, %rs331, 0, %p381;
	add.s16 	%rs345, %rs344, %rs842;
	add.s16 	%rs346, %rs998, -3;
	cvt.u64.u16 	%rd236, %rs345;
	cvt.u64.u16 	%rd237, %rs346;
	mad.lo.s64 	%rd1140, %rd236, %rd225, %rd237;
	shl.b64 	%rd1141, %rd1140, 1;
	add.s64 	%rd1142, %rd1, %rd1141;
	ld.global.s16 	%r1550, [%rd1142];
	sub.s32 	%r1551, %r1550, %r263;
	cvt.rn.f64.s32 	%fd727, %r1551;
	cvt.u32.u16 	%r1552, %rs346;
	sub.s32 	%r1553, %r1552, %r7;
	mul.lo.s32 	%r1554, %r1553, %r1553;
	cvt.u32.u16 	%r1555, %rs345;
	sub.s32 	%r1556, %r1555, %r2;
	mad.lo.s32 	%r1557, %r1556, %r1556, %r1554;
	cvt.rn.f64.u32 	%fd728, %r1557;
	sqrt.rn.f64 	%fd729, %fd728;
	div.rn.f64 	%fd259, %fd727, %fd729;
	setp.leu.f64 	%p382, %fd259, %fd929;
	@%p382 bra 	$L__BB0_340;
	sub.s64 	%rd1143, %rd236, %rd226;
	sub.s64 	%rd1144, %rd237, %rd227;
	mad.lo.s64 	%rd1145, %rd1143, 201, %rd1144;
	add.s64 	%rd1146, %rd2, %rd1145;
	mov.b16 	%rs843, 1;
	st.local.u8 	[%rd1146], %rs843;
	mov.f64 	%fd929, %fd259;
$L__BB0_340:
	add.s32 	%r1558, %r271, %r261;
	setp.eq.s16 	%p383, %rs346, %rs993;
	setp.gt.s32 	%p384, %r1558, 0;
	selp.b32 	%r1559, %r264, 0, %p384;
	sub.s32 	%r1560, %r1558, %r1559;
	selp.b16 	%rs844, %rs331, 0, %p384;
	add.s16 	%rs997, %rs345, %rs844;
	add.s32 	%r1773, %r1560, %r261;
	add.s16 	%rs998, %rs998, -4;
	@%p383 bra 	$L__BB0_387;
	bra.uni 	$L__BB0_332;
$L__BB0_341:
	sub.s16 	%rs809, %rs948, %rs2;
	abs.s16 	%rs810, %rs809;
	mul.wide.s16 	%r273, %rs810, 2;
	shl.b32 	%r1457, %r260, 16;
	cvt.s32.s16 	%r1458, %r260;
	sub.s32 	%r1776, %r273, %r1458;
	cvt.u64.u16 	%rd238, %rs454;
	cvt.u32.u16 	%r275, %rs5;
	cvt.s64.s16 	%rd239, %rs4;
	cvt.s64.s16 	%rd240, %rs3;
	setp.gt.s16 	%p355, %rs809, -1;
	selp.b16 	%rs349, 1, -1, %p355;
	shr.s32 	%r276, %r1457, 15;
	sub.s16 	%rs811, %rs993, %rs1;
	add.s16 	%rs812, %rs811, 1;
	and.b16  	%rs350, %rs812, 3;
	setp.eq.s16 	%p356, %rs350, 0;
	mov.f64 	%fd937, 0dC046800000000000;
	mov.u16 	%rs1004, %rs2;
	mov.u16 	%rs1005, %rs1;
	@%p356 bra 	$L__BB0_346;
	mov.b16 	%rs1003, 0;
	mov.f64 	%fd937, 0dC046800000000000;
	mov.u16 	%rs1004, %rs2;
	mov.u16 	%rs1005, %rs1;
$L__BB0_343:
	.pragma "nounroll";
	cvt.u64.u16 	%rd241, %rs1004;
	cvt.u64.u16 	%rd242, %rs1005;
	mad.lo.s64 	%rd1077, %rd241, %rd238, %rd242;
	shl.b64 	%rd1078, %rd1077, 1;
	add.s64 	%rd1079, %rd1, %rd1078;
	ld.global.s16 	%r1459, [%rd1079];
	sub.s32 	%r1460, %r1459, %r275;
	cvt.rn.f64.s32 	%fd698, %r1460;
	cvt.u32.u16 	%r1461, %rs1005;
	sub.s32 	%r1462, %r1461, %r7;
	mul.lo.s32 	%r1463, %r1462, %r1462;
	cvt.u32.u16 	%r1464, %rs1004;
	sub.s32 	%r1465, %r1464, %r2;
	mad.lo.s32 	%r1466, %r1465, %r1465, %r1463;
	cvt.rn.f64.u32 	%fd699, %r1466;
	sqrt.rn.f64 	%fd700, %fd699;
	div.rn.f64 	%fd262, %fd698, %fd700;
	setp.leu.f64 	%p357, %fd262, %fd937;
	@%p357 bra 	$L__BB0_345;
	sub.s64 	%rd1080, %rd241, %rd239;
	sub.s64 	%rd1081, %rd242, %rd240;
	mad.lo.s64 	%rd1082, %rd1080, 201, %rd1081;
	add.s64 	%rd1083, %rd2, %rd1082;
	mov.b16 	%rs814, 1;
	st.local.u8 	[%rd1083], %rs814;
	mov.f64 	%fd937, %fd262;
$L__BB0_345:
	setp.gt.s32 	%p358, %r1776, 0;
	selp.b32 	%r1467, %r276, 0, %p358;
	sub.s32 	%r1468, %r1776, %r1467;
	selp.b16 	%rs815, %rs349, 0, %p358;
	add.s16 	%rs1004, %rs1004, %rs815;
	add.s32 	%r1776, %r1468, %r273;
	add.s16 	%rs1005, %rs1005, 1;
	add.s16 	%rs1003, %rs1003, 1;
	setp.ne.s16 	%p359, %rs1003, %rs350;
	@%p359 bra 	$L__BB0_343;
$L__BB0_346:
	setp.lt.u16 	%p360, %rs811, 3;
	@%p360 bra 	$L__BB0_387;
$L__BB0_347:
	cvt.u64.u16 	%rd243, %rs1004;
	cvt.u64.u16 	%rd244, %rs1005;
	mad.lo.s64 	%rd1084, %rd243, %rd238, %rd244;
	shl.b64 	%rd1085, %rd1084, 1;
	add.s64 	%rd1086, %rd1, %rd1085;
	ld.global.s16 	%r1469, [%rd1086];
	sub.s32 	%r1470, %r1469, %r275;
	cvt.rn.f64.s32 	%fd701, %r1470;
	cvt.u32.u16 	%r1471, %rs1005;
	sub.s32 	%r1472, %r1471, %r7;
	mul.lo.s32 	%r1473, %r1472, %r1472;
	cvt.u32.u16 	%r1474, %rs1004;
	sub.s32 	%r1475, %r1474, %r2;
	mad.lo.s32 	%r1476, %r1475, %r1475, %r1473;
	cvt.rn.f64.u32 	%fd702, %r1476;
	sqrt.rn.f64 	%fd703, %fd702;
	div.rn.f64 	%fd266, %fd701, %fd703;
	setp.leu.f64 	%p361, %fd266, %fd937;
	@%p361 bra 	$L__BB0_349;
	sub.s64 	%rd1087, %rd243, %rd239;
	sub.s64 	%rd1088, %rd244, %rd240;
	mad.lo.s64 	%rd1089, %rd1087, 201, %rd1088;
	add.s64 	%rd1090, %rd2, %rd1089;
	mov.b16 	%rs817, 1;
	st.local.u8 	[%rd1090], %rs817;
	mov.f64 	%fd937, %fd266;
$L__BB0_349:
	setp.gt.s32 	%p362, %r1776, 0;
	selp.b32 	%r1477, %r276, 0, %p362;
	sub.s32 	%r281, %r1776, %r1477;
	selp.b16 	%rs818, %rs349, 0, %p362;
	add.s16 	%rs361, %rs1004, %rs818;
	add.s16 	%rs819, %rs1005, 1;
	cvt.u64.u16 	%rd245, %rs361;
	cvt.u64.u16 	%rd246, %rs819;
	mad.lo.s64 	%rd1091, %rd245, %rd238, %rd246;
	shl.b64 	%rd1092, %rd1091, 1;
	add.s64 	%rd1093, %rd1, %rd1092;
	ld.global.s16 	%r1478, [%rd1093];
	sub.s32 	%r1479, %r1478, %r275;
	cvt.rn.f64.s32 	%fd704, %r1479;
	cvt.u32.u16 	%r1480, %rs819;
	sub.s32 	%r1481, %r1480, %r7;
	mul.lo.s32 	%r1482, %r1481, %r1481;
	cvt.u32.u16 	%r1483, %rs361;
	sub.s32 	%r1484, %r1483, %r2;
	mad.lo.s32 	%r1485, %r1484, %r1484, %r1482;
	cvt.rn.f64.u32 	%fd705, %r1485;
	sqrt.rn.f64 	%fd706, %fd705;
	div.rn.f64 	%fd268, %fd704, %fd706;
	setp.leu.f64 	%p363, %fd268, %fd937;
	@%p363 bra 	$L__BB0_351;
	sub.s64 	%rd1094, %rd245, %rd239;
	sub.s64 	%rd1095, %rd246, %rd240;
	mad.lo.s64 	%rd1096, %rd1094, 201, %rd1095;
	add.s64 	%rd1097, %rd2, %rd1096;
	mov.b16 	%rs820, 1;
	st.local.u8 	[%rd1097], %rs820;
	mov.f64 	%fd937, %fd268;
$L__BB0_351:
	add.s32 	%r1486, %r281, %r273;
	setp.gt.s32 	%p364, %r1486, 0;
	selp.b32 	%r1487, %r276, 0, %p364;
	sub.s32 	%r282, %r1486, %r1487;
	selp.b16 	%rs821, %rs349, 0, %p364;
	add.s16 	%rs362, %rs361, %rs821;
	add.s16 	%rs822, %rs1005, 2;
	cvt.u64.u16 	%rd247, %rs362;
	cvt.u64.u16 	%rd248, %rs822;
	mad.lo.s64 	%rd1098, %rd247, %rd238, %rd248;
	shl.b64 	%rd1099, %rd1098, 1;
	add.s64 	%rd1100, %rd1, %rd1099;
	ld.global.s16 	%r1488, [%rd1100];
	sub.s32 	%r1489, %r1488, %r275;
	cvt.rn.f64.s32 	%fd707, %r1489;
	cvt.u32.u16 	%r1490, %rs822;
	sub.s32 	%r1491, %r1490, %r7;
	mul.lo.s32 	%r1492, %r1491, %r1491;
	cvt.u32.u16 	%r1493, %rs362;
	sub.s32 	%r1494, %r1493, %r2;
	mad.lo.s32 	%r1495, %r1494, %r1494, %r1492;
	cvt.rn.f64.u32 	%fd708, %r1495;
	sqrt.rn.f64 	%fd709, %fd708;
	div.rn.f64 	%fd270, %fd707, %fd709;
	setp.leu.f64 	%p365, %fd270, %fd937;
	@%p365 bra 	$L__BB0_353;
	sub.s64 	%rd1101, %rd247, %rd239;
	sub.s64 	%rd1102, %rd248, %rd240;
	mad.lo.s64 	%rd1103, %rd1101, 201, %rd1102;
	add.s64 	%rd1104, %rd2, %rd1103;
	mov.b16 	%rs823, 1;
	st.local.u8 	[%rd1104], %rs823;
	mov.f64 	%fd937, %fd270;
$L__BB0_353:
	add.s32 	%r1496, %r282, %r273;
	setp.gt.s32 	%p366, %r1496, 0;
	selp.b32 	%r1497, %r276, 0, %p366;
	sub.s32 	%r283, %r1496, %r1497;
	selp.b16 	%rs824, %rs349, 0, %p366;
	add.s16 	%rs363, %rs362, %rs824;
	add.s16 	%rs364, %rs1005, 3;
	cvt.u64.u16 	%rd249, %rs363;
	cvt.u64.u16 	%rd250, %rs364;
	mad.lo.s64 	%rd1105, %rd249, %rd238, %rd250;
	shl.b64 	%rd1106, %rd1105, 1;
	add.s64 	%rd1107, %rd1, %rd1106;
	ld.global.s16 	%r1498, [%rd1107];
	sub.s32 	%r1499, %r1498, %r275;
	cvt.rn.f64.s32 	%fd710, %r1499;
	cvt.u32.u16 	%r1500, %rs364;
	sub.s32 	%r1501, %r1500, %r7;
	mul.lo.s32 	%r1502, %r1501, %r1501;
	cvt.u32.u16 	%r1503, %rs363;
	sub.s32 	%r1504, %r1503, %r2;
	mad.lo.s32 	%r1505, %r1504, %r1504, %r1502;
	cvt.rn.f64.u32 	%fd711, %r1505;
	sqrt.rn.f64 	%fd712, %fd711;
	div.rn.f64 	%fd272, %fd710, %fd712;
	setp.leu.f64 	%p367, %fd272, %fd937;
	@%p367 bra 	$L__BB0_355;
	sub.s64 	%rd1108, %rd249, %rd239;
	sub.s64 	%rd1109, %rd250, %rd240;
	mad.lo.s64 	%rd1110, %rd1108, 201, %rd1109;
	add.s64 	%rd1111, %rd2, %rd1110;
	mov.b16 	%rs825, 1;
	st.local.u8 	[%rd1111], %rs825;
	mov.f64 	%fd937, %fd272;
$L__BB0_355:
	add.s32 	%r1506, %r283, %r273;
	setp.eq.s16 	%p368, %rs364, %rs993;
	setp.gt.s32 	%p369, %r1506, 0;
	selp.b32 	%r1507, %r276, 0, %p369;
	sub.s32 	%r1508, %r1506, %r1507;
	selp.b16 	%rs826, %rs349, 0, %p369;
	add.s16 	%rs1004, %rs363, %rs826;
	add.s32 	%r1776, %r1508, %r273;
	add.s16 	%rs1005, %rs1005, 4;
	@%p368 bra 	$L__BB0_387;
	bra.uni 	$L__BB0_347;
$L__BB0_356:
	setp.ge.u16 	%p323, %rs948, %rs2;
	@%p323 bra 	$L__BB0_372;
	sub.s16 	%rs791, %rs993, %rs1;
	abs.s16 	%rs792, %rs791;
	mul.wide.s16 	%r285, %rs792, 2;
	shl.b32 	%r1405, %r158, 16;
	cvt.s32.s16 	%r1406, %r158;
	sub.s32 	%r1779, %r285, %r1406;
	cvt.u64.u16 	%rd251, %rs454;
	cvt.u32.u16 	%r287, %rs5;
	cvt.s64.s16 	%rd252, %rs4;
	cvt.s64.s16 	%rd253, %rs3;
	setp.gt.s16 	%p339, %rs791, -1;
	selp.b16 	%rs367, 1, -1, %p339;
	shr.s32 	%r288, %r1405, 15;
	sub.s16 	%rs793, %rs2, %rs948;
	add.s16 	%rs794, %rs793, 1;
	and.b16  	%rs368, %rs794, 3;
	setp.eq.s16 	%p340, %rs368, 0;
	mov.f64 	%fd945, 0dC046800000000000;
	mov.u16 	%rs1011, %rs2;
	mov.u16 	%rs1012, %rs1;
	@%p340 bra 	$L__BB0_362;
	mov.b16 	%rs1010, 0;
	mov.f64 	%fd945, 0dC046800000000000;
	mov.u16 	%rs1011, %rs2;
	mov.u16 	%rs1012, %rs1;
$L__BB0_359:
	.pragma "nounroll";
	cvt.u64.u16 	%rd254, %rs1011;
	cvt.u64.u16 	%rd255, %rs1012;
	mad.lo.s64 	%rd1042, %rd254, %rd251, %rd255;
	shl.b64 	%rd1043, %rd1042, 1;
	add.s64 	%rd1044, %rd1, %rd1043;
	ld.global.s16 	%r1407, [%rd1044];
	sub.s32 	%r1408, %r1407, %r287;
	cvt.rn.f64.s32 	%fd681, %r1408;
	cvt.u32.u16 	%r1409, %rs1012;
	sub.s32 	%r1410, %r1409, %r7;
	mul.lo.s32 	%r1411, %r1410, %r1410;
	cvt.u32.u16 	%r1412, %rs1011;
	sub.s32 	%r1413, %r1412, %r2;
	mad.lo.s32 	%r1414, %r1413, %r1413, %r1411;
	cvt.rn.f64.u32 	%fd682, %r1414;
	sqrt.rn.f64 	%fd683, %fd682;
	div.rn.f64 	%fd275, %fd681, %fd683;
	setp.leu.f64 	%p341, %fd275, %fd945;
	@%p341 bra 	$L__BB0_361;
	sub.s64 	%rd1045, %rd254, %rd252;
	sub.s64 	%rd1046, %rd255, %rd253;
	mad.lo.s64 	%rd1047, %rd1045, 201, %rd1046;
	add.s64 	%rd1048, %rd2, %rd1047;
	mov.b16 	%rs796, 1;
	st.local.u8 	[%rd1048], %rs796;
	mov.f64 	%fd945, %fd275;
$L__BB0_361:
	setp.gt.s32 	%p342, %r1779, 0;
	selp.b32 	%r1415, %r288, 0, %p342;
	sub.s32 	%r1416, %r1779, %r1415;
	selp.b16 	%rs797, %rs367, 0, %p342;
	add.s16 	%rs1012, %rs1012, %rs797;
	add.s32 	%r1779, %r1416, %r285;
	add.s16 	%rs1011, %rs1011, -1;
	add.s16 	%rs1010, %rs1010, 1;
	setp.ne.s16 	%p343, %rs1010, %rs368;
	@%p343 bra 	$L__BB0_359;
$L__BB0_362:
	setp.lt.u16 	%p344, %rs793, 3;
	@%p344 bra 	$L__BB0_387;
$L__BB0_363:
	cvt.u64.u16 	%rd256, %rs1011;
	cvt.u64.u16 	%rd257, %rs1012;
	mad.lo.s64 	%rd1049, %rd256, %rd251, %rd257;
	shl.b64 	%rd1050, %rd1049, 1;
	add.s64 	%rd1051, %rd1, %rd1050;
	ld.global.s16 	%r1417, [%rd1051];
	sub.s32 	%r1418, %r1417, %r287;
	cvt.rn.f64.s32 	%fd684, %r1418;
	cvt.u32.u16 	%r1419, %rs1012;
	sub.s32 	%r1420, %r1419, %r7;
	mul.lo.s32 	%r1421, %r1420, %r1420;
	cvt.u32.u16 	%r1422, %rs1011;
	sub.s32 	%r1423, %r1422, %r2;
	mad.lo.s32 	%r1424, %r1423, %r1423, %r1421;
	cvt.rn.f64.u32 	%fd685, %r1424;
	sqrt.rn.f64 	%fd686, %fd685;
	div.rn.f64 	%fd279, %fd684, %fd686;
	setp.leu.f64 	%p345, %fd279, %fd945;
	@%p345 bra 	$L__BB0_365;
	sub.s64 	%rd1052, %rd256, %rd252;
	sub.s64 	%rd1053, %rd257, %rd253;
	mad.lo.s64 	%rd1054, %rd1052, 201, %rd1053;
	add.s64 	%rd1055, %rd2, %rd1054;
	mov.b16 	%rs799, 1;
	st.local.u8 	[%rd1055], %rs799;
	mov.f64 	%fd945, %fd279;
$L__BB0_365:
	setp.gt.s32 	%p346, %r1779, 0;
	selp.b32 	%r1425, %r288, 0, %p346;
	sub.s32 	%r293, %r1779, %r1425;
	selp.b16 	%rs800, %rs367, 0, %p346;
	add.s16 	%rs379, %rs1012, %rs800;
	add.s16 	%rs801, %rs1011, -1;
	cvt.u64.u16 	%rd258, %rs801;
	cvt.u64.u16 	%rd259, %rs379;
	mad.lo.s64 	%rd1056, %rd258, %rd251, %rd259;
	shl.b64 	%rd1057, %rd1056, 1;
	add.s64 	%rd1058, %rd1, %rd1057;
	ld.global.s16 	%r1426, [%rd1058];
	sub.s32 	%r1427, %r1426, %r287;
	cvt.rn.f64.s32 	%fd687, %r1427;
	cvt.u32.u16 	%r1428, %rs379;
	sub.s32 	%r1429, %r1428, %r7;
	mul.lo.s32 	%r1430, %r1429, %r1429;
	cvt.u32.u16 	%r1431, %rs801;
	sub.s32 	%r1432, %r1431, %r2;
	mad.lo.s32 	%r1433, %r1432, %r1432, %r1430;
	cvt.rn.f64.u32 	%fd688, %r1433;
	sqrt.rn.f64 	%fd689, %fd688;
	div.rn.f64 	%fd281, %fd687, %fd689;
	setp.leu.f64 	%p347, %fd281, %fd945;
	@%p347 bra 	$L__BB0_367;
	sub.s64 	%rd1059, %rd258, %rd252;
	sub.s64 	%rd1060, %rd259, %rd253;
	mad.lo.s64 	%rd1061, %rd1059, 201, %rd1060;
	add.s64 	%rd1062, %rd2, %rd1061;
	mov.b16 	%rs802, 1;
	st.local.u8 	[%rd1062], %rs802;
	mov.f64 	%fd945, %fd281;
$L__BB0_367:
	add.s32 	%r1434, %r293, %r285;
	setp.gt.s32 	%p348, %r1434, 0;
	selp.b32 	%r1435, %r288, 0, %p348;
	sub.s32 	%r294, %r1434, %r1435;
	selp.b16 	%rs803, %rs367, 0, %p348;
	add.s16 	%rs380, %rs379, %rs803;
	add.s16 	%rs804, %rs1011, -2;
	cvt.u64.u16 	%rd260, %rs804;
	cvt.u64.u16 	%rd261, %rs380;
	mad.lo.s64 	%rd1063, %rd260, %rd251, %rd261;
	shl.b64 	%rd1064, %rd1063, 1;
	add.s64 	%rd1065, %rd1, %rd1064;
	ld.global.s16 	%r1436, [%rd1065];
	sub.s32 	%r1437, %r1436, %r287;
	cvt.rn.f64.s32 	%fd690, %r1437;
	cvt.u32.u16 	%r1438, %rs380;
	sub.s32 	%r1439, %r1438, %r7;
	mul.lo.s32 	%r1440, %r1439, %r1439;
	cvt.u32.u16 	%r1441, %rs804;
	sub.s32 	%r1442, %r1441, %r2;
	mad.lo.s32 	%r1443, %r1442, %r1442, %r1440;
	cvt.rn.f64.u32 	%fd691, %r1443;
	sqrt.rn.f64 	%fd692, %fd691;
	div.rn.f64 	%fd283, %fd690, %fd692;
	setp.leu.f64 	%p349, %fd283, %fd945;
	@%p349 bra 	$L__BB0_369;
	sub.s64 	%rd1066, %rd260, %rd252;
	sub.s64 	%rd1067, %rd261, %rd253;
	mad.lo.s64 	%rd1068, %rd1066, 201, %rd1067;
	add.s64 	%rd1069, %rd2, %rd1068;
	mov.b16 	%rs805, 1;
	st.local.u8 	[%rd1069], %rs805;
	mov.f64 	%fd945, %fd283;
$L__BB0_369:
	add.s32 	%r1444, %r294, %r285;
	setp.gt.s32 	%p350, %r1444, 0;
	selp.b32 	%r1445, %r288, 0, %p350;
	sub.s32 	%r295, %r1444, %r1445;
	selp.b16 	%rs806, %rs367, 0, %p350;
	add.s16 	%rs381, %rs380, %rs806;
	add.s16 	%rs382, %rs1011, -3;
	cvt.u64.u16 	%rd262, %rs382;
	cvt.u64.u16 	%rd263, %rs381;
	mad.lo.s64 	%rd1070, %rd262, %rd251, %rd263;
	shl.b64 	%rd1071, %rd1070, 1;
	add.s64 	%rd1072, %rd1, %rd1071;
	ld.global.s16 	%r1446, [%rd1072];
	sub.s32 	%r1447, %r1446, %r287;
	cvt.rn.f64.s32 	%fd693, %r1447;
	cvt.u32.u16 	%r1448, %rs381;
	sub.s32 	%r1449, %r1448, %r7;
	mul.lo.s32 	%r1450, %r1449, %r1449;
	cvt.u32.u16 	%r1451, %rs382;
	sub.s32 	%r1452, %r1451, %r2;
	mad.lo.s32 	%r1453, %r1452, %r1452, %r1450;
	cvt.rn.f64.u32 	%fd694, %r1453;
	sqrt.rn.f64 	%fd695, %fd694;
	div.rn.f64 	%fd285, %fd693, %fd695;
	setp.leu.f64 	%p351, %fd285, %fd945;
	@%p351 bra 	$L__BB0_371;
	sub.s64 	%rd1073, %rd262, %rd252;
	sub.s64 	%rd1074, %rd263, %rd253;
	mad.lo.s64 	%rd1075, %rd1073, 201, %rd1074;
	add.s64 	%rd1076, %rd2, %rd1075;
	mov.b16 	%rs807, 1;
	st.local.u8 	[%rd1076], %rs807;
	mov.f64 	%fd945, %fd285;
$L__BB0_371:
	add.s32 	%r1454, %r295, %r285;
	setp.eq.s16 	%p352, %rs382, %rs948;
	setp.gt.s32 	%p353, %r1454, 0;
	selp.b32 	%r1455, %r288, 0, %p353;
	sub.s32 	%r1456, %r1454, %r1455;
	selp.b16 	%rs808, %rs367, 0, %p353;
	add.s16 	%rs1012, %rs381, %rs808;
	add.s32 	%r1779, %r1456, %r285;
	add.s16 	%rs1011, %rs1011, -4;
	@%p352 bra 	$L__BB0_387;
	bra.uni 	$L__BB0_363;
$L__BB0_372:
	sub.s16 	%rs773, %rs993, %rs1;
	abs.s16 	%rs774, %rs773;
	mul.wide.s16 	%r297, %rs774, 2;
	shl.b32 	%r1353, %r158, 16;
	cvt.s32.s16 	%r1354, %r158;
	sub.s32 	%r1782, %r297, %r1354;
	cvt.u64.u16 	%rd264, %rs454;
	cvt.u32.u16 	%r299, %rs5;
	cvt.s64.s16 	%rd265, %rs4;
	cvt.s64.s16 	%rd266, %rs3;
	setp.gt.s16 	%p324, %rs773, -1;
	selp.b16 	%rs385, 1, -1, %p324;
	shr.s32 	%r300, %r1353, 15;
	sub.s16 	%rs775, %rs948, %rs2;
	add.s16 	%rs776, %rs775, 1;
	and.b16  	%rs386, %rs776, 3;
	setp.eq.s16 	%p325, %rs386, 0;
	mov.f64 	%fd953, 0dC046800000000000;
	mov.u16 	%rs1018, %rs2;
	mov.u16 	%rs1019, %rs1;
	@%p325 bra 	$L__BB0_377;
	mov.b16 	%rs1017, 0;
	mov.f64 	%fd953, 0dC046800000000000;
	mov.u16 	%rs1018, %rs2;
	mov.u16 	%rs1019, %rs1;
$L__BB0_374:
	.pragma "nounroll";
	cvt.u64.u16 	%rd267, %rs1018;
	cvt.u64.u16 	%rd268, %rs1019;
	mad.lo.s64 	%rd1007, %rd267, %rd264, %rd268;
	shl.b64 	%rd1008, %rd1007, 1;
	add.s64 	%rd1009, %rd1, %rd1008;
	ld.global.s16 	%r1355, [%rd1009];
	sub.s32 	%r1356, %r1355, %r299;
	cvt.rn.f64.s32 	%fd664, %r1356;
	cvt.u32.u16 	%r1357, %rs1019;
	sub.s32 	%r1358, %r1357, %r7;
	mul.lo.s32 	%r1359, %r1358, %r1358;
	cvt.u32.u16 	%r1360, %rs1018;
	sub.s32 	%r1361, %r1360, %r2;
	mad.lo.s32 	%r1362, %r1361, %r1361, %r1359;
	cvt.rn.f64.u32 	%fd665, %r1362;
	sqrt.rn.f64 	%fd666, %fd665;
	div.rn.f64 	%fd288, %fd664, %fd666;
	setp.leu.f64 	%p326, %fd288, %fd953;
	@%p326 bra 	$L__BB0_376;
	sub.s64 	%rd1010, %rd267, %rd265;
	sub.s64 	%rd1011, %rd268, %rd266;
	mad.lo.s64 	%rd1012, %rd1010, 201, %rd1011;
	add.s64 	%rd1013, %rd2, %rd1012;
	mov.b16 	%rs778, 1;
	st.local.u8 	[%rd1013], %rs778;
	mov.f64 	%fd953, %fd288;
$L__BB0_376:
	setp.gt.s32 	%p327, %r1782, 0;
	selp.b32 	%r1363, %r300, 0, %p327;
	sub.s32 	%r1364, %r1782, %r1363;
	selp.b16 	%rs779, %rs385, 0, %p327;
	add.s16 	%rs1019, %rs1019, %rs779;
	add.s32 	%r1782, %r1364, %r297;
	add.s16 	%rs1018, %rs1018, 1;
	add.s16 	%rs1017, %rs1017, 1;
	setp.ne.s16 	%p328, %rs1017, %rs386;
	@%p328 bra 	$L__BB0_374;
$L__BB0_377:
	setp.lt.u16 	%p329, %rs775, 3;
	@%p329 bra 	$L__BB0_387;
$L__BB0_378:
	cvt.u64.u16 	%rd269, %rs1018;
	cvt.u64.u16 	%rd270, %rs1019;
	mad.lo.s64 	%rd1014, %rd269, %rd264, %rd270;
	shl.b64 	%rd1015, %rd1014, 1;
	add.s64 	%rd1016, %rd1, %rd1015;
	ld.global.s16 	%r1365, [%rd1016];
	sub.s32 	%r1366, %r1365, %r299;
	cvt.rn.f64.s32 	%fd667, %r1366;
	cvt.u32.u16 	%r1367, %rs1019;
	sub.s32 	%r1368, %r1367, %r7;
	mul.lo.s32 	%r1369, %r1368, %r1368;
	cvt.u32.u16 	%r1370, %rs1018;
	sub.s32 	%r1371, %r1370, %r2;
	mad.lo.s32 	%r1372, %r1371, %r1371, %r1369;
	cvt.rn.f64.u32 	%fd668, %r1372;
	sqrt.rn.f64 	%fd669, %fd668;
	div.rn.f64 	%fd292, %fd667, %fd669;
	setp.leu.f64 	%p330, %fd292, %fd953;
	@%p330 bra 	$L__BB0_380;
	sub.s64 	%rd1017, %rd269, %rd265;
	sub.s64 	%rd1018, %rd270, %rd266;
	mad.lo.s64 	%rd1019, %rd1017, 201, %rd1018;
	add.s64 	%rd1020, %rd2, %rd1019;
	mov.b16 	%rs781, 1;
	st.local.u8 	[%rd1020], %rs781;
	mov.f64 	%fd953, %fd292;
$L__BB0_380:
	setp.gt.s32 	%p331, %r1782, 0;
	selp.b32 	%r1373, %r300, 0, %p331;
	sub.s32 	%r305, %r1782, %r1373;
	selp.b16 	%rs782, %rs385, 0, %p331;
	add.s16 	%rs397, %rs1019, %rs782;
	add.s16 	%rs783, %rs1018, 1;
	cvt.u64.u16 	%rd271, %rs783;
	cvt.u64.u16 	%rd272, %rs397;
	mad.lo.s64 	%rd1021, %rd271, %rd264, %rd272;
	shl.b64 	%rd1022, %rd1021, 1;
	add.s64 	%rd1023, %rd1, %rd1022;
	ld.global.s16 	%r1374, [%rd1023];
	sub.s32 	%r1375, %r1374, %r299;
	cvt.rn.f64.s32 	%fd670, %r1375;
	cvt.u32.u16 	%r1376, %rs397;
	sub.s32 	%r1377, %r1376, %r7;
	mul.lo.s32 	%r1378, %r1377, %r1377;
	cvt.u32.u16 	%r1379, %rs783;
	sub.s32 	%r1380, %r1379, %r2;
	mad.lo.s32 	%r1381, %r1380, %r1380, %r1378;
	cvt.rn.f64.u32 	%fd671, %r1381;
	sqrt.rn.f64 	%fd672, %fd671;
	div.rn.f64 	%fd294, %fd670, %fd672;
	setp.leu.f64 	%p332, %fd294, %fd953;
	@%p332 bra 	$L__BB0_382;
	sub.s64 	%rd1024, %rd271, %rd265;
	sub.s64 	%rd1025, %rd272, %rd266;
	mad.lo.s64 	%rd1026, %rd1024, 201, %rd1025;
	add.s64 	%rd1027, %rd2, %rd1026;
	mov.b16 	%rs784, 1;
	st.local.u8 	[%rd1027], %rs784;
	mov.f64 	%fd953, %fd294;
$L__BB0_382:
	add.s32 	%r1382, %r305, %r297;
	setp.gt.s32 	%p333, %r1382, 0;
	selp.b32 	%r1383, %r300, 0, %p333;
	sub.s32 	%r306, %r1382, %r1383;
	selp.b16 	%rs785, %rs385, 0, %p333;
	add.s16 	%rs398, %rs397, %rs785;
	add.s16 	%rs786, %rs1018, 2;
	cvt.u64.u16 	%rd273, %rs786;
	cvt.u64.u16 	%rd274, %rs398;
	mad.lo.s64 	%rd1028, %rd273, %rd264, %rd274;
	shl.b64 	%rd1029, %rd1028, 1;
	add.s64 	%rd1030, %rd1, %rd1029;
	ld.global.s16 	%r1384, [%rd1030];
	sub.s32 	%r1385, %r1384, %r299;
	cvt.rn.f64.s32 	%fd673, %r1385;
	cvt.u32.u16 	%r1386, %rs398;
	sub.s32 	%r1387, %r1386, %r7;
	mul.lo.s32 	%r1388, %r1387, %r1387;
	cvt.u32.u16 	%r1389, %rs786;
	sub.s32 	%r1390, %r1389, %r2;
	mad.lo.s32 	%r1391, %r1390, %r1390, %r1388;
	cvt.rn.f64.u32 	%fd674, %r1391;
	sqrt.rn.f64 	%fd675, %fd674;
	div.rn.f64 	%fd296, %fd673, %fd675;
	setp.leu.f64 	%p334, %fd296, %fd953;
	@%p334 bra 	$L__BB0_384;
	sub.s64 	%rd1031, %rd273, %rd265;
	sub.s64 	%rd1032, %rd274, %rd266;
	mad.lo.s64 	%rd1033, %rd1031, 201, %rd1032;
	add.s64 	%rd1034, %rd2, %rd1033;
	mov.b16 	%rs787, 1;
	st.local.u8 	[%rd1034], %rs787;
	mov.f64 	%fd953, %fd296;
$L__BB0_384:
	add.s32 	%r1392, %r306, %r297;
	setp.gt.s32 	%p335, %r1392, 0;
	selp.b32 	%r1393, %r300, 0, %p335;
	sub.s32 	%r307, %r1392, %r1393;
	selp.b16 	%rs788, %rs385, 0, %p335;
	add.s16 	%rs399, %rs398, %rs788;
	add.s16 	%rs400, %rs1018, 3;
	cvt.u64.u16 	%rd275, %rs400;
	cvt.u64.u16 	%rd276, %rs399;
	mad.lo.s64 	%rd1035, %rd275, %rd264, %rd276;
	shl.b64 	%rd1036, %rd1035, 1;
	add.s64 	%rd1037, %rd1, %rd1036;
	ld.global.s16 	%r1394, [%rd1037];
	sub.s32 	%r1395, %r1394, %r299;
	cvt.rn.f64.s32 	%fd676, %r1395;
	cvt.u32.u16 	%r1396, %rs399;
	sub.s32 	%r1397, %r1396, %r7;
	mul.lo.s32 	%r1398, %r1397, %r1397;
	cvt.u32.u16 	%r1399, %rs400;
	sub.s32 	%r1400, %r1399, %r2;
	mad.lo.s32 	%r1401, %r1400, %r1400, %r1398;
	cvt.rn.f64.u32 	%fd677, %r1401;
	sqrt.rn.f64 	%fd678, %fd677;
	div.rn.f64 	%fd298, %fd676, %fd678;
	setp.leu.f64 	%p336, %fd298, %fd953;
	@%p336 bra 	$L__BB0_386;
	sub.s64 	%rd1038, %rd275, %rd265;
	sub.s64 	%rd1039, %rd276, %rd266;
	mad.lo.s64 	%rd1040, %rd1038, 201, %rd1039;
	add.s64 	%rd1041, %rd2, %rd1040;
	mov.b16 	%rs789, 1;
	st.local.u8 	[%rd1041], %rs789;
	mov.f64 	%fd953, %fd298;
$L__BB0_386:
	add.s32 	%r1402, %r307, %r297;
	setp.ne.s16 	%p337, %rs400, %rs948;
	setp.gt.s32 	%p338, %r1402, 0;
	selp.b32 	%r1403, %r300, 0, %p338;
	sub.s32 	%r1404, %r1402, %r1403;
	selp.b16 	%rs790, %rs385, 0, %p338;
	add.s16 	%rs1019, %rs399, %rs790;
	add.s32 	%r1782, %r1404, %r297;
	add.s16 	%rs1018, %rs1018, 4;
	@%p337 bra 	$L__BB0_378;
$L__BB0_387:
	cvt.u32.u16 	%r1784, %rs1022;
	cvt.s32.s16 	%r310, %rs4;
	setp.le.s32 	%p385, %r1784, %r310;
	@%p385 bra 	$L__BB0_441;
	sub.s16 	%rs403, %rs993, %rs1;
	abs.s16 	%rs845, %rs403;
	mul.wide.s16 	%r311, %rs845, 2;
	cvt.u64.u16 	%rd277, %rs454;
	cvt.u32.u16 	%r312, %rs5;
	cvt.s64.s16 	%rd278, %rs4;
	cvt.s64.s16 	%rd279, %rs3;
	setp.gt.s16 	%p386, %rs403, -1;
	selp.b16 	%rs404, 1, -1, %p386;
	shl.b32 	%r1561, %r260, 16;
	cvt.s32.s16 	%r313, %r260;
	shr.s32 	%r314, %r1561, 15;
	add.s16 	%rs846, %rs403, 1;
	add.s16 	%rs405, %rs1, 1;
	sub.s16 	%rs847, %rs405, %rs993;
	sub.s16 	%rs406, %rs1, %rs993;
	and.b16  	%rs407, %rs846, 3;
	and.b32  	%r1562, %r2, 65535;
	cvt.u64.u32 	%rd1147, %r1562;
	cvt.u32.u16 	%r1563, %rs454;
	mul.wide.u32 	%rd1148, %r1562, %r1563;
	cvt.u64.u32 	%rd1149, %r7;
	add.s64 	%rd1150, %rd1148, %rd1149;
	shl.b64 	%rd1151, %rd1150, 1;
	add.s64 	%rd280, %rd1, %rd1151;
	mov.f64 	%fd730, 0d0000000000000000;
	sqrt.rn.f64 	%fd300, %fd730;
	sub.s64 	%rd1152, %rd1147, %rd278;
	sub.s64 	%rd1153, %rd1149, %rd279;
	mad.lo.s64 	%rd1154, %rd1152, 201, %rd1153;
	add.s64 	%rd281, %rd2, %rd1154;
	cvt.u64.u16 	%rd282, %rs405;
	cvt.u32.u16 	%r1564, %rs405;
	sub.s32 	%r1565, %r1564, %r7;
	mul.lo.s32 	%r315, %r1565, %r1565;
	sub.s64 	%rd283, %rd282, %rd279;
	add.s16 	%rs408, %rs1, 2;
	cvt.u64.u16 	%rd284, %rs408;
	cvt.u32.u16 	%r1566, %rs408;
	sub.s32 	%r1567, %r1566, %r7;
	mul.lo.s32 	%r316, %r1567, %r1567;
	sub.s64 	%rd285, %rd284, %rd279;
	add.s16 	%rs409, %rs1, 3;
	and.b16  	%rs410, %rs847, 3;
	add.s16 	%rs411, %rs1, -1;
	cvt.u64.u16 	%rd286, %rs411;
	cvt.u32.u16 	%r1568, %rs411;
	sub.s32 	%r1569, %r1568, %r7;
	mul.lo.s32 	%r317, %r1569, %r1569;
	sub.s64 	%rd287, %rd286, %rd279;
	add.s16 	%rs412, %rs1, -2;
	cvt.u64.u16 	%rd288, %rs412;
	cvt.u32.u16 	%r1570, %rs412;
	sub.s32 	%r1571, %r1570, %r7;
	mul.lo.s32 	%r318, %r1571, %r1571;
	sub.s64 	%rd289, %rd288, %rd279;
	add.s16 	%rs413, %rs1, -3;
$L__BB0_389:
	sub.s32 	%r1572, %r1784, %r2;
	abs.s32 	%r320, %r1572;
	setp.ge.u32 	%p387, %r320, %r260;
	@%p387 bra 	$L__BB0_431;
	setp.ge.u16 	%p395, %rs993, %rs1;
	@%p395 bra 	$L__BB0_411;
	setp.eq.s16 	%p416, %rs410, 0;
	sub.s16 	%rs871, %rs1022, %rs2;
	abs.s16 	%rs872, %rs871;
	mul.wide.s16 	%r321, %rs872, 2;
	sub.s32 	%r1785, %r321, %r313;
	setp.gt.s16 	%p417, %rs871, -1;
	selp.b16 	%rs415, 1, -1, %p417;
	mov.f64 	%fd962, 0dC046800000000000;
	mov.u16 	%rs1023, %rs2;
	mov.u16 	%rs1024, %rs1;
	@%p416 bra 	$L__BB0_401;
	ld.global.s16 	%r1655, [%rd280];
	sub.s32 	%r1656, %r1655, %r312;
	cvt.rn.f64.s32 	%fd762, %r1656;
	div.rn.f64 	%fd301, %fd762, %fd300;
	setp.leu.f64 	%p418, %fd301, 0dC046800000000000;
	mov.f64 	%fd962, 0dC046800000000000;
	@%p418 bra 	$L__BB0_394;
	mov.b16 	%rs873, 1;
	st.local.u8 	[%rd281], %rs873;
	mov.f64 	%fd962, %fd301;
$L__BB0_394:
	setp.eq.s16 	%p419, %rs410, 1;
	setp.gt.s32 	%p420, %r1785, 0;
	selp.b32 	%r1657, %r314, 0, %p420;
	sub.s32 	%r1658, %r1785, %r1657;
	selp.b16 	%rs874, %rs415, 0, %p420;
	add.s16 	%rs1023, %rs874, %rs2;
	add.s32 	%r1785, %r1658, %r321;
	mov.u16 	%rs1024, %rs411;
	@%p419 bra 	$L__BB0_401;
	cvt.u64.u16 	%rd291, %rs1023;
	mad.lo.s64 	%rd1209, %rd291, %rd277, %rd286;
	shl.b64 	%rd1210, %rd1209, 1;
	add.s64 	%rd1211, %rd1, %rd1210;
	ld.global.s16 	%r1659, [%rd1211];
	sub.s32 	%r1660, %r1659, %r312;
	cvt.rn.f64.s32 	%fd763, %r1660;
	cvt.u32.u16 	%r1661, %rs1023;
	sub.s32 	%r1662, %r1661, %r2;
	mad.lo.s32 	%r1663, %r1662, %r1662, %r317;
	cvt.rn.f64.u32 	%fd764, %r1663;
	sqrt.rn.f64 	%fd765, %fd764;
	div.rn.f64 	%fd303, %fd763, %fd765;
	setp.leu.f64 	%p421, %fd303, %fd962;
	@%p421 bra 	$L__BB0_397;
	sub.s64 	%rd1212, %rd291, %rd278;
	mad.lo.s64 	%rd1213, %rd1212, 201, %rd287;
	add.s64 	%rd1214, %rd2, %rd1213;
	mov.b16 	%rs875, 1;
	st.local.u8 	[%rd1214], %rs875;
	mov.f64 	%fd962, %fd303;
$L__BB0_397:
	setp.eq.s16 	%p422, %rs410, 2;
	setp.gt.s32 	%p423, %r1785, 0;
	selp.b32 	%r1664, %r314, 0, %p423;
	sub.s32 	%r1665, %r1785, %r1664;
	selp.b16 	%rs876, %rs415, 0, %p423;
	add.s16 	%rs1023, %rs1023, %rs876;
	add.s32 	%r1785, %r1665, %r321;
	mov.u16 	%rs1024, %rs412;
	@%p422 bra 	$L__BB0_401;
	cvt.u64.u16 	%rd292, %rs1023;
	mad.lo.s64 	%rd1215, %rd292, %rd277, %rd288;
	shl.b64 	%rd1216, %rd1215, 1;
	add.s64 	%rd1217, %rd1, %rd1216;
	ld.global.s16 	%r1666, [%rd1217];
	sub.s32 	%r1667, %r1666, %r312;
	cvt.rn.f64.s32 	%fd766, %r1667;
	cvt.u32.u16 	%r1668, %rs1023;
	sub.s32 	%r1669, %r1668, %r2;
	mad.lo.s32 	%r1670, %r1669, %r1669, %r318;
	cvt.rn.f64.u32 	%fd767, %r1670;
	sqrt.rn.f64 	%fd768, %fd767;
	div.rn.f64 	%fd305, %fd766, %fd768;
	setp.leu.f64 	%p424, %fd305, %fd962;
	@%p424 bra 	$L__BB0_400;
	sub.s64 	%rd1218, %rd292, %rd278;
	mad.lo.s64 	%rd1219, %rd1218, 201, %rd289;
	add.s64 	%rd1220, %rd2, %rd1219;
	mov.b16 	%rs877, 1;
	st.local.u8 	[%rd1220], %rs877;
	mov.f64 	%fd962, %fd305;
$L__BB0_400:
	setp.gt.s32 	%p425, %r1785, 0;
	selp.b32 	%r1671, %r314, 0, %p425;
	sub.s32 	%r1672, %r1785, %r1671;
	selp.b16 	%rs878, %rs415, 0, %p425;
	add.s16 	%rs1023, %rs1023, %rs878;
	add.s32 	%r1785, %r1672, %r321;
	mov.u16 	%rs1024, %rs413;
$L__BB0_401:
	setp.lt.u16 	%p426, %rs406, 3;
	@%p426 bra 	$L__BB0_440;
$L__BB0_402:
	cvt.u64.u16 	%rd293, %rs1023;
	cvt.u64.u16 	%rd294, %rs1024;
	mad.lo.s64 	%rd1221, %rd293, %rd277, %rd294;
	shl.b64 	%rd1222, %rd1221, 1;
	add.s64 	%rd1223, %rd1, %rd1222;
	ld.global.s16 	%r1673, [%rd1223];
	sub.s32 	%r1674, %r1673, %r312;
	cvt.rn.f64.s32 	%fd769, %r1674;
	cvt.u32.u16 	%r1675, %rs1024;
	sub.s32 	%r1676, %r1675, %r7;
	mul.lo.s32 	%r1677, %r1676, %r1676;
	cvt.u32.u16 	%r1678, %rs1023;
	sub.s32 	%r1679, %r1678, %r2;
	mad.lo.s32 	%r1680, %r1679, %r1679, %r1677;
	cvt.rn.f64.u32 	%fd770, %r1680;
	sqrt.rn.f64 	%fd771, %fd770;
	div.rn.f64 	%fd309, %fd769, %fd771;
	setp.leu.f64 	%p427, %fd309, %fd962;
	@%p427 bra 	$L__BB0_404;
	sub.s64 	%rd1224, %rd293, %rd278;
	sub.s64 	%rd1225, %rd294, %rd279;
	mad.lo.s64 	%rd1226, %rd1224, 201, %rd1225;
	add.s64 	%rd1227, %rd2, %rd1226;
	mov.b16 	%rs879, 1;
	st.local.u8 	[%rd1227], %rs879;
	mov.f64 	%fd962, %fd309;
$L__BB0_404:
	setp.gt.s32 	%p428, %r1785, 0;
	selp.b32 	%r1681, %r314, 0, %p428;
	sub.s32 	%r328, %r1785, %r1681;
	selp.b16 	%rs880, %rs415, 0, %p428;
	add.s16 	%rs423, %rs1023, %rs880;
	add.s16 	%rs881, %rs1024, -1;
	cvt.u64.u16 	%rd295, %rs423;
	cvt.u64.u16 	%rd296, %rs881;
	mad.lo.s64 	%rd1228, %rd295, %rd277, %rd296;
	shl.b64 	%rd1229, %rd1228, 1;
	add.s64 	%rd1230, %rd1, %rd1229;
	ld.global.s16 	%r1682, [%rd1230];
	sub.s32 	%r1683, %r1682, %r312;
	cvt.rn.f64.s32 	%fd772, %r1683;
	cvt.u32.u16 	%r1684, %rs881;
	sub.s32 	%r1685, %r1684, %r7;
	mul.lo.s32 	%r1686, %r1685, %r1685;
	cvt.u32.u16 	%r1687, %rs423;
	sub.s32 	%r1688, %r1687, %r2;
	mad.lo.s32 	%r1689, %r1688, %r1688, %r1686;
	cvt.rn.f64.u32 	%fd773, %r1689;
	sqrt.rn.f64 	%fd774, %fd773;
	div.rn.f64 	%fd311, %fd772, %fd774;
	setp.leu.f64 	%p429, %fd311, %fd962;
	@%p429 bra 	$L__BB0_406;
	sub.s64 	%rd1231, %rd295, %rd278;
	sub.s64 	%rd1232, %rd296, %rd279;
	mad.lo.s64 	%rd1233, %rd1231, 201, %rd1232;
	add.s64 	%rd1234, %rd2, %rd1233;
	mov.b16 	%rs882, 1;
	st.local.u8 	[%rd1234], %rs882;
	mov.f64 	%fd962, %fd311;
$L__BB0_406:
	add.s32 	%r1690, %r328, %r321;
	setp.gt.s32 	%p430, %r1690, 0;
	selp.b32 	%r1691, %r314, 0, %p430;
	sub.s32 	%r329, %r1690, %r1691;
	selp.b16 	%rs883, %rs415, 0, %p430;
	add.s16 	%rs424, %rs423, %rs883;
	add.s16 	%rs884, %rs1024, -2;
	cvt.u64.u16 	%rd297, %rs424;
	cvt.u64.u16 	%rd298, %rs884;
	mad.lo.s64 	%rd1235, %rd297, %rd277, %rd298;
	shl.b64 	%rd1236, %rd1235, 1;
	add.s64 	%rd1237, %rd1, %rd1236;
	ld.global.s16 	%r1692, [%rd1237];
	sub.s32 	%r1693, %r1692, %r312;
	cvt.rn.f64.s32 	%fd775, %r1693;
	cvt.u32.u16 	%r1694, %rs884;
	sub.s32 	%r1695, %r1694, %r7;
	mul.lo.s32 	%r1696, %r1695, %r1695;
	cvt.u32.u16 	%r1697, %rs424;
	sub.s32 	%r1698, %r1697, %r2;
	mad.lo.s32 	%r1699, %r1698, %r1698, %r1696;
	cvt.rn.f64.u32 	%fd776, %r1699;
	sqrt.rn.f64 	%fd777, %fd776;
	div.rn.f64 	%fd313, %fd775, %fd777;
	setp.leu.f64 	%p431, %fd313, %fd962;
	@%p431 bra 	$L__BB0_408;
	sub.s64 	%rd1238, %rd297, %rd278;
	sub.s64 	%rd1239, %rd298, %rd279;
	mad.lo.s64 	%rd1240, %rd1238, 201, %rd1239;
	add.s64 	%rd1241, %rd2, %rd1240;
	mov.b16 	%rs885, 1;
	st.local.u8 	[%rd1241], %rs885;
	mov.f64 	%fd962, %fd313;
$L__BB0_408:
	add.s32 	%r1700, %r329, %r321;
	setp.gt.s32 	%p432, %r1700, 0;
	selp.b32 	%r1701, %r314, 0, %p432;
	sub.s32 	%r330, %r1700, %r1701;
	selp.b16 	%rs886, %rs415, 0, %p432;
	add.s16 	%rs425, %rs424, %rs886;
	add.s16 	%rs426, %rs1024, -3;
	cvt.u64.u16 	%rd299, %rs425;
	cvt.u64.u16 	%rd300, %rs426;
	mad.lo.s64 	%rd1242, %rd299, %rd277, %rd300;
	shl.b64 	%rd1243, %rd1242, 1;
	add.s64 	%rd1244, %rd1, %rd1243;
	ld.global.s16 	%r1702, [%rd1244];
	sub.s32 	%r1703, %r1702, %r312;
	cvt.rn.f64.s32 	%fd778, %r1703;
	cvt.u32.u16 	%r1704, %rs426;
	sub.s32 	%r1705, %r1704, %r7;
	mul.lo.s32 	%r1706, %r1705, %r1705;
	cvt.u32.u16 	%r1707, %rs425;
	sub.s32 	%r1708, %r1707, %r2;
	mad.lo.s32 	%r1709, %r1708, %r1708, %r1706;
	cvt.rn.f64.u32 	%fd779, %r1709;
	sqrt.rn.f64 	%fd780, %fd779;
	div.rn.f64 	%fd315, %fd778, %fd780;
	setp.leu.f64 	%p433, %fd315, %fd962;
	@%p433 bra 	$L__BB0_410;
	sub.s64 	%rd1245, %rd299, %rd278;
	sub.s64 	%rd1246, %rd300, %rd279;
	mad.lo.s64 	%rd1247, %rd1245, 201, %rd1246;
	add.s64 	%rd1248, %rd2, %rd1247;
	mov.b16 	%rs887, 1;
	st.local.u8 	[%rd1248], %rs887;
	mov.f64 	%fd962, %fd315;
$L__BB0_410:
	add.s32 	%r1710, %r330, %r321;
	setp.eq.s16 	%p434, %rs426, %rs993;
	setp.gt.s32 	%p435, %r1710, 0;
	selp.b32 	%r1711, %r314, 0, %p435;
	sub.s32 	%r1712, %r1710, %r1711;
	selp.b16 	%rs888, %rs415, 0, %p435;
	add.s16 	%rs1023, %rs425, %rs888;
	add.s32 	%r1785, %r1712, %r321;
	add.s16 	%rs1024, %rs1024, -4;
	@%p434 bra 	$L__BB0_440;
	bra.uni 	$L__BB0_402;
$L__BB0_411:
	setp.eq.s16 	%p396, %rs407, 0;
	sub.s16 	%rs853, %rs1022, %rs2;
	abs.s16 	%rs854, %rs853;
	mul.wide.s16 	%r332, %rs854, 2;
	sub.s32 	%r1787, %r332, %r313;
	setp.gt.s16 	%p397, %rs853, -1;
	selp.b16 	%rs429, 1, -1, %p397;
	mov.f64 	%fd971, 0dC046800000000000;
	mov.u16 	%rs1027, %rs2;
	mov.u16 	%rs1028, %rs1;
	@%p396 bra 	$L__BB0_421;
	ld.global.s16 	%r1597, [%rd280];
	sub.s32 	%r1598, %r1597, %r312;
	cvt.rn.f64.s32 	%fd741, %r1598;
	div.rn.f64 	%fd317, %fd741, %fd300;
	setp.leu.f64 	%p398, %fd317, 0dC046800000000000;
	mov.f64 	%fd971, 0dC046800000000000;
	@%p398 bra 	$L__BB0_414;
	mov.b16 	%rs855, 1;
	st.local.u8 	[%rd281], %rs855;
	mov.f64 	%fd971, %fd317;
$L__BB0_414:
	setp.eq.s16 	%p399, %rs407, 1;
	setp.gt.s32 	%p400, %r1787, 0;
	selp.b32 	%r1599, %r314, 0, %p400;
	sub.s32 	%r1600, %r1787, %r1599;
	selp.b16 	%rs856, %rs429, 0, %p400;
	add.s16 	%rs1027, %rs856, %rs2;
	add.s32 	%r1787, %r1600, %r332;
	mov.u16 	%rs1028, %rs405;
	@%p399 bra 	$L__BB0_421;
	cvt.u64.u16 	%rd301, %rs1027;
	mad.lo.s64 	%rd1169, %rd301, %rd277, %rd282;
	shl.b64 	%rd1170, %rd1169, 1;
	add.s64 	%rd1171, %rd1, %rd1170;
	ld.global.s16 	%r1601, [%rd1171];
	sub.s32 	%r1602, %r1601, %r312;
	cvt.rn.f64.s32 	%fd742, %r1602;
	cvt.u32.u16 	%r1603, %rs1027;
	sub.s32 	%r1604, %r1603, %r2;
	mad.lo.s32 	%r1605, %r1604, %r1604, %r315;
	cvt.rn.f64.u32 	%fd743, %r1605;
	sqrt.rn.f64 	%fd744, %fd743;
	div.rn.f64 	%fd319, %fd742, %fd744;
	setp.leu.f64 	%p401, %fd319, %fd971;
	@%p401 bra 	$L__BB0_417;
	sub.s64 	%rd1172, %rd301, %rd278;
	mad.lo.s64 	%rd1173, %rd1172, 201, %rd283;
	add.s64 	%rd1174, %rd2, %rd1173;
	mov.b16 	%rs857, 1;
	st.local.u8 	[%rd1174], %rs857;
	mov.f64 	%fd971, %fd319;
$L__BB0_417:
	setp.eq.s16 	%p402, %rs407, 2;
	setp.gt.s32 	%p403, %r1787, 0;
	selp.b32 	%r1606, %r314, 0, %p403;
	sub.s32 	%r1607, %r1787, %r1606;
	selp.b16 	%rs858, %rs429, 0, %p403;
	add.s16 	%rs1027, %rs1027, %rs858;
	add.s32 	%r1787, %r1607, %r332;
	mov.u16 	%rs1028, %rs408;
	@%p402 bra 	$L__BB0_421;
	cvt.u64.u16 	%rd302, %rs1027;
	mad.lo.s64 	%rd1175, %rd302, %rd277, %rd284;
	shl.b64 	%rd1176, %rd1175, 1;
	add.s64 	%rd1177, %rd1, %rd1176;
	ld.global.s16 	%r1608, [%rd1177];
	sub.s32 	%r1609, %r1608, %r312;
	cvt.rn.f64.s32 	%fd745, %r1609;
	cvt.u32.u16 	%r1610, %rs1027;
	sub.s32 	%r1611, %r1610, %r2;
	mad.lo.s32 	%r1612, %r1611, %r1611, %r316;
	cvt.rn.f64.u32 	%fd746, %r1612;
	sqrt.rn.f64 	%fd747, %fd746;
	div.rn.f64 	%fd321, %fd745, %fd747;
	setp.leu.f64 	%p404, %fd321, %fd971;
	@%p404 bra 	$L__BB0_420;
	sub.s64 	%rd1178, %rd302, %rd278;
	mad.lo.s64 	%rd1179, %rd1178, 201, %rd285;
	add.s64 	%rd1180, %rd2, %rd1179;
	mov.b16 	%rs859, 1;
	st.local.u8 	[%rd1180], %rs859;
	mov.f64 	%fd971, %fd321;
$L__BB0_420:
	setp.gt.s32 	%p405, %r1787, 0;
	selp.b32 	%r1613, %r314, 0, %p405;
	sub.s32 	%r1614, %r1787, %r1613;
	selp.b16 	%rs860, %rs429, 0, %p405;
	add.s16 	%rs1027, %rs1027, %rs860;
	add.s32 	%r1787, %r1614, %r332;
	mov.u16 	%rs1028, %rs409;
$L__BB0_421:
	setp.lt.u16 	%p406, %rs403, 3;
	@%p406 bra 	$L__BB0_440;
$L__BB0_422:
	cvt.u64.u16 	%rd303, %rs1027;
	cvt.u64.u16 	%rd304, %rs1028;
	mad.lo.s64 	%rd1181, %rd303, %rd277, %rd304;
	shl.b64 	%rd1182, %rd1181, 1;
	add.s64 	%rd1183, %rd1, %rd1182;
	ld.global.s16 	%r1615, [%rd1183];
	sub.s32 	%r1616, %r1615, %r312;
	cvt.rn.f64.s32 	%fd748, %r1616;
	cvt.u32.u16 	%r1617, %rs1028;
	sub.s32 	%r1618, %r1617, %r7;
	mul.lo.s32 	%r1619, %r1618, %r1618;
	cvt.u32.u16 	%r1620, %rs1027;
	sub.s32 	%r1621, %r1620, %r2;
	mad.lo.s32 	%r1622, %r1621, %r1621, %r1619;
	cvt.rn.f64.u32 	%fd749, %r1622;
	sqrt.rn.f64 	%fd750, %fd749;
	div.rn.f64 	%fd325, %fd748, %fd750;
	setp.leu.f64 	%p407, %fd325, %fd971;
	@%p407 bra 	$L__BB0_424;
	sub.s64 	%rd1184, %rd303, %rd278;
	sub.s64 	%rd1185, %rd304, %rd279;
	mad.lo.s64 	%rd1186, %rd1184, 201, %rd1185;
	add.s64 	%rd1187, %rd2, %rd1186;
	mov.b16 	%rs861, 1;
	st.local.u8 	[%rd1187], %rs861;
	mov.f64 	%fd971, %fd325;
$L__BB0_424:
	setp.gt.s32 	%p408, %r1787, 0;
	selp.b32 	%r1623, %r314, 0, %p408;
	sub.s32 	%r339, %r1787, %r1623;
	selp.b16 	%rs862, %rs429, 0, %p408;
	add.s16 	%rs437, %rs1027, %rs862;
	add.s16 	%rs863, %rs1028, 1;
	cvt.u64.u16 	%rd305, %rs437;
	cvt.u64.u16 	%rd306, %rs863;
	mad.lo.s64 	%rd1188, %rd305, %rd277, %rd306;
	shl.b64 	%rd1189, %rd1188, 1;
	add.s64 	%rd1190, %rd1, %rd1189;
	ld.global.s16 	%r1624, [%rd1190];
	sub.s32 	%r1625, %r1624, %r312;
	cvt.rn.f64.s32 	%fd751, %r1625;
	cvt.u32.u16 	%r1626, %rs863;
	sub.s32 	%r1627, %r1626, %r7;
	mul.lo.s32 	%r1628, %r1627, %r1627;
	cvt.u32.u16 	%r1629, %rs437;
	sub.s32 	%r1630, %r1629, %r2;
	mad.lo.s32 	%r1631, %r1630, %r1630, %r1628;
	cvt.rn.f64.u32 	%fd752, %r1631;
	sqrt.rn.f64 	%fd753, %fd752;
	div.rn.f64 	%fd327, %fd751, %fd753;
	setp.leu.f64 	%p409, %fd327, %fd971;
	@%p409 bra 	$L__BB0_426;
	sub.s64 	%rd1191, %rd305, %rd278;
	sub.s64 	%rd1192, %rd306, %rd279;
	mad.lo.s64 	%rd1193, %rd1191, 201, %rd1192;
	add.s64 	%rd1194, %rd2, %rd1193;
	mov.b16 	%rs864, 1;
	st.local.u8 	[%rd1194], %rs864;
	mov.f64 	%fd971, %fd327;
$L__BB0_426:
	add.s32 	%r1632, %r339, %r332;
	setp.gt.s32 	%p410, %r1632, 0;
	selp.b32 	%r1633, %r314, 0, %p410;
	sub.s32 	%r340, %r1632, %r1633;
	selp.b16 	%rs865, %rs429, 0, %p410;
	add.s16 	%rs438, %rs437, %rs865;
	add.s16 	%rs866, %rs1028, 2;
	cvt.u64.u16 	%rd307, %rs438;
	cvt.u64.u16 	%rd308, %rs866;
	mad.lo.s64 	%rd1195, %rd307, %rd277, %rd308;
	shl.b64 	%rd1196, %rd1195, 1;
	add.s64 	%rd1197, %rd1, %rd1196;
	ld.global.s16 	%r1634, [%rd1197];
	sub.s32 	%r1635, %r1634, %r312;
	cvt.rn.f64.s32 	%fd754, %r1635;
	cvt.u32.u16 	%r1636, %rs866;
	sub.s32 	%r1637, %r1636, %r7;
	mul.lo.s32 	%r1638, %r1637, %r1637;
	cvt.u32.u16 	%r1639, %rs438;
	sub.s32 	%r1640, %r1639, %r2;
	mad.lo.s32 	%r1641, %r1640, %r1640, %r1638;
	cvt.rn.f64.u32 	%fd755, %r1641;
	sqrt.rn.f64 	%fd756, %fd755;
	div.rn.f64 	%fd329, %fd754, %fd756;
	setp.leu.f64 	%p411, %fd329, %fd971;
	@%p411 bra 	$L__BB0_428;
	sub.s64 	%rd1198, %rd307, %rd278;
	sub.s64 	%rd1199, %rd308, %rd279;
	mad.lo.s64 	%rd1200, %rd1198, 201, %rd1199;
	add.s64 	%rd1201, %rd2, %rd1200;
	mov.b16 	%rs867, 1;
	st.local.u8 	[%rd1201], %rs867;
	mov.f64 	%fd971, %fd329;
$L__BB0_428:
	add.s32 	%r1642, %r340, %r332;
	setp.gt.s32 	%p412, %r1642, 0;
	selp.b32 	%r1643, %r314, 0, %p412;
	sub.s32 	%r341, %r1642, %r1643;
	selp.b16 	%rs868, %rs429, 0, %p412;
	add.s16 	%rs439, %rs438, %rs868;
	add.s16 	%rs440, %rs1028, 3;
	cvt.u64.u16 	%rd309, %rs439;
	cvt.u64.u16 	%rd310, %rs440;
	mad.lo.s64 	%rd1202, %rd309, %rd277, %rd310;
	shl.b64 	%rd1203, %rd1202, 1;
	add.s64 	%rd1204, %rd1, %rd1203;
	ld.global.s16 	%r1644, [%rd1204];
	sub.s32 	%r1645, %r1644, %r312;
	cvt.rn.f64.s32 	%fd757, %r1645;
	cvt.u32.u16 	%r1646, %rs440;
	sub.s32 	%r1647, %r1646, %r7;
	mul.lo.s32 	%r1648, %r1647, %r1647;
	cvt.u32.u16 	%r1649, %rs439;
	sub.s32 	%r1650, %r1649, %r2;
	mad.lo.s32 	%r1651, %r1650, %r1650, %r1648;
	cvt.rn.f64.u32 	%fd758, %r1651;
	sqrt.rn.f64 	%fd759, %fd758;
	div.rn.f64 	%fd331, %fd757, %fd759;
	setp.leu.f64 	%p413, %fd331, %fd971;
	@%p413 bra 	$L__BB0_430;
	sub.s64 	%rd1205, %rd309, %rd278;
	sub.s64 	%rd1206, %rd310, %rd279;
	mad.lo.s64 	%rd1207, %rd1205, 201, %rd1206;
	add.s64 	%rd1208, %rd2, %rd1207;
	mov.b16 	%rs869, 1;
	st.local.u8 	[%rd1208], %rs869;
	mov.f64 	%fd971, %fd331;
$L__BB0_430:
	add.s32 	%r1652, %r341, %r332;
	setp.eq.s16 	%p414, %rs440, %rs993;
	setp.gt.s32 	%p415, %r1652, 0;
	selp.b32 	%r1653, %r314, 0, %p415;
	sub.s32 	%r1654, %r1652, %r1653;
	selp.b16 	%rs870, %rs429, 0, %p415;
	add.s16 	%rs1027, %rs439, %rs870;
	add.s32 	%r1787, %r1654, %r332;
	add.s16 	%rs1028, %rs1028, 4;
	@%p414 bra 	$L__BB0_440;
	bra.uni 	$L__BB0_422;
$L__BB0_431:
	setp.ge.u16 	%p388, %rs1022, %rs2;
	@%p388 bra 	$L__BB0_436;
	shl.b32 	%r1585, %r320, 16;
	cvt.s32.s16 	%r1586, %r320;
	sub.s32 	%r1789, %r311, %r1586;
	shr.s32 	%r344, %r1585, 15;
	mov.f64 	%fd976, 0dC046800000000000;
	mov.u16 	%rs1031, %rs2;
	mov.u16 	%rs1032, %rs1;
$L__BB0_433:
	cvt.u64.u16 	%rd311, %rs1031;
	cvt.u64.u16 	%rd312, %rs1032;
	mad.lo.s64 	%rd1162, %rd311, %rd277, %rd312;
	shl.b64 	%rd1163, %rd1162, 1;
	add.s64 	%rd1164, %rd1, %rd1163;
	ld.global.s16 	%r1587, [%rd1164];
	sub.s32 	%r1588, %r1587, %r312;
	cvt.rn.f64.s32 	%fd736, %r1588;
	cvt.u32.u16 	%r1589, %rs1032;
	sub.s32 	%r1590, %r1589, %r7;
	mul.lo.s32 	%r1591, %r1590, %r1590;
	cvt.u32.u16 	%r1592, %rs1031;
	sub.s32 	%r1593, %r1592, %r2;
	mad.lo.s32 	%r1594, %r1593, %r1593, %r1591;
	cvt.rn.f64.u32 	%fd737, %r1594;
	sqrt.rn.f64 	%fd738, %fd737;
	div.rn.f64 	%fd334, %fd736, %fd738;
	setp.leu.f64 	%p392, %fd334, %fd976;
	@%p392 bra 	$L__BB0_435;
	sub.s64 	%rd1165, %rd311, %rd278;
	sub.s64 	%rd1166, %rd312, %rd279;
	mad.lo.s64 	%rd1167, %rd1165, 201, %rd1166;
	add.s64 	%rd1168, %rd2, %rd1167;
	mov.b16 	%rs851, 1;
	st.local.u8 	[%rd1168], %rs851;
	mov.f64 	%fd976, %fd334;
$L__BB0_435:
	setp.eq.s16 	%p393, %rs1031, %rs1022;
	setp.gt.s32 	%p394, %r1789, 0;
	selp.b32 	%r1595, %r344, 0, %p394;
	sub.s32 	%r1596, %r1789, %r1595;
	selp.b16 	%rs852, %rs404, 0, %p394;
	add.s16 	%rs1032, %rs1032, %rs852;
	add.s32 	%r1789, %r1596, %r311;
	add.s16 	%rs1031, %rs1031, -1;
	@%p393 bra 	$L__BB0_440;
	bra.uni 	$L__BB0_433;
$L__BB0_436:
	shl.b32 	%r1573, %r320, 16;
	cvt.s32.s16 	%r1574, %r320;
	sub.s32 	%r1790, %r311, %r1574;
	shr.s32 	%r348, %r1573, 15;
	not.b16 	%rs447, %rs1022;
	mov.f64 	%fd978, 0dC046800000000000;
	mov.u16 	%rs1033, %rs2;
	mov.u16 	%rs1034, %rs1;
$L__BB0_437:
	cvt.u64.u16 	%rd313, %rs1033;
	cvt.u64.u16 	%rd314, %rs1034;
	mad.lo.s64 	%rd1155, %rd313, %rd277, %rd314;
	shl.b64 	%rd1156, %rd1155, 1;
	add.s64 	%rd1157, %rd1, %rd1156;
	ld.global.s16 	%r1575, [%rd1157];
	sub.s32 	%r1576, %r1575, %r312;
	cvt.rn.f64.s32 	%fd732, %r1576;
	cvt.u32.u16 	%r1577, %rs1034;
	sub.s32 	%r1578, %r1577, %r7;
	mul.lo.s32 	%r1579, %r1578, %r1578;
	cvt.u32.u16 	%r1580, %rs1033;
	sub.s32 	%r1581, %r1580, %r2;
	mad.lo.s32 	%r1582, %r1581, %r1581, %r1579;
	cvt.rn.f64.u32 	%fd733, %r1582;
	sqrt.rn.f64 	%fd734, %fd733;
	div.rn.f64 	%fd337, %fd732, %fd734;
	setp.leu.f64 	%p389, %fd337, %fd978;
	@%p389 bra 	$L__BB0_439;
	sub.s64 	%rd1158, %rd313, %rd278;
	sub.s64 	%rd1159, %rd314, %rd279;
	mad.lo.s64 	%rd1160, %rd1158, 201, %rd1159;
	add.s64 	%rd1161, %rd2, %rd1160;
	mov.b16 	%rs848, 1;
	st.local.u8 	[%rd1161], %rs848;
	mov.f64 	%fd978, %fd337;
$L__BB0_439:
	setp.gt.s32 	%p390, %r1790, 0;
	selp.b32 	%r1583, %r348, 0, %p390;
	sub.s32 	%r1584, %r1790, %r1583;
	selp.b16 	%rs849, %rs404, 0, %p390;
	add.s16 	%rs1034, %rs1034, %rs849;
	add.s32 	%r1790, %r1584, %r311;
	add.s16 	%rs1033, %rs1033, 1;
	add.s16 	%rs850, %rs447, %rs1033;
	setp.ne.s16 	%p391, %rs850, 0;
	@%p391 bra 	$L__BB0_437;
$L__BB0_440:
	add.s16 	%rs1022, %rs1022, -1;
	cvt.u32.u16 	%r1784, %rs1022;
	setp.gt.s32 	%p436, %r1784, %r310;
	@%p436 bra 	$L__BB0_389;
$L__BB0_441:
	add.s64 	%rd1253, %rd2, 1;
	mov.b32 	%r1791, 0;
	mov.u32 	%r1792, %r1791;
$L__BB0_442:
	ld.local.s8 	%r1714, [%rd1253+-1];
	add.s32 	%r354, %r1792, %r1714;
	setp.eq.s32 	%p437, %r1791, 40400;
	@%p437 bra 	$L__BB0_444;
	ld.local.s8 	%r1715, [%rd1253];
	add.s32 	%r1716, %r354, %r1715;
	ld.local.s8 	%r1717, [%rd1253+1];
	add.s32 	%r1718, %r1716, %r1717;
	ld.local.s8 	%r1719, [%rd1253+2];
	add.s32 	%r1792, %r1718, %r1719;
	add.s32 	%r1791, %r1791, 4;
	add.s64 	%rd1253, %rd1253, 4;
	bra.uni 	$L__BB0_442;
$L__BB0_444:
	ld.param.u64 	%rd1252, [_Z12calcViewshedPsPjhtt_param_1];
	add.s32 	%r1720, %r11, %r1;
	cvta.to.global.u64 	%rd1249, %rd1252;
	mul.wide.s32 	%rd1250, %r1720, 4;
	add.s64 	%rd1251, %rd1249, %rd1250;
	st.global.u32 	[%rd1251], %r354;
$L__BB0_445:
	ret;

}


// ===== COMPILED SASS (sm_100) =====

	.target	sm_100

	.elftype	@"ET_EXEC"


//--------------------- .note.nv.tkinfo           --------------------------
	.section	.note.nv.tkinfo,"",@"SHT_NOTE"
	.sectionflags	@"SHF_NOTE_NV_TKINFO"
	.tkinfo
        /*0018*/ 	.word	0x00000002
        /*0030*/ 	.string	""
        /*0030*/ 	.string	"ptxas"
        /*0030*/ 	.string	"Cuda compilation tools, release 13.0, V13.0.88"
        /*0030*/ 	.string	"Build cuda_13.0.r13.0/compiler.36424714_0"
        /*0030*/ 	.string	"-arch sm_100 -m 64 "



//--------------------- .note.nv.cuinfo           --------------------------
	.section	.note.nv.cuinfo,"",@"SHT_NOTE"
	.sectionflags	@"SHF_NOTE_NV_CUINFO"
        /*0018*/ 	.short	0x0002
        /*001a*/ 	.short	0x0064
        /*001c*/ 	.short	0x0082
	.zero		2


//--------------------- .nv.info                  --------------------------
	.section	.nv.info,"",@"SHT_CUDA_INFO"
	.align	4


	//----- nvinfo : EIATTR_REGCOUNT
	.align		4
        /*0000*/ 	.byte	0x04, 0x2f
        /*0002*/ 	.short	(.L_1 - .L_0)
	.align		4
.L_0:
        /*0004*/ 	.word	index@(_Z12calcViewshedPsPjhtt)
        /*0008*/ 	.word	0x00000058


	//----- nvinfo : EIATTR_FRAME_SIZE
	.align		4
.L_1:
        /*000c*/ 	.byte	0x04, 0x11
        /*000e*/ 	.short	(.L_3 - .L_2)
	.align		4
.L_2:
        /*0010*/ 	.word	index@($__internal_1_$__cuda_sm20_dsqrt_rn_f64_mediumpath_v1)
        /*0014*/ 	.word	0x00009dd8


	//----- nvinfo : EIATTR_FRAME_SIZE
	.align		4
.L_3:
        /*0018*/ 	.byte	0x04, 0x11
        /*001a*/ 	.short	(.L_5 - .L_4)
	.align		4
.L_4:
        /*001c*/ 	.word	index@($__internal_0_$__cuda_sm20_div_rn_f64_full)
        /*0020*/ 	.word	0x00009dd8


	//----- nvinfo : EIATTR_FRAME_SIZE
	.align		4
.L_5:
        /*0024*/ 	.byte	0x04, 0x11
        /*0026*/ 	.short	(.L_7 - .L_6)
	.align		4
.L_6:
        /*0028*/ 	.word	index@(_Z12calcViewshedPsPjhtt)
        /*002c*/ 	.word	0x00009dd8


	//----- nvinfo : EIATTR_MIN_STACK_SIZE
	.align		4
.L_7:
        /*0030*/ 	.byte	0x04, 0x12
        /*0032*/ 	.short	(.L_9 - .L_8)
	.align		4
.L_8:
        /*0034*/ 	.word	index@(_Z12calcViewshedPsPjhtt)
        /*0038*/ 	.word	0x00009dd8
.L_9:


//--------------------- .nv.compat                --------------------------
	.section	.nv.compat,"",@"SHT_CUDA_COMPAT_INFO"
	.align	4
        /*0000*/ 	.byte	0x02, 0x09, 0x00, 0x00, 0x02, 0x02, 0x01, 0x00, 0x02, 0x05, 0x05, 0x00, 0x03, 0x07, 0x01, 0x01
        /*0010*/ 	.byte	0x02, 0x03, 0x00, 0x00, 0x02, 0x06, 0x01, 0x00, 0x04, 0x0b, 0x08, 0x00, 0x01, 0x00, 0x00, 0x00
        /*0020*/ 	.byte	0x00, 0x00, 0x00, 0x00


//--------------------- .nv.info._Z12calcViewshedPsPjhtt --------------------------
	.section	.nv.info._Z12calcViewshedPsPjhtt,"",@"SHT_CUDA_INFO"
	.sectionflags	@""
	.align	4


	//----- nvinfo : EIATTR_CUDA_API_VERSION
	.align		4
        /*0000*/ 	.byte	0x04, 0x37
        /*0002*/ 	.short	(.L_11 - .L_10)
.L_10:
        /*0004*/ 	.word	0x00000082


	//----- nvinfo : EIATTR_KPARAM_INFO
	.align		4
.L_11:
        /*0008*/ 	.byte	0x04, 0x17
        /*000a*/ 	.short	(.L_13 - .L_12)
.L_12:
        /*000c*/ 	.word	0x00000000
        /*0010*/ 	.short	0x0004
        /*0012*/ 	.short	0x0014
        /*0014*/ 	.byte	0x00, 0xf0, 0x09, 0x00


	//----- nvinfo : EIATTR_KPARAM_INFO
	.align		4
.L_13:
        /*0018*/ 	.byte	0x04, 0x17
        /*001a*/ 	.short	(.L_15 - .L_14)
.L_14:
        /*001c*/ 	.word	0x00000000
        /*0020*/ 	.short	0x0003
        /*0022*/ 	.short	0x0012
        /*0024*/ 	.byte	0x00, 0xf0, 0x09, 0x00


	//----- nvinfo : EIATTR_KPARAM_INFO
	.align		4
.L_15:
        /*0028*/ 	.byte	0x04, 0x17
        /*002a*/ 	.short	(.L_17 - .L_16)
.L_16:
        /*002c*/ 	.word	0x00000000
        /*0030*/ 	.short	0x0002
        /*0032*/ 	.short	0x0010
        /*0034*/ 	.byte	0x00, 0xf0, 0x05, 0x00


	//----- nvinfo : EIATTR_KPARAM_INFO
	.align		4
.L_17:
        /*0038*/ 	.byte	0x04, 0x17
        /*003a*/ 	.short	(.L_19 - .L_18)
.L_18:
        /*003c*/ 	.word	0x00000000
        /*0040*/ 	.short	0x0001
        /*0042*/ 	.short	0x0008
        /*0044*/ 	.byte	0x00, 0xf5, 0x21, 0x00


	//----- nvinfo : EIATTR_KPARAM_INFO
	.align		4
.L_19:
        /*0048*/ 	.byte	0x04, 0x17
        /*004a*/ 	.short	(.L_21 - .L_20)
.L_20:
        /*004c*/ 	.word	0x00000000
        /*0050*/ 	.short	0x0000
        /*0052*/ 	.short	0x0000
        /*0054*/ 	.byte	0x00, 0xf5, 0x21, 0x00


	//----- nvinfo : EIATTR_SPARSE_MMA_MASK
	.align		4
.L_21:
        /*0058*/ 	.byte	0x03, 0x50
        /*005a*/ 	.short	0x0000


	//----- nvinfo : EIATTR_MAXREG_COUNT
	.align		4
        /*005c*/ 	.byte	0x03, 0x1b
        /*005e*/ 	.short	0x00ff


	//----- nvinfo : EIATTR_MERCURY_ISA_VERSION
	.align		4
        /*0060*/ 	.byte	0x03, 0x5f
        /*0062*/ 	.short	0x0101


	//----- nvinfo : EIATTR_VRC_CTA_INIT_COUNT
	.align		4
        /*0064*/ 	.byte	0x02, 0x4a
	.zero		1
	.zero		1


	//----- nvinfo : EIATTR_EXIT_INSTR_OFFSETS
	.align		4
        /*0068*/ 	.byte	0x04, 0x1c
        /*006a*/ 	.short	(.L_23 - .L_22)


	//   ....[0]....
.L_22:
        /*006c*/ 	.word	0x00000c70


	//   ....[1]....
        /*0070*/ 	.word	0x0002fff0


	//----- nvinfo : EIATTR_CRS_STACK_SIZE
	.align		4
.L_23:
        /*0074*/ 	.byte	0x04, 0x1e
        /*0076*/ 	.short	(.L_25 - .L_24)
.L_24:
        /*0078*/ 	.word	0x00000000


	//----- nvinfo : EIATTR_CBANK_PARAM_SIZE
	.align		4
.L_25:
        /*007c*/ 	.byte	0x03, 0x19
        /*007e*/ 	.short	0x0016


	//----- nvinfo : EIATTR_PARAM_CBANK
	.align		4
        /*0080*/ 	.byte	0x04, 0x0a
        /*0082*/ 	.short	(.L_27 - .L_26)
	.align		4
.L_26:
        /*0084*/ 	.word	index@(.nv.constant0._Z12calcViewshedPsPjhtt)
        /*0088*/ 	.short	0x0380
        /*008a*/ 	.short	0x0016


	//----- nvinfo : EIATTR_SW_WAR
	.align		4
.L_27:
        /*008c*/ 	.byte	0x04, 0x36
        /*008e*/ 	.short	(.L_29 - .L_28)
.L_28:
        /*0090*/ 	.word	0x00000008
.L_29:


//--------------------- .nv.callgraph             --------------------------
	.section	.nv.callgraph,"",@"SHT_CUDA_CALLGRAPH"
	.align	4
	.sectionentsize	8
	.align		4
        /*0000*/ 	.word	0x00000000
	.align		4
        /*0004*/ 	.word	0xffffffff
	.align		4
        /*0008*/ 	.word	0x00000000
	.align		4
        /*000c*/ 	.word	0xfffffffe
	.align		4
        /*0010*/ 	.word	0x00000000
	.align		4
        /*0014*/ 	.word	0xfffffffd
	.align		4
        /*0018*/ 	.word	0x00000000
	.align		4
        /*001c*/ 	.word	0xfffffffc


//--------------------- .text._Z12calcViewshedPsPjhtt --------------------------
	.section	.text._Z12calcViewshedPsPjhtt,"ax",@progbits
	.align	128
        .global         _Z12calcViewshedPsPjhtt
        .type           _Z12calcViewshedPsPjhtt,@function
        .size           _Z12calcViewshedPsPjhtt,(.L_x_710 - _Z12calcViewshedPsPjhtt)
        .other          _Z12calcViewshedPsPjhtt,@"STO_CUDA_ENTRY STV_DEFAULT"
_Z12calcViewshedPsPjhtt:
.text._Z12calcViewshedPsPjhtt:
[----:B------:R-:W0:Y:S01]  /*0000*/  LDC R1, c[0x0][0x37c] ;  /* 0x0000df00ff017b82 */ /* 0x000e220000000800 */
[----:B------:R-:W1:Y:S01]  /*0010*/  S2R R0, SR_TID.X ;  /* 0x0000000000007919 */ /* 0x000e620000002100 */
[----:B0-----:R-:W-:-:S06]  /*0020*/  VIADD R1, R1, 0xffff6228 ;  /* 0xffff622801017836 */ /* 0x001fcc0000000000 */
[----:B------:R-:W1:Y:S01]  /*0030*/  LDC R3, c[0x0][0x360] ;  /* 0x0000d800ff037b82 */ /* 0x000e620000000800 */
[----:B------:R-:W-:Y:S01]  /*0040*/  IMAD.MOV.U32 R4, RZ, RZ, 0x8 ;  /* 0x00000008ff047424 */ /* 0x000fe200078e00ff */
[----:B------:R-:W0:Y:S01]  /*0050*/  S2R R2, SR_TID.Y ;  /* 0x0000000000027919 */ /* 0x000e220000002200 */
[----:B------:R2:W-:Y:S05]  /*0060*/  STL.U8 [R1], RZ ;  /* 0x000000ff01007387 */ /* 0x0005ea0000100000 */
[----:B------:R-:W1:Y:S01]  /*0070*/  S2UR UR4, SR_CTAID.X ;  /* 0x00000000000479c3 */ /* 0x000e620000002500 */
[----:B------:R2:W-:Y:S04]  /*0080*/  STL.U8 [R1+0x1], RZ ;  /* 0x000001ff01007387 */ /* 0x0005e80000100000 */
[----:B------:R2:W-:Y:S03]  /*0090*/  STL.U8 [R1+0x2], RZ ;  /* 0x000002ff01007387 */ /* 0x0005e60000100000 */
[----:B------:R-:W0:Y:S01]  /*00a0*/  S2UR UR5, SR_CTAID.Y ;  /* 0x00000000000579c3 */ /* 0x000e220000002600 */
[----:B------:R2:W-:Y:S04]  /*00b0*/  STL.U8 [R1+0x3], RZ ;  /* 0x000003ff01007387 */ /* 0x0005e80000100000 */
[----:B------:R2:W-:Y:S03]  /*00c0*/  STL.U8 [R1+0x4], RZ ;  /* 0x000004ff01007387 */ /* 0x0005e60000100000 */
[----:B------:R-:W0:Y:S01]  /*00d0*/  LDC R5, c[0x0][0x364] ;  /* 0x0000d900ff057b82 */ /* 0x000e220000000800 */
[----:B------:R2:W-:Y:S04]  /*00e0*/  STL.U8 [R1+0x5], RZ ;  /* 0x000005ff01007387 */ /* 0x0005e80000100000 */
[----:B------:R2:W-:Y:S01]  /*00f0*/  STL.U8 [R1+0x6], RZ ;  /* 0x000006ff01007387 */ /* 0x0005e20000100000 */
[----:B-1----:R-:W-:-:S03]  /*0100*/  IMAD R0, R3, UR4, R0 ;  /* 0x0000000403007c24 */ /* 0x002fc6000f8e0200 */
[----:B------:R2:W-:Y:S01]  /*0110*/  STL.U8 [R1+0x7], RZ ;  /* 0x000007ff01007387 */ /* 0x0005e20000100000 */
[----:B------:R-:W-:-:S03]  /*0120*/  VIADD R3, R1, 0x8 ;  /* 0x0000000801037836 */ /* 0x000fc60000000000 */
[----:B------:R2:W-:Y:S02]  /*0130*/  STL.U8 [R1+0x8], RZ ;  /* 0x000008ff01007387 */ /* 0x0005e40000100000 */
[----:B0-2---:R-:W-:-:S07]  /*0140*/  IMAD R2, R5, UR5, R2 ;  /* 0x0000000505027c24 */ /* 0x005fce000f8e0202 */
.L_x_0:
[C-C-:B-1----:R-:W-:Y:S01]  /*0150*/  IADD3 R5, PT, PT, R1.reuse, 0x4, R4.reuse ;  /* 0x0000000401057810 */ /* 0x142fe20007ffe004 */
[----:B------:R-:W-:Y:S01]  /*0160*/  STL.U8 [R3+0x1], RZ ;  /* 0x000001ff03007387 */ /* 0x000fe20000100000 */
[C-C-:B------:R-:W-:Y:S02]  /*0170*/  IADD3 R8, PT, PT, R1.reuse, 0x8, R4.reuse ;  /* 0x0000000801087810 */ /* 0x140fe40007ffe004 */
[C-C-:B------:R-:W-:Y:S01]  /*0180*/  IADD3 R7, PT, PT, R1.reuse, 0xc, R4.reuse ;  /* 0x0000000c01077810 */ /* 0x140fe20007ffe004 */
[----:B------:R-:W-:Y:S01]  /*0190*/  STL.U8 [R3+0x2], RZ ;  /* 0x000002ff03007387 */ /* 0x000fe20000100000 */
[----:B------:R-:W-:-:S03]  /*01a0*/  IADD3 R6, PT, PT, R1, 0x10, R4 ;  /* 0x0000001001067810 */ /* 0x000fc60007ffe004 */
[----:B------:R0:W-:Y:S04]  /*01b0*/  STL.U8 [R3+0x3], RZ ;  /* 0x000003ff03007387 */ /* 0x0001e80000100000 */
[----:B------:R-:W-:Y:S04]  /*01c0*/  STL.U8 [R5], RZ ;  /* 0x000000ff05007387 */ /* 0x000fe80000100000 */
[----:B------:R-:W-:Y:S01]  /*01d0*/  STL.U8 [R5+0x1], RZ ;  /* 0x000001ff05007387 */ /* 0x000fe20000100000 */
[----:B0-----:R-:W-:-:S03]  /*01e0*/  IADD3 R3, PT, PT, R1, 0x18, R4 ;  /* 0x0000001801037810 */ /* 0x001fc60007ffe004 */
[----:B------:R-:W-:Y:S04]  /*01f0*/  STL.U8 [R5+0x2], RZ ;  /* 0x000002ff05007387 */ /* 0x000fe80000100000 */
[----:B------:R0:W-:Y:S04]  /*0200*/  STL.U8 [R5+0x3], RZ ;  /* 0x000003ff05007387 */ /* 0x0001e80000100000 */
[----:B------:R-:W-:Y:S01]  /*0210*/  STL.U8 [R8], RZ ;  /* 0x000000ff08007387 */ /* 0x000fe20000100000 */
[----:B0-----:R-:W-:-:S03]  /*0220*/  IADD3 R5, PT, PT, R1, 0x14, R4 ;  /* 0x0000001401057810 */ /* 0x001fc60007ffe004 */
[----:B------:R-:W-:Y:S04]  /*0230*/  STL.U8 [R8+0x1], RZ ;  /* 0x000001ff08007387 */ /* 0x000fe80000100000 */
[----:B------:R-:W-:Y:S04]  /*0240*/  STL.U8 [R8+0x2], RZ ;  /* 0x000002ff08007387 */ /* 0x000fe80000100000 */
[----:B------:R-:W-:Y:S04]  /*0250*/  STL.U8 [R8+0x3], RZ ;  /* 0x000003ff08007387 */ /* 0x000fe80000100000 */
[----:B------:R-:W-:Y:S04]  /*0260*/  STL.U8 [R7], RZ ;  /* 0x000000ff07007387 */ /* 0x000fe80000100000 */
[----:B------:R-:W-:Y:S04]  /*0270*/  STL.U8 [R7+0x1], RZ ;  /* 0x000001ff07007387 */ /* 0x000fe80000100000 */
[----:B------:R-:W-:Y:S04]  /*0280*/  STL.U8 [R7+0x2], RZ ;  /* 0x000002ff07007387 */ /* 0x000fe80000100000 */
[----:B------:R0:W-:Y:S04]  /*0290*/  STL.U8 [R7+0x3], RZ ;  /* 0x000003ff07007387 */ /* 0x0001e80000100000 */
[----:B------:R-:W-:Y:S04]  /*02a0*/  STL.U8 [R6], RZ ;  /* 0x000000ff06007387 */ /* 0x000fe80000100000 */
[----:B------:R-:W-:Y:S01]  /*02b0*/  STL.U8 [R6+0x1], RZ ;  /* 0x000001ff06007387 */ /* 0x000fe20000100000 */
[----:B0-----:R-:W-:-:S03]  /*02c0*/  IADD3 R7, PT, PT, R1, 0x1c, R4 ;  /* 0x0000001c01077810 */ /* 0x001fc60007ffe004 */
[----:B------:R-:W-:Y:S04]  /*02d0*/  STL.U8 [R6+0x2], RZ ;  /* 0x000002ff06007387 */ /* 0x000fe80000100000 */
        /* <DEDUP_REMOVED lines=128> */
[----:B------:R-:W-:Y:S01]  /*0ae0*/  STL.U8 [R3+0x1], RZ ;  /* 0x000001ff03007387 */ /* 0x000fe20000100000 */
[----:B------:R-:W-:-:S03]  /*0af0*/  IADD3 R4, PT, PT, R4, 0x88, RZ ;  /* 0x0000008804047810 */ /* 0x000fc60007ffe0ff */
[----:B------:R-:W-:Y:S01]  /*0b00*/  STL.U8 [R3+0x2], RZ ;  /* 0x000002ff03007387 */ /* 0x000fe20000100000 */
[----:B------:R-:W-:-:S03]  /*0b10*/  ISETP.NE.AND P0, PT, R4, 0x9dd0, PT ;  /* 0x00009dd00400780c */ /* 0x000fc60003f05270 */
[----:B------:R0:W-:Y:S04]  /*0b20*/  STL.U8 [R3+0x3], RZ ;  /* 0x000003ff03007387 */ /* 0x0001e80000100000 */
[----:B------:R1:W-:Y:S01]  /*0b30*/  STL.U8 [R7], RZ ;  /* 0x000000ff07007387 */ /* 0x0003e20000100000 */
[----:B0-----:R-:W-:-:S03]  /*0b40*/  IMAD.IADD R3, R1, 0x1, R4 ;  /* 0x0000000101037824 */ /* 0x001fc600078e0204 */
[----:B------:R1:W-:Y:S04]  /*0b50*/  STL.U8 [R7+0x1], RZ ;  /* 0x000001ff07007387 */ /* 0x0003e80000100000 */
[----:B------:R1:W-:Y:S04]  /*0b60*/  STL.U8 [R7+0x2], RZ ;  /* 0x000002ff07007387 */ /* 0x0003e80000100000 */
[----:B------:R1:W-:Y:S04]  /*0b70*/  STL.U8 [R7+0x3], RZ ;  /* 0x000003ff07007387 */ /* 0x0003e80000100000 */
[----:B------:R1:W-:Y:S04]  /*0b80*/  STL.U8 [R6], RZ ;  /* 0x000000ff06007387 */ /* 0x0003e80000100000 */
[----:B------:R1:W-:Y:S04]  /*0b90*/  STL.U8 [R6+0x1], RZ ;  /* 0x000001ff06007387 */ /* 0x0003e80000100000 */
[----:B------:R1:W-:Y:S04]  /*0ba0*/  STL.U8 [R6+0x2], RZ ;  /* 0x000002ff06007387 */ /* 0x0003e80000100000 */
[----:B------:R1:W-:Y:S04]  /*0bb0*/  STL.U8 [R6+0x3], RZ ;  /* 0x000003ff06007387 */ /* 0x0003e80000100000 */
[----:B------:R1:W-:Y:S04]  /*0bc0*/  STL.U8 [R5], RZ ;  /* 0x000000ff05007387 */ /* 0x0003e80000100000 */
[----:B------:R1:W-:Y:S04]  /*0bd0*/  STL.U8 [R5+0x1], RZ ;  /* 0x000001ff05007387 */ /* 0x0003e80000100000 */
[----:B------:R1:W-:Y:S04]  /*0be0*/  STL.U8 [R5+0x2], RZ ;  /* 0x000002ff05007387 */ /* 0x0003e80000100000 */
[----:B------:R1:W-:Y:S04]  /*0bf0*/  STL.U8 [R5+0x3], RZ ;  /* 0x000003ff05007387 */ /* 0x0003e80000100000 */
[----:B------:R1:W-:Y:S01]  /*0c00*/  STL.U8 [R3], RZ ;  /* 0x000000ff03007387 */ /* 0x0003e20000100000 */
[----:B------:R-:W-:Y:S05]  /*0c10*/  @P0 BRA `(.L_x_0) ;  /* 0xfffffff4004c0947 */ /* 0x000fea000383ffff */
[----:B-1----:R-:W0:Y:S08]  /*0c20*/  LDC R6, c[0x0][0x394] ;  /* 0x0000e500ff067b82 */ /* 0x002e300000000800 */
[----:B------:R-:W1:Y:S01]  /*0c30*/  LDC.U16 R69, c[0x0][0x392] ;  /* 0x0000e480ff457b82 */ /* 0x000e620000000400 */
[----:B0-----:R-:W-:-:S04]  /*0c40*/  LOP3.LUT R6, R6, 0xffff, RZ, 0xc0, !PT ;  /* 0x0000ffff06067812 */ /* 0x001fc800078ec0ff */
[----:B------:R-:W-:-:S04]  /*0c50*/  ISETP.GE.U32.AND P0, PT, R2, R6, PT ;  /* 0x000000060200720c */ /* 0x000fc80003f06070 */
[----:B-1----:R-:W-:-:S13]  /*0c60*/  ISETP.GE.OR P0, PT, R0, R69, P0 ;  /* 0x000000450000720c */ /* 0x002fda0000706670 */
[----:B------:R-:W-:Y:S05]  /*0c70*/  @P0 EXIT ;  /* 0x000000000000094d */ /* 0x000fea0003800000 */
[----:B------:R-:W0:Y:S01]  /*0c80*/  LDCU.U8 UR8, c[0x0][0x390] ;  /* 0x00007200ff0877ac */ /* 0x000e220008000000 */
[----:B------:R-:W1:Y:S01]  /*0c90*/  LDC.64 R4, c[0x0][0x380] ;  /* 0x0000e000ff047b82 */ /* 0x000e620000000a00 */
[----:B------:R-:W-:Y:S01]  /*0ca0*/  LOP3.LUT R40, R0, 0xffff, RZ, 0xc0, !PT ;  /* 0x0000ffff00287812 */ /* 0x000fe200078ec0ff */
[----:B------:R-:W-:Y:S01]  /*0cb0*/  IMAD R39, R2, R69, RZ ;  /* 0x0000004502277224 */ /* 0x000fe200078e02ff */
[----:B------:R-:W2:Y:S03]  /*0cc0*/  LDCU.64 UR6, c[0x0][0x358] ;  /* 0x00006b00ff0677ac */ /* 0x000ea60008000a00 */
[C---:B------:R-:W-:Y:S02]  /*0cd0*/  IMAD.IADD R3, R40.reuse, 0x1, R39 ;  /* 0x0000000128037824 */ /* 0x040fe400078e0227 */
[----:B0-----:R-:W-:Y:S01]  /*0ce0*/  VIADD R8, R40, UR8 ;  /* 0x0000000828087c36 */ /* 0x001fe20008000000 */
[----:B------:R-:W-:-:S04]  /*0cf0*/  UIADD3 UR4, UPT, UPT, URZ, -UR8, URZ ;  /* 0x80000008ff047290 */ /* 0x000fc8000fffe0ff */
[----:B------:R-:W-:Y:S01]  /*0d00*/  ISETP.GE.U32.AND P0, PT, R8, R69, PT ;  /* 0x000000450800720c */ /* 0x000fe20003f06070 */
[----:B------:R-:W-:Y:S01]  /*0d10*/  UPRMT UR4, UR4, 0x7710, URZ ;  /* 0x0000771004047896 */ /* 0x000fe200080000ff */
[----:B------:R-:W-:Y:S01]  /*0d20*/  VIMNMX.U16x2 R35, PT, PT, R0, UR8, !PT ;  /* 0x0000000800237c48 */ /* 0x000fe2000ffe0200 */
[----:B-1----:R-:W-:-:S04]  /*0d30*/  IMAD.WIDE.U32 R4, R3, 0x2, R4 ;  /* 0x0000000203047825 */ /* 0x002fc800078e0004 */
[----:B------:R-:W-:Y:S01]  /*0d40*/  VIADD R35, R35, UR4 ;  /* 0x0000000423237c36 */ /* 0x000fe20008000000 */
[----:B--2---:R0:W5:Y:S01]  /*0d50*/  LDG.E.U16 R37, desc[UR6][R4.64] ;  /* 0x0000000604257981 */ /* 0x004162000c1e1500 */
[C---:B------:R-:W-:Y:S01]  /*0d60*/  IADD3 R3, PT, PT, R2.reuse, UR8, RZ ;  /* 0x0000000802037c10 */ /* 0x040fe2000fffe0ff */
[C---:B------:R-:W-:Y:S01]  /*0d70*/  VIADD R36, R2.reuse, UR4 ;  /* 0x0000000402247c36 */ /* 0x040fe20008000000 */
[----:B------:R-:W-:Y:S01]  /*0d80*/  BSSY.RECONVERGENT B2, `(.L_x_1) ;  /* 0x0000570000027945 */ /* 0x000fe20003800200 */
[----:B------:R-:W-:Y:S01]  /*0d90*/  PRMT R34, R35, 0x7610, R34 ;  /* 0x0000761023227816 */ /* 0x000fe20000000022 */
[----:B------:R-:W-:Y:S01]  /*0da0*/  @P0 VIADD R8, R69, 0xffffffff ;  /* 0xffffffff45080836 */ /* 0x000fe20000000000 */
[----:B------:R-:W-:Y:S02]  /*0db0*/  ISETP.GE.U32.AND P1, PT, R3, R6, PT ;  /* 0x000000060300720c */ /* 0x000fe40003f26070 */
[----:B------:R-:W-:Y:S02]  /*0dc0*/  ISETP.GE.U32.AND P0, PT, R2, UR8, PT ;  /* 0x0000000802007c0c */ /* 0x000fe4000bf06070 */
[----:B------:R-:W-:-:S02]  /*0dd0*/  PRMT R45, R8, 0x9910, RZ ;  /* 0x00009910082d7816 */ /* 0x000fc400000000ff */
[----:B0-----:R-:W-:Y:S02]  /*0de0*/  LOP3.LUT R4, R35, 0xffff, RZ, 0xc0, !PT ;  /* 0x0000ffff23047812 */ /* 0x001fe400078ec0ff */
[----:B------:R-:W-:Y:S02]  /*0df0*/  SEL R36, R36, RZ, P0 ;  /* 0x000000ff24247207 */ /* 0x000fe40000000000 */
[----:B------:R-:W-:-:S03]  /*0e00*/  ISETP.GT.AND P2, PT, R45, R4, PT ;  /* 0x000000042d00720c */ /* 0x000fc60003f44270 */
[----:B------:R-:W-:-:S10]  /*0e10*/  @P1 IADD3 R3, PT, PT, R6, 0xffff, RZ ;  /* 0x0000ffff06031810 */ /* 0x000fd40007ffe0ff */
[----:B------:R-:W-:Y:S05]  /*0e20*/  @!P2 BRA `(.L_x_2) ;  /* 0x000000540094a947 */ /* 0x000fea0003800000 */
[----:B------:R-:W0:Y:S01]  /*0e30*/  MUFU.RSQ64H R7, RZ ;  /* 0x000000ff00077308 */ /* 0x000e220000001c00 */
[----:B------:R-:W-:Y:S01]  /*0e40*/  IMAD.MOV.U32 R6, RZ, RZ, -0x3500000 ;  /* 0xfcb00000ff067424 */ /* 0x000fe200078e00ff */
[----:B------:R-:W1:Y:S01]  /*0e50*/  LDCU.64 UR4, c[0x0][0x380] ;  /* 0x00007000ff0477ac */ /* 0x000e620008000a00 */
[----:B------:R-:W-:Y:S01]  /*0e60*/  IMAD.MOV.U32 R10, RZ, RZ, 0x0 ;  /* 0x00000000ff0a7424 */ /* 0x000fe200078e00ff */
[----:B------:R-:W-:Y:S01]  /*0e70*/  IADD3 R5, PT, PT, RZ, -R2, RZ ;  /* 0x80000002ff057210 */ /* 0x000fe20007ffe0ff */
[----:B------:R-:W-:Y:S01]  /*0e80*/  IMAD.MOV.U32 R11, RZ, RZ, 0x3fd80000 ;  /* 0x3fd80000ff0b7424 */ /* 0x000fe200078e00ff */
[----:B------:R-:W-:Y:S01]  /*0e90*/  MOV R33, 0x1 ;  /* 0x0000000100217802 */ /* 0x000fe20000000f00 */
[----:B------:R-:W-:Y:S01]  /*0ea0*/  IMAD.MOV.U32 R41, RZ, RZ, RZ ;  /* 0x000000ffff297224 */ /* 0x000fe200078e00ff */
[----:B------:R-:W-:Y:S01]  /*0eb0*/  PRMT R5, R5, 0x7710, RZ ;  /* 0x0000771005057816 */ /* 0x000fe200000000ff */
[----:B------:R-:W-:Y:S01]  /*0ec0*/  IMAD.MOV R25, RZ, RZ, -R36 ;  /* 0x000000ffff197224 */ /* 0x000fe200078e0a24 */
[----:B------:R-:W-:Y:S01]  /*0ed0*/  PRMT R18, R36, 0x9910, RZ ;  /* 0x0000991024127816 */ /* 0x000fe200000000ff */
[----:B------:R-:W-:Y:S01]  /*0ee0*/  VIADD R32, R2, 0x1 ;  /* 0x0000000102207836 */ /* 0x000fe20000000000 */
[----:B------:R-:W-:Y:S01]  /*0ef0*/  PRMT R17, R35, 0x9910, RZ ;  /* 0x0000991023117816 */ /* 0x000fe200000000ff */
[----:B------:R-:W-:Y:S01]  /*0f00*/  IMAD.IADD R42, R36, 0x1, R5 ;  /* 0x00000001242a7824 */ /* 0x000fe200078e0205 */
[----:B------:R-:W-:-:S02]  /*0f10*/  PRMT R25, R25, 0x7710, RZ ;  /* 0x0000771019197816 */ /* 0x000fc400000000ff */
[----:B------:R-:W-:Y:S02]  /*0f20*/  CS2R R46, SRZ ;  /* 0x00000000002e7805 */ /* 0x000fe4000001ff00 */
[----:B------:R-:W-:Y:S01]  /*0f30*/  MOV R38, 0xfcb00000 ;  /* 0xfcb0000000267802 */ /* 0x000fe20000000f00 */
[----:B0-----:R-:W-:Y:S01]  /*0f40*/  DMUL R8, R6, R6 ;  /* 0x0000000606087228 */ /* 0x001fe20000000000 */
[C---:B------:R-:W-:Y:S01]  /*0f50*/  PRMT R5, R42.reuse, 0x9910, RZ ;  /* 0x000099102a057816 */ /* 0x040fe200000000ff */
[----:B------:R-:W-:Y:S01]  /*0f60*/  VIADD R30, R42, 0x1 ;  /* 0x000000012a1e7836 */ /* 0x000fe20000000000 */
[----:B------:R-:W-:Y:S01]  /*0f70*/  MOV R54, 0x1100 ;  /* 0x0000110000367802 */ /* 0x000fe20000000f00 */
[--C-:B------:R-:W-:Y:S02]  /*0f80*/  IMAD.IADD R31, R2, 0x1, R25.reuse ;  /* 0x00000001021f7824 */ /* 0x100fe400078e0219 */
[----:B------:R-:W-:Y:S01]  /*0f90*/  IMAD.IADD R25, R32, 0x1, R25 ;  /* 0x0000000120197824 */ /* 0x000fe200078e0219 */
[----:B------:R-:W-:Y:S01]  /*0fa0*/  LOP3.LUT R30, R30, 0x3, RZ, 0xc0, !PT ;  /* 0x000000031e1e7812 */ /* 0x000fe200078ec0ff */
[----:B------:R-:W-:-:S08]  /*0fb0*/  DFMA R8, RZ, -R8, 1 ;  /* 0x3ff00000ff08742b */ /* 0x000fd00000000808 */
[----:B------:R-:W-:Y:S02]  /*0fc0*/  DFMA R10, R8, R10, 0.5 ;  /* 0x3fe00000080a742b */ /* 0x000fe4000000000a */
[----:B------:R-:W-:-:S08]  /*0fd0*/  DMUL R8, R6, R8 ;  /* 0x0000000806087228 */ /* 0x000fd00000000000 */
[----:B------:R-:W-:Y:S01]  /*0fe0*/  DFMA R52, R10, R8, R6 ;  /* 0x000000080a34722b */ /* 0x000fe20000000006 */
[----:B------:R-:W-:-:S03]  /*0ff0*/  IMAD.WIDE.U32 R6, R2, R69, R40 ;  /* 0x0000004502067225 */ /* 0x000fc600078e0028 */
[----:B-1----:R-:W-:-:S04]  /*1000*/  LEA R78, P0, R6, UR4, 0x1 ;  /* 0x00000004064e7c11 */ /* 0x002fc8000f8008ff */
[----:B------:R-:W-:Y:S02]  /*1010*/  DMUL R50, RZ, R52 ;  /* 0x00000034ff327228 */ /* 0x000fe40000000000 */
[----:B------:R-:W-:Y:S01]  /*1020*/  VIADD R53, R53, 0xfff00000 ;  /* 0xfff0000035357836 */ /* 0x000fe20000000000 */
[----:B------:R-:W-:Y:S02]  /*1030*/  LEA.HI.X R79, R6, UR5, R7, 0x1, P0 ;  /* 0x00000005064f7c11 */ /* 0x000fe400080f0c07 */
[----:B------:R-:W-:Y:S02]  /*1040*/  ISETP.GT.AND P0, PT, R5, -0x1, PT ;  /* 0xffffffff0500780c */ /* 0x000fe40003f04270 */
[----:B------:R-:W-:Y:S01]  /*1050*/  LOP3.LUT R5, R36, 0xffff, RZ, 0xc0, !PT ;  /* 0x0000ffff24057812 */ /* 0x000fe200078ec0ff */
[----:B------:R-:W-:Y:S01]  /*1060*/  DFMA R48, R50, -R50, RZ ;  /* 0x800000323230722b */ /* 0x000fe200000000ff */
[----:B------:R-:W-:-:S03]  /*1070*/  SEL R33, R33, 0xffff, P0 ;  /* 0x0000ffff21217807 */ /* 0x000fc60000000000 */
[----:B------:R-:W-:-:S05]  /*1080*/  IMAD.IADD R5, R5, 0x1, -R2 ;  /* 0x0000000105057824 */ /* 0x000fca00078e0a02 */
[----:B------:R-:W-:Y:S02]  /*1090*/  IABS R11, R5 ;  /* 0x00000005000b7213 */ /* 0x000fe40000000000 */
[----:B------:R-:W-:Y:S02]  /*10a0*/  PRMT R5, R42, 0x9910, RZ ;  /* 0x000099102a057816 */ /* 0x000fe400000000ff */
[C---:B------:R-:W-:Y:S02]  /*10b0*/  SHF.L.U32 R43, R11.reuse, 0x10, RZ ;  /* 0x000000100b2b7819 */ /* 0x040fe400000006ff */
[----:B------:R-:W-:Y:S02]  /*10c0*/  IABS R19, R5 ;  /* 0x0000000500137213 */ /* 0x000fe40000000000 */
[----:B------:R-:W-:Y:S02]  /*10d0*/  PRMT R44, R11, 0x9910, RZ ;  /* 0x000099100b2c7816 */ /* 0x000fe400000000ff */
[----:B------:R-:W-:-:S07]  /*10e0*/  SHF.R.S32.HI R43, RZ, 0xf, R43 ;  /* 0x0000000fff2b7819 */ /* 0x000fce000001142b */
[----:B-----5:R-:W-:Y:S05]  /*10f0*/  CALL.REL.NOINC `($__internal_1_$__cuda_sm20_dsqrt_rn_f64_mediumpath_v1) ;  /* 0x000002f4002c7944 */ /* 0x020fea0003c00000 */
[----:B------:R-:W0:Y:S01]  /*1100*/  LDC.U16 R6, c[0x0][0x392] ;  /* 0x0000e480ff067b82 */ /* 0x000e220000000400 */
[C---:B------:R-:W-:Y:S01]  /*1110*/  IMAD.IADD R5, R2.reuse, 0x1, -R18 ;  /* 0x0000000102057824 */ /* 0x040fe200078e0a12 */
[----:B------:R-:W-:Y:S01]  /*1120*/  IADD3 R24, PT, PT, R2, -0x1, RZ ;  /* 0xffffffff02187810 */ /* 0x000fe20007ffe0ff */
[----:B------:R-:W-:Y:S01]  /*1130*/  IMAD.IADD R12, R40, 0x1, -R17 ;  /* 0x00000001280c7824 */ /* 0x000fe200078e0a11 */
[----:B------:R-:W-:Y:S01]  /*1140*/  LOP3.LUT R77, R32, 0xffff, RZ, 0xc0, !PT ;  /* 0x0000ffff204d7812 */ /* 0x000fe200078ec0ff */
[----:B------:R-:W-:Y:S01]  /*1150*/  VIADD R28, R2, 0x2 ;  /* 0x00000002021c7836 */ /* 0x000fe20000000000 */
[----:B------:R-:W-:Y:S01]  /*1160*/  LOP3.LUT R73, R24, 0xffff, RZ, 0xc0, !PT ;  /* 0x0000ffff18497812 */ /* 0x000fe200078ec0ff */
[----:B------:R-:W-:Y:S01]  /*1170*/  VIADD R22, R2, 0xfffffffe ;  /* 0xfffffffe02167836 */ /* 0x000fe20000000000 */
[----:B------:R-:W-:Y:S01]  /*1180*/  IADD3 R13, PT, PT, -R18, R77, RZ ;  /* 0x0000004d120d7210 */ /* 0x000fe20007ffe1ff */
[----:B------:R-:W-:Y:S01]  /*1190*/  IMAD R12, R5, 0xc9, R12 ;  /* 0x000000c9050c7824 */ /* 0x000fe200078e020c */
[----:B------:R-:W-:Y:S01]  /*11a0*/  LOP3.LUT R75, R28, 0xffff, RZ, 0xc0, !PT ;  /* 0x0000ffff1c4b7812 */ /* 0x000fe200078ec0ff */
[--C-:B------:R-:W-:Y:S01]  /*11b0*/  IMAD.IADD R29, R77, 0x1, -R2.reuse ;  /* 0x000000014d1d7824 */ /* 0x100fe200078e0a02 */
[----:B------:R-:W-:Y:S01]  /*11c0*/  LOP3.LUT R5, R22, 0xffff, RZ, 0xc0, !PT ;  /* 0x0000ffff16057812 */ /* 0x000fe200078ec0ff */
[--C-:B------:R-:W-:Y:S01]  /*11d0*/  IMAD.IADD R23, R73, 0x1, -R2.reuse ;  /* 0x0000000149177824 */ /* 0x100fe200078e0a02 */
[----:B------:R-:W-:Y:S01]  /*11e0*/  LOP3.LUT R25, R25, 0x3, RZ, 0xc0, !PT ;  /* 0x0000000319197812 */ /* 0x000fe200078ec0ff */
[C---:B------:R-:W-:Y:S01]  /*11f0*/  IMAD.IADD R27, R75.reuse, 0x1, -R2 ;  /* 0x000000014b1b7824 */ /* 0x040fe200078e0a02 */
[----:B------:R-:W-:Y:S01]  /*1200*/  IADD3 R21, PT, PT, -R2, R5, RZ ;  /* 0x0000000502157210 */ /* 0x000fe20007ffe1ff */
[----:B------:R-:W-:Y:S01]  /*1210*/  IMAD.IADD R14, R75, 0x1, -R18 ;  /* 0x000000014b0e7824 */ /* 0x000fe200078e0a12 */
[----:B------:R-:W-:Y:S01]  /*1220*/  PRMT R34, R35, 0x7610, R34 ;  /* 0x0000761023227816 */ /* 0x000fe20000000022 */
[----:B------:R-:W-:Y:S01]  /*1230*/  IMAD.IADD R15, R73, 0x1, -R18 ;  /* 0x00000001490f7824 */ /* 0x000fe200078e0a12 */
[----:B------:R-:W-:Y:S01]  /*1240*/  MOV R64, R46 ;  /* 0x0000002e00407202 */ /* 0x000fe20000000f00 */
[----:B------:R-:W-:-:S04]  /*1250*/  IMAD.WIDE.U32 R76, R77, R69, RZ ;  /* 0x000000454d4c7225 */ /* 0x000fc800078e00ff */
[----:B------:R-:W-:-:S04]  /*1260*/  IMAD.WIDE.U32 R74, R75, R69, RZ ;  /* 0x000000454b4a7225 */ /* 0x000fc800078e00ff */
[----:B------:R-:W-:-:S04]  /*1270*/  IMAD.WIDE.U32 R72, R73, R69, RZ ;  /* 0x0000004549487225 */ /* 0x000fc800078e00ff */
[----:B------:R-:W-:Y:S02]  /*1280*/  VIADD R26, R2, 0x3 ;  /* 0x00000003021a7836 */ /* 0x000fe40000000000 */
[----:B------:R-:W-:Y:S02]  /*1290*/  IMAD.IADD R12, R1, 0x1, R12 ;  /* 0x00000001010c7824 */ /* 0x000fe400078e020c */
[----:B------:R-:W-:Y:S02]  /*12a0*/  IMAD R29, R29, R29, RZ ;  /* 0x0000001d1d1d7224 */ /* 0x000fe400078e02ff */
[----:B------:R-:W-:-:S04]  /*12b0*/  IMAD.WIDE.U32 R68, R5, R69, RZ ;  /* 0x0000004505447225 */ /* 0x000fc800078e00ff */
[----:B------:R-:W-:Y:S02]  /*12c0*/  IMAD.IADD R16, R5, 0x1, -R18 ;  /* 0x0000000105107824 */ /* 0x000fe400078e0a12 */
[----:B------:R-:W-:Y:S02]  /*12d0*/  IMAD R27, R27, R27, RZ ;  /* 0x0000001b1b1b7224 */ /* 0x000fe400078e02ff */
[----:B------:R-:W-:Y:S02]  /*12e0*/  IMAD R23, R23, R23, RZ ;  /* 0x0000001717177224 */ /* 0x000fe400078e02ff */
[----:B------:R-:W-:Y:S02]  /*12f0*/  IMAD R21, R21, R21, RZ ;  /* 0x0000001515157224 */ /* 0x000fe400078e02ff */
[----:B0-----:R-:W-:-:S07]  /*1300*/  IMAD.MOV.U32 R65, RZ, RZ, R47 ;  /* 0x000000ffff417224 */ /* 0x001fce00078e002f */
.L_x_82:
[----:B------:R-:W-:Y:S01]  /*1310*/  IMAD.IADD R4, R4, 0x1, -R40 ;  /* 0x0000000104047824 */ /* 0x000fe200078e0a28 */
[----:B------:R-:W-:Y:S04]  /*1320*/  BSSY.RECONVERGENT B1, `(.L_x_3) ;  /* 0x0000511000017945 */ /* 0x000fe80003800200 */
[----:B------:R-:W-:-:S04]  /*1330*/  IABS R8, R4 ;  /* 0x0000000400087213 */ /* 0x000fc80000000000 */
[----:B------:R-:W-:-:S13]  /*1340*/  ISETP.GE.U32.AND P0, PT, R11, R8, PT ;  /* 0x000000080b00720c */ /* 0x000fda0003f06070 */
[----:B0-----:R-:W-:Y:S05]  /*1350*/  @P0 BRA `(.L_x_4) ;  /* 0x0000000c00200947 */ /* 0x001fea0003800000 */
[----:B------:R-:W-:Y:S02]  /*1360*/  LOP3.LUT R4, R0, 0xffff, RZ, 0xc0, !PT ;  /* 0x0000ffff00047812 */ /* 0x000fe400078ec0ff */
[----:B------:R-:W-:-:S04]  /*1370*/  LOP3.LUT R5, R34, 0xffff, RZ, 0xc0, !PT ;  /* 0x0000ffff22057812 */ /* 0x000fc800078ec0ff */
[----:B------:R-:W-:-:S13]  /*1380*/  ISETP.GE.U32.AND P0, PT, R5, R4, PT ;  /* 0x000000040500720c */ /* 0x000fda0003f06070 */
[----:B------:R-:W-:Y:S05]  /*1390*/  @P0 BRA `(.L_x_5) ;  /* 0x0000000400880947 */ /* 0x000fea0003800000 */
[C---:B------:R-:W-:Y:S01]  /*13a0*/  PRMT R10, R8.reuse, 0x9910, RZ ;  /* 0x00009910080a7816 */ /* 0x040fe200000000ff */
[----:B------:R-:W-:Y:S02]  /*13b0*/  IMAD.U32 R4, R8, 0x10000, RZ ;  /* 0x0001000008047824 */ /* 0x000fe400078e00ff */
[----:B------:R-:W-:Y:S01]  /*13c0*/  HFMA2 R62, -RZ, RZ, 0, 0 ;  /* 0x00000000ff3e7431 */ /* 0x000fe200000001ff */
[----:B------:R-:W-:Y:S01]  /*13d0*/  BSSY.RECONVERGENT B3, `(.L_x_6) ;  /* 0x000005d000037945 */ /* 0x000fe20003800200 */
[----:B------:R-:W-:Y:S01]  /*13e0*/  PRMT R8, R2, 0x7610, R8 ;  /* 0x0000761002087816 */ /* 0x000fe20000000008 */
[----:B------:R-:W-:Y:S01]  /*13f0*/  IMAD.MOV.U32 R63, RZ, RZ, -0x3fb98000 ;  /* 0xc0468000ff3f7424 */ /* 0x000fe200078e00ff */
[----:B------:R-:W-:Y:S01]  /*1400*/  PRMT R7, R0, 0x7610, R7 ;  /* 0x0000761000077816 */ /* 0x000fe20000000007 */
[----:B------:R-:W-:Y:S01]  /*1410*/  IMAD R9, R19, 0x2, -R10 ;  /* 0x0000000213097824 */ /* 0x000fe200078e0a0a */
[----:B------:R-:W-:-:S07]  /*1420*/  SHF.R.S32.HI R4, RZ, 0xf, R4 ;  /* 0x0000000fff047819 */ /* 0x000fce0000011404 */
.L_x_12:
[----:B------:R-:W0:Y:S01]  /*1430*/  LDCU.64 UR8, c[0x0][0x380] ;  /* 0x00007000ff0877ac */ /* 0x000e220008000a00 */
[----:B------:R-:W-:Y:S01]  /*1440*/  LOP3.LUT R60, R7, 0xffff, RZ, 0xc0, !PT ;  /* 0x0000ffff073c7812 */ /* 0x000fe200078ec0ff */
[----:B------:R-:W-:Y:S01]  /*1450*/  IMAD.MOV.U32 R61, RZ, RZ, RZ ;  /* 0x000000ffff3d7224 */ /* 0x000fe200078e00ff */
[----:B------:R-:W-:Y:S01]  /*1460*/  LOP3.LUT R5, R8, 0xffff, RZ, 0xc0, !PT ;  /* 0x0000ffff08057812 */ /* 0x000fe200078ec0ff */
[----:B------:R-:W-:-:S04]  /*1470*/  UMOV UR4, URZ ;  /* 0x000000ff00047c82 */ /* 0x000fc80008000000 */
[----:B------:R-:W-:-:S05]  /*1480*/  IMAD.WIDE.U32 R46, R6, R5, R60 ;  /* 0x00000005062e7225 */ /* 0x000fca00078e003c */
[----:B------:R-:W-:Y:S02]  /*1490*/  IADD3 R47, PT, PT, R47, UR4, RZ ;  /* 0x000000042f2f7c10 */ /* 0x000fe4000fffe0ff */
[----:B0-----:R-:W-:-:S04]  /*14a0*/  LEA R52, P0, R46, UR8, 0x1 ;  /* 0x000000082e347c11 */ /* 0x001fc8000f8008ff */
[----:B------:R-:W-:-:S05]  /*14b0*/  LEA.HI.X R53, R46, UR9, R47, 0x1, P0 ;  /* 0x000000092e357c11 */ /* 0x000fca00080f0c2f */
[----:B------:R0:W2:Y:S01]  /*14c0*/  LDG.E.S16 R52, desc[UR6][R52.64] ;  /* 0x0000000634347981 */ /* 0x0000a2000c1e1700 */
[----:B------:R-:W-:Y:S01]  /*14d0*/  IMAD.IADD R10, R60, 0x1, -R40 ;  /* 0x000000013c0a7824 */ /* 0x000fe200078e0a28 */
[----:B------:R-:W-:Y:S01]  /*14e0*/  MOV R48, 0x0 ;  /* 0x0000000000307802 */ /* 0x000fe20000000f00 */
[----:B------:R-:W-:Y:S01]  /*14f0*/  IMAD.IADD R47, R5, 0x1, -R2 ;  /* 0x00000001052f7824 */ /* 0x000fe200078e0a02 */
[----:B------:R-:W-:Y:S01]  /*1500*/  BSSY.RECONVERGENT B4, `(.L_x_7) ;  /* 0x000001b000047945 */ /* 0x000fe20003800200 */
[----:B------:R-:W-:Y:S02]  /*1510*/  IMAD R10, R10, R10, RZ ;  /* 0x0000000a0a0a7224 */ /* 0x000fe400078e02ff */
[----:B------:R-:W-:Y:S02]  /*1520*/  IMAD.MOV.U32 R49, RZ, RZ, 0x3fd80000 ;  /* 0x3fd80000ff317424 */ /* 0x000fe400078e00ff */
[----:B------:R-:W-:-:S06]  /*1530*/  IMAD R47, R47, R47, R10 ;  /* 0x0000002f2f2f7224 */ /* 0x000fcc00078e020a */
[----:B------:R-:W1:Y:S08]  /*1540*/  I2F.F64.U32 R46, R47 ;  /* 0x0000002f002e7312 */ /* 0x000e700000201800 */
[----:B-1----:R-:W1:Y:S01]  /*1550*/  MUFU.RSQ64H R55, R47 ;  /* 0x0000002f00377308 */ /* 0x002e620000001c00 */
[----:B------:R-:W-:-:S05]  /*1560*/  VIADD R54, R47, 0xfcb00000 ;  /* 0xfcb000002f367836 */ /* 0x000fca0000000000 */
[----:B------:R-:W-:Y:S01]  /*1570*/  ISETP.GE.U32.AND P0, PT, R54, 0x7ca00000, PT ;  /* 0x7ca000003600780c */ /* 0x000fe20003f06070 */
[----:B-1----:R-:W-:-:S08]  /*1580*/  DMUL R50, R54, R54 ;  /* 0x0000003636327228 */ /* 0x002fd00000000000 */
[----:B------:R-:W-:-:S08]  /*1590*/  DFMA R50, R46, -R50, 1 ;  /* 0x3ff000002e32742b */ /* 0x000fd00000000832 */
[----:B------:R-:W-:Y:S02]  /*15a0*/  DFMA R48, R50, R48, 0.5 ;  /* 0x3fe000003230742b */ /* 0x000fe40000000030 */
[----:B------:R-:W-:-:S08]  /*15b0*/  DMUL R66, R54, R50 ;  /* 0x0000003236427228 */ /* 0x000fd00000000000 */
[----:B------:R-:W-:-:S08]  /*15c0*/  DFMA R66, R48, R66, R54 ;  /* 0x000000423042722b */ /* 0x000fd00000000036 */
[----:B------:R-:W-:Y:S02]  /*15d0*/  DMUL R50, R46, R66 ;  /* 0x000000422e327228 */ /* 0x000fe40000000000 */
[----:B0-----:R-:W-:-:S06]  /*15e0*/  VIADD R53, R67, 0xfff00000 ;  /* 0xfff0000043357836 */ /* 0x001fcc0000000000 */
[----:B------:R-:W-:Y:S01]  /*15f0*/  DFMA R48, R50, -R50, R46 ;  /* 0x800000323230722b */ /* 0x000fe2000000002e */
[----:B--2---:R-:W-:-:S04]  /*1600*/  IMAD.IADD R52, R52, 0x1, -R37 ;  /* 0x0000000134347824 */ /* 0x004fc800078e0a25 */
[----:B------:R0:W1:Y:S02]  /*1610*/  I2F.F64 R56, R52 ;  /* 0x0000003400387312 */ /* 0x0000640000201c00 */
[----:B0-----:R-:W-:-:S06]  /*1620*/  MOV R52, R66 ;  /* 0x0000004200347202 */ /* 0x001fcc0000000f00 */
[----:B------:R-:W-:Y:S01]  /*1630*/  DFMA R58, R48, R52, R50 ;  /* 0x00000034303a722b */ /* 0x000fe20000000032 */
[----:B-1----:R-:W-:Y:S10]  /*1640*/  @!P0 BRA `(.L_x_8) ;  /* 0x0000000000188947 */ /* 0x002ff40003800000 */
[----:B------:R-:W-:Y:S01]  /*1650*/  IMAD.MOV.U32 R38, RZ, RZ, R54 ;  /* 0x000000ffff267224 */ /* 0x000fe200078e0036 */
[----:B------:R-:W-:Y:S01]  /*1660*/  MOV R54, 0x1690 ;  /* 0x0000169000367802 */ /* 0x000fe20000000f00 */
[----:B------:R-:W-:-:S07]  /*1670*/  IMAD.MOV.U32 R52, RZ, RZ, R66 ;  /* 0x000000ffff347224 */ /* 0x000fce00078e0042 */
[----:B------:R-:W-:Y:S05]  /*1680*/  CALL.REL.NOINC `($__internal_1_$__cuda_sm20_dsqrt_rn_f64_mediumpath_v1) ;  /* 0x000002ec00c87944 */ /* 0x000fea0003c00000 */
[----:B------:R-:W-:Y:S01]  /*1690*/  IMAD.MOV.U32 R58, RZ, RZ, R46 ;  /* 0x000000ffff3a7224 */ /* 0x000fe200078e002e */
[----:B------:R-:W-:-:S07]  /*16a0*/  MOV R59, R47 ;  /* 0x0000002f003b7202 */ /* 0x000fce0000000f00 */
.L_x_8:
[----:B------:R-:W-:Y:S05]  /*16b0*/  BSYNC.RECONVERGENT B4 ;  /* 0x0000000000047941 */ /* 0x000fea0003800200 */
.L_x_7:
[----:B------:R-:W0:Y:S01]  /*16c0*/  MUFU.RCP64H R49, R59 ;  /* 0x0000003b00317308 */ /* 0x000e220000001800 */
[----:B------:R-:W-:Y:S01]  /*16d0*/  IMAD.MOV.U32 R48, RZ, RZ, 0x1 ;  /* 0x00000001ff307424 */ /* 0x000fe200078e00ff */
[----:B------:R-:W-:Y:S01]  /*16e0*/  FSETP.GEU.AND P1, PT, |R57|, 6.5827683646048100446e-37, PT ;  /* 0x036000003900780b */ /* 0x000fe20003f2e200 */
[----:B------:R-:W-:Y:S04]  /*16f0*/  BSSY.RECONVERGENT B4, `(.L_x_9) ;  /* 0x0000014000047945 */ /* 0x000fe80003800200 */
[----:B0-----:R-:W-:-:S08]  /*1700*/  DFMA R46, R48, -R58, 1 ;  /* 0x3ff00000302e742b */ /* 0x001fd0000000083a */
[----:B------:R-:W-:-:S08]  /*1710*/  DFMA R46, R46, R46, R46 ;  /* 0x0000002e2e2e722b */ /* 0x000fd0000000002e */
[----:B------:R-:W-:-:S08]  /*1720*/  DFMA R46, R48, R46, R48 ;  /* 0x0000002e302e722b */ /* 0x000fd00000000030 */
[----:B------:R-:W-:-:S08]  /*1730*/  DFMA R50, R46, -R58, 1 ;  /* 0x3ff000002e32742b */ /* 0x000fd0000000083a */
[----:B------:R-:W-:-:S08]  /*1740*/  DFMA R50, R46, R50, R46 ;  /* 0x000000322e32722b */ /* 0x000fd0000000002e */
[----:B------:R-:W-:-:S08]  /*1750*/  DMUL R48, R56, R50 ;  /* 0x0000003238307228 */ /* 0x000fd00000000000 */
[----:B------:R-:W-:-:S08]  /*1760*/  DFMA R46, R48, -R58, R56 ;  /* 0x8000003a302e722b */ /* 0x000fd00000000038 */
[----:B------:R-:W-:-:S10]  /*1770*/  DFMA R46, R50, R46, R48 ;  /* 0x0000002e322e722b */ /* 0x000fd40000000030 */
[----:B------:R-:W-:-:S05]  /*1780*/  FFMA R10, RZ, R59, R47 ;  /* 0x0000003bff0a7223 */ /* 0x000fca000000002f */
[----:B------:R-:W-:-:S13]  /*1790*/  FSETP.GT.AND P0, PT, |R10|, 1.469367938527859385e-39, PT ;  /* 0x001000000a00780b */ /* 0x000fda0003f04200 */
[----:B------:R-:W-:Y:S05]  /*17a0*/  @P0 BRA P1, `(.L_x_10) ;  /* 0x0000000000200947 */ /* 0x000fea0000800000 */
[----:B------:R-:W-:Y:S01]  /*17b0*/  IMAD.MOV.U32 R46, RZ, RZ, R56 ;  /* 0x000000ffff2e7224 */ /* 0x000fe200078e0038 */
[----:B------:R-:W-:Y:S01]  /*17c0*/  MOV R50, R58 ;  /* 0x0000003a00327202 */ /* 0x000fe20000000f00 */
[----:B------:R-:W-:Y:S01]  /*17d0*/  IMAD.MOV.U32 R47, RZ, RZ, R57 ;  /* 0x000000ffff2f7224 */ /* 0x000fe200078e0039 */
[----:B------:R-:W-:Y:S01]  /*17e0*/  MOV R38, 0x1810 ;  /* 0x0000181000267802 */ /* 0x000fe20000000f00 */
[----:B------:R-:W-:-:S07]  /*17f0*/  IMAD.MOV.U32 R49, RZ, RZ, R59 ;  /* 0x000000ffff317224 */ /* 0x000fce00078e003b */
[----:B------:R-:W-:Y:S05]  /*1800*/  CALL.REL.NOINC `($__internal_0_$__cuda_sm20_div_rn_f64_full) ;  /* 0x000002e400fc7944 */ /* 0x000fea0003c00000 */
[----:B------:R-:W-:Y:S02]  /*1810*/  IMAD.MOV.U32 R46, RZ, RZ, R56 ;  /* 0x000000ffff2e7224 */ /* 0x000fe400078e0038 */
[----:B------:R-:W-:-:S07]  /*1820*/  IMAD.MOV.U32 R47, RZ, RZ, R57 ;  /* 0x000000ffff2f7224 */ /* 0x000fce00078e0039 */
.L_x_10:
[----:B------:R-:W-:Y:S05]  /*1830*/  BSYNC.RECONVERGENT B4 ;  /* 0x0000000000047941 */ /* 0x000fea0003800200 */
.L_x_9:
[----:B------:R-:W-:Y:S01]  /*1840*/  DSETP.GT.AND P0, PT, R46, R62, PT ;  /* 0x0000003e2e00722a */ /* 0x000fe20003f04000 */
[----:B------:R-:W-:-:S13]  /*1850*/  IMAD.MOV.U32 R38, RZ, RZ, 0x1 ;  /* 0x00000001ff267424 */ /* 0x000fda00078e00ff */
[----:B------:R-:W-:Y:S01]  /*1860*/  @P0 IADD3 R5, PT, PT, -R18, R5, RZ ;  /* 0x0000000512050210 */ /* 0x000fe20007ffe1ff */
[----:B------:R-:W-:Y:S01]  /*1870*/  @P0 IMAD.IADD R10, R60, 0x1, -R17 ;  /* 0x000000013c0a0824 */ /* 0x000fe200078e0a11 */
[----:B------:R-:W-:Y:S01]  /*1880*/  @P0 MOV R62, R46 ;  /* 0x0000002e003e0202 */ /* 0x000fe20000000f00 */
[----:B------:R-:W-:Y:S02]  /*1890*/  @P0 IMAD.MOV.U32 R63, RZ, RZ, R47 ;  /* 0x000000ffff3f0224 */ /* 0x000fe400078e002f */
[----:B------:R-:W-:Y:S01]  /*18a0*/  @P0 IMAD R10, R5, 0xc9, R10 ;  /* 0x000000c9050a0824 */ /* 0x000fe200078e020a */
[----:B------:R-:W-:-:S03]  /*18b0*/  PRMT R5, R34, 0x9910, RZ ;  /* 0x0000991022057816 */ /* 0x000fc600000000ff */
[----:B------:R-:W-:Y:S01]  /*18c0*/  @P0 IMAD.IADD R20, R1, 0x1, R10 ;  /* 0x0000000101140824 */ /* 0x000fe200078e020a */
[----:B------:R-:W-:-:S04]  /*18d0*/  PRMT R10, R7, 0x9910, RZ ;  /* 0x00009910070a7816 */ /* 0x000fc800000000ff */
[----:B------:R0:W-:Y:S01]  /*18e0*/  @P0 STL.U8 [R20], R38 ;  /* 0x0000002614000387 */ /* 0x0001e20000100000 */
[----:B------:R-:W-:-:S13]  /*18f0*/  ISETP.NE.AND P1, PT, R10, R5, PT ;  /* 0x000000050a00720c */ /* 0x000fda0003f25270 */
[----:B0-----:R-:W-:Y:S05]  /*1900*/  @!P1 BRA `(.L_x_11) ;  /* 0x0000000000249947 */ /* 0x001fea0003800000 */
[----:B------:R-:W-:Y:S01]  /*1910*/  ISETP.GT.AND P0, PT, R9, RZ, PT ;  /* 0x000000ff0900720c */ /* 0x000fe20003f04270 */
[----:B------:R-:W-:-:S03]  /*1920*/  VIADD R7, R7, 0xffffffff ;  /* 0xffffffff07077836 */ /* 0x000fc60000000000 */
[----:B------:R-:W-:Y:S02]  /*1930*/  SEL R10, R4, RZ, P0 ;  /* 0x000000ff040a7207 */ /* 0x000fe40000000000 */
[----:B------:R-:W-:-:S03]  /*1940*/  SEL R5, R33, RZ, P0 ;  /* 0x000000ff21057207 */ /* 0x000fc60000000000 */
[----:B------:R-:W-:Y:S01]  /*1950*/  IMAD.IADD R10, R9, 0x1, -R10 ;  /* 0x00000001090a7824 */ /* 0x000fe200078e0a0a */
[----:B------:R-:W-:-:S03]  /*1960*/  IADD3 R5, PT, PT, R5, R8, RZ ;  /* 0x0000000805057210 */ /* 0x000fc60007ffe0ff */
[----:B------:R-:W-:Y:S01]  /*1970*/  IMAD R9, R19, 0x2, R10 ;  /* 0x0000000213097824 */ /* 0x000fe200078e020a */
[----:B------:R-:W-:Y:S01]  /*1980*/  PRMT R8, R5, 0x7610, R8 ;  /* 0x0000761005087816 */ /* 0x000fe20000000008 */
[----:B------:R-:W-:Y:S06]  /*1990*/  BRA `(.L_x_12) ;  /* 0xfffffff800a47947 */ /* 0x000fec000383ffff */
.L_x_11:
[----:B------:R-:W-:Y:S05]  /*19a0*/  BSYNC.RECONVERGENT B3 ;  /* 0x0000000000037941 */ /* 0x000fea0003800200 */
.L_x_6:
[----:B------:R-:W-:Y:S05]  /*19b0*/  BRA `(.L_x_13) ;  /* 0x00000048009c7947 */ /* 0x000fea0003800000 */
.L_x_5:
[C---:B------:R-:W-:Y:S01]  /*19c0*/  PRMT R10, R8.reuse, 0x9910, RZ ;  /* 0x00009910080a7816 */ /* 0x040fe200000000ff */
[----:B------:R-:W-:Y:S02]  /*19d0*/  IMAD.U32 R4, R8, 0x10000, RZ ;  /* 0x0001000008047824 */ /* 0x000fe400078e00ff */
[----:B------:R-:W-:Y:S01]  /*19e0*/  HFMA2 R63, -RZ, RZ, -2.13671875, -0.0 ;  /* 0xc0468000ff3f7431 */ /* 0x000fe200000001ff */
[----:B------:R-:W-:Y:S01]  /*19f0*/  BSSY.RECONVERGENT B3, `(.L_x_14) ;  /* 0x000005d000037945 */ /* 0x000fe20003800200 */
[----:B------:R-:W-:Y:S01]  /*1a00*/  PRMT R8, R2, 0x7610, R8 ;  /* 0x0000761002087816 */ /* 0x000fe20000000008 */
[----:B------:R-:W-:Y:S01]  /*1a10*/  IMAD.MOV.U32 R62, RZ, RZ, 0x0 ;  /* 0x00000000ff3e7424 */ /* 0x000fe200078e00ff */
[----:B------:R-:W-:Y:S01]  /*1a20*/  PRMT R7, R0, 0x7610, R7 ;  /* 0x0000761000077816 */ /* 0x000fe20000000007 */
[----:B------:R-:W-:Y:S01]  /*1a30*/  IMAD R9, R19, 0x2, -R10 ;  /* 0x0000000213097824 */ /* 0x000fe200078e0a0a */
[----:B------:R-:W-:-:S07]  /*1a40*/  SHF.R.S32.HI R4, RZ, 0xf, R4 ;  /* 0x0000000fff047819 */ /* 0x000fce0000011404 */
.L_x_20:
[----:B------:R-:W0:Y:S01]  /*1a50*/  LDCU.64 UR8, c[0x0][0x380] ;  /* 0x00007000ff0877ac */ /* 0x000e220008000a00 */
[----:B------:R-:W-:Y:S01]  /*1a60*/  LOP3.LUT R60, R7, 0xffff, RZ, 0xc0, !PT ;  /* 0x0000ffff073c7812 */ /* 0x000fe200078ec0ff */
[----:B------:R-:W-:Y:S01]  /*1a70*/  IMAD.MOV.U32 R61, RZ, RZ, RZ ;  /* 0x000000ffff3d7224 */ /* 0x000fe200078e00ff */
[----:B------:R-:W-:Y:S01]  /*1a80*/  LOP3.LUT R5, R8, 0xffff, RZ, 0xc0, !PT ;  /* 0x0000ffff08057812 */ /* 0x000fe200078ec0ff */
[----:B------:R-:W-:-:S04]  /*1a90*/  UMOV UR4, URZ ;  /* 0x000000ff00047c82 */ /* 0x000fc80008000000 */
[----:B------:R-:W-:-:S04]  /*1aa0*/  IMAD.WIDE.U32 R46, R6, R5, R60 ;  /* 0x00000005062e7225 */ /* 0x000fc800078e003c */
[----:B------:R-:W-:Y:S01]  /*1ab0*/  VIADD R47, R47, UR4 ;  /* 0x000000042f2f7c36 */ /* 0x000fe20008000000 */
[----:B0-----:R-:W-:-:S04]  /*1ac0*/  LEA R52, P0, R46, UR8, 0x1 ;  /* 0x000000082e347c11 */ /* 0x001fc8000f8008ff */
[----:B------:R-:W-:-:S05]  /*1ad0*/  LEA.HI.X R53, R46, UR9, R47, 0x1, P0 ;  /* 0x000000092e357c11 */ /* 0x000fca00080f0c2f */
[----:B------:R0:W2:Y:S01]  /*1ae0*/  LDG.E.S16 R52, desc[UR6][R52.64] ;  /* 0x0000000634347981 */ /* 0x0000a2000c1e1700 */
[----:B------:R-:W-:Y:S01]  /*1af0*/  IADD3 R10, PT, PT, -R40, R60, RZ ;  /* 0x0000003c280a7210 */ /* 0x000fe20007ffe1ff */
[----:B------:R-:W-:Y:S01]  /*1b00*/  IMAD.IADD R47, R5, 0x1, -R2 ;  /* 0x00000001052f7824 */ /* 0x000fe200078e0a02 */
[----:B------:R-:W-:Y:S01]  /*1b10*/  MOV R49, 0x3fd80000 ;  /* 0x3fd8000000317802 */ /* 0x000fe20000000f00 */
[----:B------:R-:W-:Y:S01]  /*1b20*/  IMAD.MOV.U32 R48, RZ, RZ, 0x0 ;  /* 0x00000000ff307424 */ /* 0x000fe200078e00ff */
[----:B------:R-:W-:Y:S01]  /*1b30*/  BSSY.RECONVERGENT B4, `(.L_x_15) ;  /* 0x000001a000047945 */ /* 0x000fe20003800200 */
[----:B------:R-:W-:-:S04]  /*1b40*/  IMAD R10, R10, R10, RZ ;  /* 0x0000000a0a0a7224 */ /* 0x000fc800078e02ff */
        /* <DEDUP_REMOVED lines=15> */
[----:B0-----:R-:W-:-:S06]  /*1c40*/  IMAD.MOV.U32 R52, RZ, RZ, R66 ;  /* 0x000000ffff347224 */ /* 0x001fcc00078e0042 */
[----:B------:R-:W-:Y:S01]  /*1c50*/  DFMA R58, R48, R52, R50 ;  /* 0x00000034303a722b */ /* 0x000fe20000000032 */
[----:B-1----:R-:W-:Y:S10]  /*1c60*/  @!P0 BRA `(.L_x_16) ;  /* 0x0000000000188947 */ /* 0x002ff40003800000 */
[----:B------:R-:W-:Y:S01]  /*1c70*/  IMAD.MOV.U32 R38, RZ, RZ, R54 ;  /* 0x000000ffff267224 */ /* 0x000fe200078e0036 */
[----:B------:R-:W-:Y:S02]  /*1c80*/  MOV R52, R66 ;  /* 0x0000004200347202 */ /* 0x000fe40000000f00 */
[----:B------:R-:W-:-:S07]  /*1c90*/  MOV R54, 0x1cb0 ;  /* 0x00001cb000367802 */ /* 0x000fce0000000f00 */
[----:B------:R-:W-:Y:S05]  /*1ca0*/  CALL.REL.NOINC `($__internal_1_$__cuda_sm20_dsqrt_rn_f64_mediumpath_v1) ;  /* 0x000002e800407944 */ /* 0x000fea0003c00000 */
[----:B------:R-:W-:Y:S02]  /*1cb0*/  IMAD.MOV.U32 R58, RZ, RZ, R46 ;  /* 0x000000ffff3a7224 */ /* 0x000fe400078e002e */
[----:B------:R-:W-:-:S07]  /*1cc0*/  IMAD.MOV.U32 R59, RZ, RZ, R47 ;  /* 0x000000ffff3b7224 */ /* 0x000fce00078e002f */
.L_x_16:
[----:B------:R-:W-:Y:S05]  /*1cd0*/  BSYNC.RECONVERGENT B4 ;  /* 0x0000000000047941 */ /* 0x000fea0003800200 */
.L_x_15:
[----:B------:R-:W0:Y:S01]  /*1ce0*/  MUFU.RCP64H R49, R59 ;  /* 0x0000003b00317308 */ /* 0x000e220000001800 */
[----:B------:R-:W-:Y:S01]  /*1cf0*/  MOV R48, 0x1 ;  /* 0x0000000100307802 */ /* 0x000fe20000000f00 */
[----:B------:R-:W-:Y:S01]  /*1d00*/  BSSY.RECONVERGENT B4, `(.L_x_17) ;  /* 0x0000015000047945 */ /* 0x000fe20003800200 */
[----:B------:R-:W-:-:S04]  /*1d10*/  FSETP.GEU.AND P1, PT, |R57|, 6.5827683646048100446e-37, PT ;  /* 0x036000003900780b */ /* 0x000fc80003f2e200 */
        /* <DEDUP_REMOVED lines=19> */
.L_x_18:
[----:B------:R-:W-:Y:S05]  /*1e50*/  BSYNC.RECONVERGENT B4 ;  /* 0x0000000000047941 */ /* 0x000fea0003800200 */
.L_x_17:
[----:B------:R-:W-:Y:S01]  /*1e60*/  DSETP.GT.AND P0, PT, R46, R62, PT ;  /* 0x0000003e2e00722a */ /* 0x000fe20003f04000 */
[----:B------:R-:W-:Y:S01]  /*1e70*/  IMAD.MOV.U32 R20, RZ, RZ, 0x1 ;  /* 0x00000001ff147424 */ /* 0x000fe200078e00ff */
[----:B------:R-:W-:-:S12]  /*1e80*/  PRMT R38, R34, 0x9910, RZ ;  /* 0x0000991022267816 */ /* 0x000fd800000000ff */
[----:B------:R-:W-:Y:S01]  /*1e90*/  @P0 IADD3 R10, PT, PT, -R17, R60, RZ ;  /* 0x0000003c110a0210 */ /* 0x000fe20007ffe1ff */
[----:B------:R-:W-:Y:S01]  /*1ea0*/  @P0 IMAD.IADD R5, R5, 0x1, -R18 ;  /* 0x0000000105050824 */ /* 0x000fe200078e0a12 */
[----:B------:R-:W-:Y:S01]  /*1eb0*/  @P0 MOV R63, R47 ;  /* 0x0000002f003f0202 */ /* 0x000fe20000000f00 */
[----:B------:R-:W-:Y:S02]  /*1ec0*/  @P0 IMAD.MOV.U32 R62, RZ, RZ, R46 ;  /* 0x000000ffff3e0224 */ /* 0x000fe400078e002e */
[----:B------:R-:W-:Y:S01]  /*1ed0*/  @P0 IMAD R10, R5, 0xc9, R10 ;  /* 0x000000c9050a0824 */ /* 0x000fe200078e020a */
[----:B------:R-:W-:-:S03]  /*1ee0*/  PRMT R5, R7, 0x9910, RZ ;  /* 0x0000991007057816 */ /* 0x000fc600000000ff */
[----:B------:R-:W-:Y:S01]  /*1ef0*/  @P0 IMAD.IADD R10, R1, 0x1, R10 ;  /* 0x00000001010a0824 */ /* 0x000fe200078e020a */
[----:B------:R-:W-:-:S04]  /*1f00*/  ISETP.NE.AND P1, PT, R5, R38, PT ;  /* 0x000000260500720c */ /* 0x000fc80003f25270 */
[----:B------:R0:W-:Y:S09]  /*1f10*/  @P0 STL.U8 [R10], R20 ;  /* 0x000000140a000387 */ /* 0x0001f20000100000 */
[----:B------:R-:W-:Y:S05]  /*1f20*/  @!P1 BRA `(.L_x_19) ;  /* 0x0000000000249947 */ /* 0x000fea0003800000 */
[----:B------:R-:W-:Y:S01]  /*1f30*/  ISETP.GT.AND P0, PT, R9, RZ, PT ;  /* 0x000000ff0900720c */ /* 0x000fe20003f04270 */
[----:B------:R-:W-:-:S03]  /*1f40*/  VIADD R7, R7, 0x1 ;  /* 0x0000000107077836 */ /* 0x000fc60000000000 */
[----:B0-----:R-:W-:Y:S02]  /*1f50*/  SEL R10, R4, RZ, P0 ;  /* 0x000000ff040a7207 */ /* 0x001fe40000000000 */
[----:B------:R-:W-:-:S03]  /*1f60*/  SEL R5, R33, RZ, P0 ;  /* 0x000000ff21057207 */ /* 0x000fc60000000000 */
[----:B------:R-:W-:Y:S02]  /*1f70*/  IMAD.IADD R10, R9, 0x1, -R10 ;  /* 0x00000001090a7824 */ /* 0x000fe400078e0a0a */
[----:B------:R-:W-:-:S03]  /*1f80*/  IMAD.IADD R5, R5, 0x1, R8 ;  /* 0x0000000105057824 */ /* 0x000fc600078e0208 */
[----:B------:R-:W-:Y:S02]  /*1f90*/  LEA R9, R19, R10, 0x1 ;  /* 0x0000000a13097211 */ /* 0x000fe400078e08ff */
[----:B------:R-:W-:Y:S01]  /*1fa0*/  PRMT R8, R5, 0x7610, R8 ;  /* 0x0000761005087816 */ /* 0x000fe20000000008 */
[----:B------:R-:W-:Y:S06]  /*1fb0*/  BRA `(.L_x_20) ;  /* 0xfffffff800a47947 */ /* 0x000fec000383ffff */
.L_x_19:
[----:B------:R-:W-:Y:S05]  /*1fc0*/  BSYNC.RECONVERGENT B3 ;  /* 0x0000000000037941 */ /* 0x000fea0003800200 */
.L_x_14:
[----:B------:R-:W-:Y:S05]  /*1fd0*/  BRA `(.L_x_13) ;  /* 0x0000004400147947 */ /* 0x000fea0003800000 */
.L_x_4:
[----:B------:R-:W-:Y:S02]  /*1fe0*/  LOP3.LUT R4, R2, 0xffff, RZ, 0xc0, !PT ;  /* 0x0000ffff02047812 */ /* 0x000fe400078ec0ff */
[----:B------:R-:W-:-:S04]  /*1ff0*/  LOP3.LUT R5, R36, 0xffff, RZ, 0xc0, !PT ;  /* 0x0000ffff24057812 */ /* 0x000fc800078ec0ff */
[----:B------:R-:W-:-:S13]  /*2000*/  ISETP.GE.U32.AND P0, PT, R5, R4, PT ;  /* 0x000000040500720c */ /* 0x000fda0003f06070 */
[----:B------:R-:W-:Y:S05]  /*2010*/  @P0 BRA `(.L_x_21) ;  /* 0x0000002000880947 */ /* 0x000fea0003800000 */
[----:B------:R-:W-:Y:S01]  /*2020*/  IMAD.MOV R5, RZ, RZ, -R0 ;  /* 0x000000ffff057224 */ /* 0x000fe200078e0a00 */
[----:B------:R-:W-:Y:S01]  /*2030*/  ISETP.NE.AND P1, PT, R25, RZ, PT ;  /* 0x000000ff1900720c */ /* 0x000fe20003f25270 */
[----:B------:R-:W-:Y:S01]  /*2040*/  HFMA2 R9, -RZ, RZ, 0, 5.9604644775390625e-08 ;  /* 0x00000001ff097431 */ /* 0x000fe200000001ff */
[----:B------:R-:W-:Y:S01]  /*2050*/  BSSY.RECONVERGENT B3, `(.L_x_22) ;  /* 0x00000cf000037945 */ /* 0x000fe20003800200 */
[----:B------:R-:W-:Y:S01]  /*2060*/  PRMT R10, R2, 0x7610, R10 ;  /* 0x00007610020a7816 */ /* 0x000fe2000000000a */
[----:B------:R-:W-:Y:S01]  /*2070*/  IMAD.MOV.U32 R80, RZ, RZ, 0x0 ;  /* 0x00000000ff507424 */ /* 0x000fe200078e00ff */
[----:B------:R-:W-:Y:S01]  /*2080*/  PRMT R5, R5, 0x7710, RZ ;  /* 0x0000771005057816 */ /* 0x000fe200000000ff */
[----:B------:R-:W-:-:S04]  /*2090*/  IMAD.MOV.U32 R81, RZ, RZ, -0x3fb98000 ;  /* 0xc0468000ff517424 */ /* 0x000fc800078e00ff */
[----:B------:R-:W-:-:S05]  /*20a0*/  IMAD.IADD R4, R5, 0x1, R34 ;  /* 0x0000000105047824 */ /* 0x000fca00078e0222 */
[C---:B------:R-:W-:Y:S02]  /*20b0*/  PRMT R7, R4.reuse, 0x9910, RZ ;  /* 0x0000991004077816 */ /* 0x040fe400000000ff */
[----:B------:R-:W-:-:S03]  /*20c0*/  PRMT R5, R4, 0x9910, RZ ;  /* 0x0000991004057816 */ /* 0x000fc600000000ff */
[----:B------:R-:W-:Y:S01]  /*20d0*/  IMAD.MOV.U32 R4, RZ, RZ, R7 ;  /* 0x000000ffff047224 */ /* 0x000fe200078e0007 */
[----:B------:R-:W-:-:S04]  /*20e0*/  IABS R61, R5 ;  /* 0x00000005003d7213 */ /* 0x000fc80000000000 */
[----:B------:R-:W-:Y:S01]  /*20f0*/  ISETP.GT.AND P0, PT, R4, -0x1, PT ;  /* 0xffffffff0400780c */ /* 0x000fe20003f04270 */
[----:B------:R-:W-:Y:S01]  /*2100*/  IMAD R8, R61, 0x2, -R44 ;  /* 0x000000023d087824 */ /* 0x000fe200078e0a2c */
[----:B------:R-:W-:Y:S02]  /*2110*/  PRMT R4, R0, 0x7610, R4 ;  /* 0x0000761000047816 */ /* 0x000fe40000000004 */
[----:B------:R-:W-:Y:S01]  /*2120*/  SEL R9, R9, 0xffff, P0 ;  /* 0x0000ffff09097807 */ /* 0x000fe20000000000 */
[----:B------:R-:W-:Y:S08]  /*2130*/  @!P1 BRA `(.L_x_23) ;  /* 0x0000000c00009947 */ /* 0x000ff00003800000 */
[----:B------:R-:W2:Y:S01]  /*2140*/  LDG.E.S16 R10, desc[UR6][R78.64] ;  /* 0x000000064e0a7981 */ /* 0x000ea2000c1e1700 */
[----:B------:R-:W0:Y:S01]  /*2150*/  MUFU.RCP64H R47, R65 ;  /* 0x00000041002f7308 */ /* 0x000e220000001800 */
[----:B------:R-:W-:Y:S01]  /*2160*/  MOV R46, 0x1 ;  /* 0x00000001002e7802 */ /* 0x000fe20000000f00 */
[----:B------:R-:W-:Y:S05]  /*2170*/  BSSY.RECONVERGENT B4, `(.L_x_24) ;  /* 0x0000013000047945 */ /* 0x000fea0003800200 */
[----:B0-----:R-:W-:-:S08]  /*2180*/  DFMA R4, -R64, R46, 1 ;  /* 0x3ff000004004742b */ /* 0x001fd0000000012e */
[----:B------:R-:W-:-:S08]  /*2190*/  DFMA R4, R4, R4, R4 ;  /* 0x000000040404722b */ /* 0x000fd00000000004 */
[----:B------:R-:W-:-:S08]  /*21a0*/  DFMA R4, R46, R4, R46 ;  /* 0x000000042e04722b */ /* 0x000fd0000000002e */
[----:B------:R-:W-:-:S08]  /*21b0*/  DFMA R50, -R64, R4, 1 ;  /* 0x3ff000004032742b */ /* 0x000fd00000000104 */
[----:B------:R-:W-:Y:S01]  /*21c0*/  DFMA R50, R4, R50, R4 ;  /* 0x000000320432722b */ /* 0x000fe20000000004 */
[----:B--2---:R-:W-:-:S04]  /*21d0*/  IMAD.IADD R10, R10, 0x1, -R37 ;  /* 0x000000010a0a7824 */ /* 0x004fc800078e0a25 */
[----:B------:R-:W0:Y:S03]  /*21e0*/  I2F.F64 R46, R10 ;  /* 0x0000000a002e7312 */ /* 0x000e260000201c00 */
[----:B0-----:R-:W-:Y:S01]  /*21f0*/  DMUL R48, R46, R50 ;  /* 0x000000322e307228 */ /* 0x001fe20000000000 */
[----:B------:R-:W-:-:S07]  /*2200*/  FSETP.GEU.AND P1, PT, |R47|, 6.5827683646048100446e-37, PT ;  /* 0x036000002f00780b */ /* 0x000fce0003f2e200 */
[----:B------:R-:W-:-:S08]  /*2210*/  DFMA R4, -R64, R48, R46 ;  /* 0x000000304004722b */ /* 0x000fd0000000012e */
[----:B------:R-:W-:-:S10]  /*2220*/  DFMA R56, R50, R4, R48 ;  /* 0x000000043238722b */ /* 0x000fd40000000030 */
[----:B------:R-:W-:-:S05]  /*2230*/  FFMA R4, RZ, R65, R57 ;  /* 0x00000041ff047223 */ /* 0x000fca0000000039 */
[----:B------:R-:W-:-:S13]  /*2240*/  FSETP.GT.AND P0, PT, |R4|, 1.469367938527859385e-39, PT ;  /* 0x001000000400780b */ /* 0x000fda0003f04200 */
[----:B------:R-:W-:Y:S05]  /*2250*/  @P0 BRA P1, `(.L_x_25) ;  /* 0x0000000000100947 */ /* 0x000fea0000800000 */
[----:B------:R-:W-:Y:S01]  /*2260*/  IMAD.MOV.U32 R50, RZ, RZ, R64 ;  /* 0x000000ffff327224 */ /* 0x000fe200078e0040 */
[----:B------:R-:W-:Y:S01]  /*2270*/  MOV R38, 0x22a0 ;  /* 0x000022a000267802 */ /* 0x000fe20000000f00 */
[----:B------:R-:W-:-:S07]  /*2280*/  IMAD.MOV.U32 R49, RZ, RZ, R65 ;  /* 0x000000ffff317224 */ /* 0x000fce00078e0041 */
[----:B------:R-:W-:Y:S05]  /*2290*/  CALL.REL.NOINC `($__internal_0_$__cuda_sm20_div_rn_f64_full) ;  /* 0x000002dc00587944 */ /* 0x000fea0003c00000 */
.L_x_25:
[----:B------:R-:W-:Y:S05]  /*22a0*/  BSYNC.RECONVERGENT B4 ;  /* 0x0000000000047941 */ /* 0x000fea0003800200 */
.L_x_24:
[C---:B------:R-:W-:Y:S01]  /*22b0*/  ISETP.GT.AND P0, PT, R8.reuse, RZ, PT ;  /* 0x000000ff0800720c */ /* 0x040fe20003f04270 */
[----:B------:R-:W-:Y:S01]  /*22c0*/  DSETP.GT.AND P1, PT, R56, -45, PT ;  /* 0xc04680003800742a */ /* 0x000fe20003f24000 */
[----:B------:R-:W-:Y:S01]  /*22d0*/  MOV R4, 0x1 ;  /* 0x0000000100047802 */ /* 0x000fe20000000f00 */
[----:B------:R-:W-:Y:S01]  /*22e0*/  IMAD.MOV.U32 R80, RZ, RZ, 0x0 ;  /* 0x00000000ff507424 */ /* 0x000fe200078e00ff */
[----:B------:R-:W-:Y:S01]  /*22f0*/  SEL R5, R43, RZ, P0 ;  /* 0x000000ff2b057207 */ /* 0x000fe20000000000 */
[----:B------:R-:W-:Y:S01]  /*2300*/  IMAD.MOV.U32 R81, RZ, RZ, -0x3fb98000 ;  /* 0xc0468000ff517424 */ /* 0x000fe200078e00ff */
[----:B------:R-:W-:Y:S02]  /*2310*/  SEL R7, R9, RZ, P0 ;  /* 0x000000ff09077207 */ /* 0x000fe40000000000 */
[----:B------:R-:W-:Y:S01]  /*2320*/  ISETP.NE.AND P0, PT, R25, 0x1, PT ;  /* 0x000000011900780c */ /* 0x000fe20003f05270 */
[----:B------:R-:W-:Y:S01]  /*2330*/  IMAD.IADD R8, R8, 0x1, -R5 ;  /* 0x0000000108087824 */ /* 0x000fe200078e0a05 */
[----:B------:R-:W-:-:S02]  /*2340*/  IADD3 R7, PT, PT, R0, R7, RZ ;  /* 0x0000000700077210 */ /* 0x000fc40007ffe0ff */
[----:B------:R-:W-:Y:S01]  /*2350*/  PRMT R10, R24, 0x7610, R10 ;  /* 0x00007610180a7816 */ /* 0x000fe2000000000a */
[----:B------:R-:W-:Y:S02]  /*2360*/  IMAD R8, R61, 0x2, R8 ;  /* 0x000000023d087824 */ /* 0x000fe400078e0208 */
[----:B------:R0:W-:Y:S01]  /*2370*/  @P1 STL.U8 [R12], R4 ;  /* 0x000000040c001387 */ /* 0x0001e20000100000 */
[----:B------:R-:W-:Y:S02]  /*2380*/  @P1 IMAD.MOV.U32 R80, RZ, RZ, R56 ;  /* 0x000000ffff501224 */ /* 0x000fe400078e0038 */
[----:B------:R-:W-:Y:S01]  /*2390*/  @P1 IMAD.MOV.U32 R81, RZ, RZ, R57 ;  /* 0x000000ffff511224 */ /* 0x000fe200078e0039 */
[----:B0-----:R-:W-:Y:S02]  /*23a0*/  PRMT R4, R7, 0x7610, R4 ;  /* 0x0000761007047816 */ /* 0x001fe40000000004 */
[----:B------:R-:W-:Y:S05]  /*23b0*/  @!P0 BRA `(.L_x_23) ;  /* 0x0000000800608947 */ /* 0x000fea0003800000 */
[----:B------:R-:W0:Y:S01]  /*23c0*/  LDCU.64 UR4, c[0x0][0x380] ;  /* 0x00007000ff0477ac */ /* 0x000e220008000a00 */
[----:B------:R-:W-:-:S04]  /*23d0*/  LOP3.LUT R5, R4, 0xffff, RZ, 0xc0, !PT ;  /* 0x0000ffff04057812 */ /* 0x000fc800078ec0ff */
[----:B------:R-:W-:-:S04]  /*23e0*/  IADD3 R7, P0, PT, R72, R5, RZ ;  /* 0x0000000548077210 */ /* 0x000fc80007f1e0ff */
[----:B------:R-:W-:Y:S02]  /*23f0*/  IADD3.X R10, PT, PT, RZ, R73, RZ, P0, !PT ;  /* 0x00000049ff0a7210 */ /* 0x000fe400007fe4ff */
[----:B0-----:R-:W-:-:S04]  /*2400*/  LEA R52, P0, R7, UR4, 0x1 ;  /* 0x0000000407347c11 */ /* 0x001fc8000f8008ff */
[----:B------:R-:W-:-:S05]  /*2410*/  LEA.HI.X R53, R7, UR5, R10, 0x1, P0 ;  /* 0x0000000507357c11 */ /* 0x000fca00080f0c0a */
[----:B------:R0:W2:Y:S01]  /*2420*/  LDG.E.S16 R52, desc[UR6][R52.64] ;  /* 0x0000000634347981 */ /* 0x0000a2000c1e1700 */
[----:B------:R-:W-:Y:S01]  /*2430*/  IMAD.IADD R10, R5, 0x1, -R40 ;  /* 0x00000001050a7824 */ /* 0x000fe200078e0a28 */
[----:B------:R-:W-:Y:S01]  /*2440*/  MOV R49, 0x3fd80000 ;  /* 0x3fd8000000317802 */ /* 0x000fe20000000f00 */
[----:B------:R-:W-:Y:S01]  /*2450*/  IMAD.MOV.U32 R48, RZ, RZ, 0x0 ;  /* 0x00000000ff307424 */ /* 0x000fe200078e00ff */
[----:B------:R-:W-:Y:S01]  /*2460*/  BSSY.RECONVERGENT B4, `(.L_x_26) ;  /* 0x0000019000047945 */ /* 0x000fe20003800200 */
        /* <DEDUP_REMOVED lines=24> */
.L_x_27:
[----:B------:R-:W-:Y:S05]  /*25f0*/  BSYNC.RECONVERGENT B4 ;  /* 0x0000000000047941 */ /* 0x000fea0003800200 */
.L_x_26:
        /* <DEDUP_REMOVED lines=23> */
.L_x_29:
[----:B------:R-:W-:Y:S05]  /*2770*/  BSYNC.RECONVERGENT B4 ;  /* 0x0000000000047941 */ /* 0x000fea0003800200 */
.L_x_28:
[----:B------:R-:W-:Y:S01]  /*2780*/  DSETP.GT.AND P0, PT, R46, R80, PT ;  /* 0x000000502e00722a */ /* 0x000fe20003f04000 */
[----:B------:R-:W-:Y:S02]  /*2790*/  MOV R7, 0x1 ;  /* 0x0000000100077802 */ /* 0x000fe40000000f00 */
[----:B------:R-:W-:-:S04]  /*27a0*/  ISETP.GT.AND P1, PT, R8, RZ, PT ;  /* 0x000000ff0800720c */ /* 0x000fc80003f24270 */
[----:B------:R-:W-:Y:S02]  /*27b0*/  SEL R49, R43, RZ, P1 ;  /* 0x000000ff2b317207 */ /* 0x000fe40000800000 */
[----:B------:R-:W-:Y:S02]  /*27c0*/  SEL R51, R9, RZ, P1 ;  /* 0x000000ff09337207 */ /* 0x000fe40000800000 */
[----:B------:R-:W-:Y:S01]  /*27d0*/  ISETP.NE.AND P1, PT, R25, 0x2, PT ;  /* 0x000000021900780c */ /* 0x000fe20003f25270 */
[----:B------:R-:W-:Y:S02]  /*27e0*/  IMAD.IADD R8, R8, 0x1, -R49 ;  /* 0x0000000108087824 */ /* 0x000fe400078e0a31 */
[----:B------:R-:W-:Y:S01]  /*27f0*/  @P0 IMAD.IADD R10, R5, 0x1, -R17 ;  /* 0x00000001050a0824 */ /* 0x000fe200078e0a11 */
[----:B------:R-:W-:Y:S01]  /*2800*/  @P0 MOV R80, R46 ;  /* 0x0000002e00500202 */ /* 0x000fe20000000f00 */
[----:B------:R-:W-:Y:S02]  /*2810*/  IMAD.IADD R4, R4, 0x1, R51 ;  /* 0x0000000104047824 */ /* 0x000fe400078e0233 */
[----:B------:R-:W-:-:S02]  /*2820*/  @P0 IMAD R10, R15, 0xc9, R10 ;  /* 0x000000c90f0a0824 */ /* 0x000fc400078e020a */
[----:B------:R-:W-:Y:S02]  /*2830*/  @P0 IMAD.MOV.U32 R81, RZ, RZ, R47 ;  /* 0x000000ffff510224 */ /* 0x000fe400078e002f */
[--C-:B------:R-:W-:Y:S01]  /*2840*/  @P0 IMAD.IADD R5, R1, 0x1, R10.reuse ;  /* 0x0000000101050824 */ /* 0x100fe200078e020a */
[----:B------:R-:W-:Y:S01]  /*2850*/  PRMT R10, R22, 0x7610, R10 ;  /* 0x00007610160a7816 */ /* 0x000fe2000000000a */
[----:B------:R-:W-:-:S03]  /*2860*/  IMAD R8, R61, 0x2, R8 ;  /* 0x000000023d087824 */ /* 0x000fc600078e0208 */
[----:B------:R0:W-:Y:S01]  /*2870*/  @P0 STL.U8 [R5], R7 ;  /* 0x0000000705000387 */ /* 0x0001e20000100000 */
[----:B------:R-:W-:Y:S05]  /*2880*/  @!P1 BRA `(.L_x_23) ;  /* 0x00000004002c9947 */ /* 0x000fea0003800000 */
[----:B------:R-:W1:Y:S01]  /*2890*/  LDCU.64 UR4, c[0x0][0x380] ;  /* 0x00007000ff0477ac */ /* 0x000e620008000a00 */
[----:B0-----:R-:W-:-:S04]  /*28a0*/  LOP3.LUT R5, R4, 0xffff, RZ, 0xc0, !PT ;  /* 0x0000ffff04057812 */ /* 0x001fc800078ec0ff */
[----:B------:R-:W-:-:S05]  /*28b0*/  IADD3 R7, P0, PT, R68, R5, RZ ;  /* 0x0000000544077210 */ /* 0x000fca0007f1e0ff */
[----:B------:R-:W-:Y:S01]  /*28c0*/  IMAD.X R10, RZ, RZ, R69, P0 ;  /* 0x000000ffff0a7224 */ /* 0x000fe200000e0645 */
[----:B-1----:R-:W-:-:S04]  /*28d0*/  LEA R52, P0, R7, UR4, 0x1 ;  /* 0x0000000407347c11 */ /* 0x002fc8000f8008ff */
[----:B------:R-:W-:-:S05]  /*28e0*/  LEA.HI.X R53, R7, UR5, R10, 0x1, P0 ;  /* 0x0000000507357c11 */ /* 0x000fca00080f0c0a */
[----:B------:R0:W2:Y:S01]  /*28f0*/  LDG.E.S16 R52, desc[UR6][R52.64] ;  /* 0x0000000634347981 */ /* 0x0000a2000c1e1700 */
[----:B------:R-:W-:Y:S01]  /*2900*/  IADD3 R46, PT, PT, -R40, R5, RZ ;  /* 0x00000005282e7210 */ /* 0x000fe20007ffe1ff */
[----:B------:R-:W-:Y:S01]  /*2910*/  IMAD.MOV.U32 R48, RZ, RZ, 0x0 ;  /* 0x00000000ff307424 */ /* 0x000fe200078e00ff */
[----:B------:R-:W-:Y:S01]  /*2920*/  BSSY.RECONVERGENT B4, `(.L_x_30) ;  /* 0x000001a000047945 */ /* 0x000fe20003800200 */
        /* <DEDUP_REMOVED lines=14> */
[----:B--2---:R-:W-:-:S04]  /*2a10*/  IADD3 R52, PT, PT, -R37, R52, RZ ;  /* 0x0000003425347210 */ /* 0x004fc80007ffe1ff */
[----:B------:R0:W1:Y:S02]  /*2a20*/  I2F.F64 R56, R52 ;  /* 0x0000003400387312 */ /* 0x0000640000201c00 */
[----:B0-----:R-:W-:-:S06]  /*2a30*/  IMAD.MOV.U32 R52, RZ, RZ, R62 ;  /* 0x000000ffff347224 */ /* 0x001fcc00078e003e */
[----:B------:R-:W-:Y:S01]  /*2a40*/  DFMA R58, R48, R52, R50 ;  /* 0x00000034303a722b */ /* 0x000fe20000000032 */
[----:B-1----:R-:W-:Y:S10]  /*2a50*/  @!P0 BRA `(.L_x_31) ;  /* 0x0000000000188947 */ /* 0x002ff40003800000 */
[----:B------:R-:W-:Y:S01]  /*2a60*/  MOV R38, R54 ;  /* 0x0000003600267202 */ /* 0x000fe20000000f00 */
[----:B------:R-:W-:Y:S01]  /*2a70*/  IMAD.MOV.U32 R52, RZ, RZ, R62 ;  /* 0x000000ffff347224 */ /* 0x000fe200078e003e */
[----:B------:R-:W-:-:S07]  /*2a80*/  MOV R54, 0x2aa0 ;  /* 0x00002aa000367802 */ /* 0x000fce0000000f00 */
[----:B------:R-:W-:Y:S05]  /*2a90*/  CALL.REL.NOINC `($__internal_1_$__cuda_sm20_dsqrt_rn_f64_mediumpath_v1) ;  /* 0x000002d800c47944 */ /* 0x000fea0003c00000 */
[----:B------:R-:W-:Y:S02]  /*2aa0*/  IMAD.MOV.U32 R58, RZ, RZ, R46 ;  /* 0x000000ffff3a7224 */ /* 0x000fe400078e002e */
[----:B------:R-:W-:-:S07]  /*2ab0*/  IMAD.MOV.U32 R59, RZ, RZ, R47 ;  /* 0x000000ffff3b7224 */ /* 0x000fce00078e002f */
.L_x_31:
[----:B------:R-:W-:Y:S05]  /*2ac0*/  BSYNC.RECONVERGENT B4 ;  /* 0x0000000000047941 */ /* 0x000fea0003800200 */
.L_x_30:
        /* <DEDUP_REMOVED lines=15> */
[----:B------:R-:W-:Y:S01]  /*2bc0*/  MOV R46, R56 ;  /* 0x00000038002e7202 */ /* 0x000fe20000000f00 */
[----:B------:R-:W-:Y:S01]  /*2bd0*/  IMAD.MOV.U32 R47, RZ, RZ, R57 ;  /* 0x000000ffff2f7224 */ /* 0x000fe200078e0039 */
[----:B------:R-:W-:Y:S01]  /*2be0*/  MOV R38, 0x2c20 ;  /* 0x00002c2000267802 */ /* 0x000fe20000000f00 */
[----:B------:R-:W-:Y:S02]  /*2bf0*/  IMAD.MOV.U32 R50, RZ, RZ, R58 ;  /* 0x000000ffff327224 */ /* 0x000fe400078e003a */
[----:B------:R-:W-:-:S07]  /*2c00*/  IMAD.MOV.U32 R49, RZ, RZ, R59 ;  /* 0x000000ffff317224 */ /* 0x000fce00078e003b */
[----:B------:R-:W-:Y:S05]  /*2c10*/  CALL.REL.NOINC `($__internal_0_$__cuda_sm20_div_rn_f64_full) ;  /* 0x000002d000f87944 */ /* 0x000fea0003c00000 */
[----:B------:R-:W-:Y:S01]  /*2c20*/  MOV R46, R56 ;  /* 0x00000038002e7202 */ /* 0x000fe20000000f00 */
[----:B------:R-:W-:-:S07]  /*2c30*/  IMAD.MOV.U32 R47, RZ, RZ, R57 ;  /* 0x000000ffff2f7224 */ /* 0x000fce00078e0039 */
.L_x_33:
[----:B------:R-:W-:Y:S05]  /*2c40*/  BSYNC.RECONVERGENT B4 ;  /* 0x0000000000047941 */ /* 0x000fea0003800200 */
.L_x_32:
[----:B------:R-:W-:Y:S01]  /*2c50*/  DSETP.GT.AND P0, PT, R46, R80, PT ;  /* 0x000000502e00722a */ /* 0x000fe20003f04000 */
[----:B------:R-:W-:Y:S01]  /*2c60*/  IMAD.MOV.U32 R7, RZ, RZ, 0x1 ;  /* 0x00000001ff077424 */ /* 0x000fe200078e00ff */
[----:B------:R-:W-:-:S04]  /*2c70*/  ISETP.GT.AND P1, PT, R8, RZ, PT ;  /* 0x000000ff0800720c */ /* 0x000fc80003f24270 */
[----:B------:R-:W-:Y:S02]  /*2c80*/  SEL R49, R43, RZ, P1 ;  /* 0x000000ff2b317207 */ /* 0x000fe40000800000 */
[----:B------:R-:W-:-:S03]  /*2c90*/  SEL R51, R9, RZ, P1 ;  /* 0x000000ff09337207 */ /* 0x000fc60000800000 */
[----:B------:R-:W-:Y:S02]  /*2ca0*/  IMAD.IADD R8, R8, 0x1, -R49 ;  /* 0x0000000108087824 */ /* 0x000fe400078e0a31 */
[----:B------:R-:W-:Y:S01]  /*2cb0*/  IMAD.IADD R4, R4, 0x1, R51 ;  /* 0x0000000104047824 */ /* 0x000fe200078e0233 */
[----:B------:R-:W-:Y:S01]  /*2cc0*/  @P0 MOV R80, R46 ;  /* 0x0000002e00500202 */ /* 0x000fe20000000f00 */
[----:B------:R-:W-:Y:S02]  /*2cd0*/  @P0 IMAD.IADD R5, R5, 0x1, -R17 ;  /* 0x0000000105050824 */ /* 0x000fe400078e0a11 */
[----:B------:R-:W-:Y:S02]  /*2ce0*/  @P0 IMAD.MOV.U32 R81, RZ, RZ, R47 ;  /* 0x000000ffff510224 */ /* 0x000fe400078e002f */
[----:B------:R-:W-:Y:S02]  /*2cf0*/  @P0 IMAD R10, R16, 0xc9, R5 ;  /* 0x000000c9100a0824 */ /* 0x000fe400078e0205 */
[----:B------:R-:W-:-:S03]  /*2d00*/  IMAD R8, R61, 0x2, R8 ;  /* 0x000000023d087824 */ /* 0x000fc600078e0208 */
[----:B------:R-:W-:Y:S01]  /*2d10*/  @P0 IADD3 R5, PT, PT, R1, R10, RZ ;  /* 0x0000000a01050210 */ /* 0x000fe20007ffe0ff */
[----:B------:R-:W-:-:S04]  /*2d20*/  VIADD R10, R2, 0xfffffffd ;  /* 0xfffffffd020a7836 */ /* 0x000fc80000000000 */
[----:B------:R1:W-:Y:S03]  /*2d30*/  @P0 STL.U8 [R5], R7 ;  /* 0x0000000705000387 */ /* 0x0003e60000100000 */
.L_x_23:
[----:B------:R-:W-:Y:S05]  /*2d40*/  BSYNC.RECONVERGENT B3 ;  /* 0x0000000000037941 */ /* 0x000fea0003800200 */
.L_x_22:
[----:B01----:R-:W-:-:S04]  /*2d50*/  LOP3.LUT R5, R31, 0xffff, RZ, 0xc0, !PT ;  /* 0x0000ffff1f057812 */ /* 0x003fc800078ec0ff */
[----:B------:R-:W-:-:S13]  /*2d60*/  ISETP.GE.U32.AND P0, PT, R5, 0x3, PT ;  /* 0x000000030500780c */ /* 0x000fda0003f06070 */
[----:B------:R-:W-:Y:S05]  /*2d70*/  @!P0 BRA `(.L_x_13) ;  /* 0x0000003400ac8947 */ /* 0x000fea0003800000 */
[----:B------:R-:W-:Y:S01]  /*2d80*/  BSSY.RECONVERGENT B3, `(.L_x_34) ;  /* 0x000014a000037945 */ /* 0x000fe20003800200 */
.L_x_52:
        /* <DEDUP_REMOVED lines=16> */
[----:B------:R-:W-:-:S04]  /*2e90*/  IMAD R5, R20, R20, R5 ;  /* 0x0000001414057224 */ /* 0x000fc800078e0205 */
        /* <DEDUP_REMOVED lines=23> */
.L_x_36:
[----:B------:R-:W-:Y:S05]  /*3010*/  BSYNC.RECONVERGENT B4 ;  /* 0x0000000000047941 */ /* 0x000fea0003800200 */
.L_x_35:
        /* <DEDUP_REMOVED lines=23> */
.L_x_38:
[----:B------:R-:W-:Y:S05]  /*3190*/  BSYNC.RECONVERGENT B4 ;  /* 0x0000000000047941 */ /* 0x000fea0003800200 */
.L_x_37:
[----:B------:R-:W-:Y:S01]  /*31a0*/  ISETP.GT.AND P0, PT, R8, RZ, PT ;  /* 0x000000ff0800720c */ /* 0x000fe20003f04270 */
[----:B------:R-:W-:Y:S01]  /*31b0*/  IMAD.MOV.U32 R50, RZ, RZ, 0x0 ;  /* 0x00000000ff327424 */ /* 0x000fe200078e00ff */
[----:B------:R-:W0:Y:S01]  /*31c0*/  LDCU.64 UR8, c[0x0][0x380] ;  /* 0x00007000ff0877ac */ /* 0x000e220008000a00 */
[----:B------:R-:W-:Y:S01]  /*31d0*/  IMAD.MOV.U32 R51, RZ, RZ, 0x3fd80000 ;  /* 0x3fd80000ff337424 */ /* 0x000fe200078e00ff */
[----:B------:R-:W-:Y:S01]  /*31e0*/  SEL R5, R9, RZ, P0 ;  /* 0x000000ff09057207 */ /* 0x000fe20000000000 */
[----:B------:R-:W-:Y:S01]  /*31f0*/  IMAD.MOV.U32 R63, RZ, RZ, RZ ;  /* 0x000000ffff3f7224 */ /* 0x000fe200078e00ff */
[----:B------:R-:W-:Y:S02]  /*3200*/  UMOV UR4, URZ ;  /* 0x000000ff00047c82 */ /* 0x000fe40008000000 */
[----:B------:R-:W-:Y:S01]  /*3210*/  IADD3 R4, PT, PT, R5, R4, RZ ;  /* 0x0000000405047210 */ /* 0x000fe20007ffe0ff */
[----:B------:R-:W-:-:S03]  /*3220*/  VIADD R5, R10, 0xffffffff ;  /* 0xffffffff0a057836 */ /* 0x000fc60000000000 */
[----:B------:R-:W-:Y:S02]  /*3230*/  LOP3.LUT R62, R4, 0xffff, RZ, 0xc0, !PT ;  /* 0x0000ffff043e7812 */ /* 0x000fe400078ec0ff */
[----:B------:R-:W-:-:S03]  /*3240*/  LOP3.LUT R5, R5, 0xffff, RZ, 0xc0, !PT ;  /* 0x0000ffff05057812 */ /* 0x000fc600078ec0ff */
[----:B------:R-:W-:Y:S02]  /*3250*/  IMAD.IADD R20, R62, 0x1, -R40 ;  /* 0x000000013e147824 */ /* 0x000fe400078e0a28 */
[----:B------:R-:W-:Y:S02]  /*3260*/  IMAD.IADD R47, R5, 0x1, -R2 ;  /* 0x00000001052f7824 */ /* 0x000fe400078e0a02 */
[----:B------:R-:W-:-:S04]  /*3270*/  IMAD R20, R20, R20, RZ ;  /* 0x0000001414147224 */ /* 0x000fc800078e02ff */
[----:B------:R-:W-:-:S06]  /*3280*/  IMAD R47, R47, R47, R20 ;  /* 0x0000002f2f2f7224 */ /* 0x000fcc00078e0214 */
[----:B------:R-:W1:Y:S08]  /*3290*/  I2F.F64.U32 R46, R47 ;  /* 0x0000002f002e7312 */ /* 0x000e700000201800 */
[----:B-1----:R-:W1:Y:S01]  /*32a0*/  MUFU.RSQ64H R55, R47 ;  /* 0x0000002f00377308 */ /* 0x002e620000001c00 */
[----:B------:R-:W-:-:S06]  /*32b0*/  IADD3 R54, PT, PT, R47, -0x3500000, RZ ;  /* 0xfcb000002f367810 */ /* 0x000fcc0007ffe0ff */
[----:B-1----:R-:W-:-:S08]  /*32c0*/  DMUL R52, R54, R54 ;  /* 0x0000003636347228 */ /* 0x002fd00000000000 */
[----:B------:R-:W-:-:S08]  /*32d0*/  DFMA R52, R46, -R52, 1 ;  /* 0x3ff000002e34742b */ /* 0x000fd00000000834 */
[----:B------:R-:W-:Y:S02]  /*32e0*/  DFMA R50, R52, R50, 0.5 ;  /* 0x3fe000003432742b */ /* 0x000fe40000000032 */
[----:B------:R-:W-:-:S08]  /*32f0*/  DMUL R66, R54, R52 ;  /* 0x0000003436427228 */ /* 0x000fd00000000000 */
[----:B------:R-:W-:Y:S01]  /*3300*/  DFMA R66, R50, R66, R54 ;  /* 0x000000423242722b */ /* 0x000fe20000000036 */
[----:B------:R-:W-:-:S05]  /*3310*/  IMAD.WIDE.U32 R50, R6, R5, R62 ;  /* 0x0000000506327225 */ /* 0x000fca00078e003e */
[----:B------:R-:W-:Y:S02]  /*3320*/  IADD3 R51, PT, PT, R51, UR4, RZ ;  /* 0x0000000433337c10 */ /* 0x000fe4000fffe0ff */
[----:B0-----:R-:W-:-:S04]  /*3330*/  LEA R52, P1, R50, UR8, 0x1 ;  /* 0x0000000832347c11 */ /* 0x001fc8000f8208ff */
[----:B------:R-:W-:-:S05]  /*3340*/  LEA.HI.X R53, R50, UR9, R51, 0x1, P1 ;  /* 0x0000000932357c11 */ /* 0x000fca00088f0c33 */
[----:B------:R0:W2:Y:S01]  /*3350*/  LDG.E.S16 R52, desc[UR6][R52.64] ;  /* 0x0000000634347981 */ /* 0x0000a2000c1e1700 */
[----:B------:R-:W-:Y:S01]  /*3360*/  DSETP.GT.AND P1, PT, R48, R80, PT ;  /* 0x000000503000722a */ /* 0x000fe20003f24000 */
[----:B------:R-:W-:Y:S01]  /*3370*/  IMAD.MOV.U32 R38, RZ, RZ, 0x1 ;  /* 0x00000001ff267424 */ /* 0x000fe200078e00ff */
[----:B------:R-:W-:Y:S01]  /*3380*/  DMUL R50, R46, R66 ;  /* 0x000000422e327228 */ /* 0x000fe20000000000 */
[----:B------:R-:W-:Y:S01]  /*3390*/  BSSY.RECONVERGENT B4, `(.L_x_39) ;  /* 0x0000018000047945 */ /* 0x000fe20003800200 */
[----:B0-----:R-:W-:-:S10]  /*33a0*/  IADD3 R53, PT, PT, R67, -0x100000, RZ ;  /* 0xfff0000043357810 */ /* 0x001fd40007ffe0ff */
[----:B------:R-:W-:Y:S02]  /*33b0*/  @P1 IMAD.IADD R7, R7, 0x1, -R18 ;  /* 0x0000000107071824 */ /* 0x000fe400078e0a12 */
[----:B------:R-:W-:Y:S02]  /*33c0*/  @P1 IMAD.IADD R20, R82, 0x1, -R17 ;  /* 0x0000000152141824 */ /* 0x000fe400078e0a11 */
[----:B------:R-:W-:Y:S02]  /*33d0*/  @P1 IMAD.MOV.U32 R80, RZ, RZ, R48 ;  /* 0x000000ffff501224 */ /* 0x000fe400078e0030 */
[----:B------:R-:W-:Y:S01]  /*33e0*/  @P1 IMAD R20, R7, 0xc9, R20 ;  /* 0x000000c907141824 */ /* 0x000fe200078e0214 */
[----:B------:R-:W-:Y:S01]  /*33f0*/  SEL R7, R43, RZ, P0 ;  /* 0x000000ff2b077207 */ /* 0x000fe20000000000 */
[----:B------:R-:W-:Y:S01]  /*3400*/  @P1 IMAD.MOV.U32 R81, RZ, RZ, R49 ;  /* 0x000000ffff511224 */ /* 0x000fe200078e0031 */
[----:B------:R-:W-:Y:S02]  /*3410*/  DFMA R48, R50, -R50, R46 ;  /* 0x800000323230722b */ /* 0x000fe4000000002e */
[----:B------:R-:W-:Y:S01]  /*3420*/  @P1 IADD3 R20, PT, PT, R1, R20, RZ ;  /* 0x0000001401141210 */ /* 0x000fe20007ffe0ff */
[----:B------:R-:W-:-:S04]  /*3430*/  IMAD.IADD R8, R8, 0x1, -R7 ;  /* 0x0000000108087824 */ /* 0x000fc800078e0a07 */
[----:B------:R0:W-:Y:S01]  /*3440*/  @P1 STL.U8 [R20], R38 ;  /* 0x0000002614001387 */ /* 0x0001e20000100000 */
[----:B------:R-:W-:Y:S01]  /*3450*/  ISETP.GE.U32.AND P1, PT, R54, 0x7ca00000, PT ;  /* 0x7ca000003600780c */ /* 0x000fe20003f26070 */
[----:B--2---:R-:W-:-:S04]  /*3460*/  IMAD.IADD R52, R52, 0x1, -R37 ;  /* 0x0000000134347824 */ /* 0x004fc800078e0a25 */
[----:B------:R1:W2:Y:S02]  /*3470*/  I2F.F64 R56, R52 ;  /* 0x0000003400387312 */ /* 0x0002a40000201c00 */
[----:B-1----:R-:W-:-:S06]  /*3480*/  IMAD.MOV.U32 R52, RZ, RZ, R66 ;  /* 0x000000ffff347224 */ /* 0x002fcc00078e0042 */
[----:B------:R-:W-:Y:S01]  /*3490*/  DFMA R58, R48, R52, R50 ;  /* 0x00000034303a722b */ /* 0x000fe20000000032 */
[----:B0-2---:R-:W-:Y:S10]  /*34a0*/  @!P1 BRA `(.L_x_40) ;  /* 0x0000000000189947 */ /* 0x005ff40003800000 */
[----:B------:R-:W-:Y:S01]  /*34b0*/  MOV R38, R54 ;  /* 0x0000003600267202 */ /* 0x000fe20000000f00 */
[----:B------:R-:W-:Y:S01]  /*34c0*/  IMAD.MOV.U32 R52, RZ, RZ, R66 ;  /* 0x000000ffff347224 */ /* 0x000fe200078e0042 */
[----:B------:R-:W-:-:S07]  /*34d0*/  MOV R54, 0x34f0 ;  /* 0x000034f000367802 */ /* 0x000fce0000000f00 */
[----:B------:R-:W-:Y:S05]  /*34e0*/  CALL.REL.NOINC `($__internal_1_$__cuda_sm20_dsqrt_rn_f64_mediumpath_v1) ;  /* 0x000002d000307944 */ /* 0x000fea0003c00000 */
[----:B------:R-:W-:Y:S02]  /*34f0*/  IMAD.MOV.U32 R58, RZ, RZ, R46 ;  /* 0x000000ffff3a7224 */ /* 0x000fe400078e002e */
[----:B------:R-:W-:-:S07]  /*3500*/  IMAD.MOV.U32 R59, RZ, RZ, R47 ;  /* 0x000000ffff3b7224 */ /* 0x000fce00078e002f */
.L_x_40:
[----:B------:R-:W-:Y:S05]  /*3510*/  BSYNC.RECONVERGENT B4 ;  /* 0x0000000000047941 */ /* 0x000fea0003800200 */
.L_x_39:
        /* <DEDUP_REMOVED lines=23> */
.L_x_42:
[----:B------:R-:W-:Y:S05]  /*3690*/  BSYNC.RECONVERGENT B4 ;  /* 0x0000000000047941 */ /* 0x000fea0003800200 */
.L_x_41:
[----:B------:R-:W-:Y:S01]  /*36a0*/  IMAD R8, R61, 0x2, R8 ;  /* 0x000000023d087824 */ /* 0x000fe200078e0208 */
[----:B------:R-:W-:Y:S01]  /*36b0*/  IADD3 R63, PT, PT, R10, -0x2, RZ ;  /* 0xfffffffe0a3f7810 */ /* 0x000fe20007ffe0ff */
[----:B------:R-:W-:Y:S01]  /*36c0*/  IMAD.MOV.U32 R51, RZ, RZ, 0x3fd80000 ;  /* 0x3fd80000ff337424 */ /* 0x000fe200078e00ff */
[----:B------:R-:W-:Y:S01]  /*36d0*/  MOV R50, 0x0 ;  /* 0x0000000000327802 */ /* 0x000fe20000000f00 */
[----:B------:R-:W0:Y:S01]  /*36e0*/  LDCU.64 UR8, c[0x0][0x380] ;  /* 0x00007000ff0877ac */ /* 0x000e220008000a00 */
[----:B------:R-:W-:Y:S01]  /*36f0*/  ISETP.GT.AND P0, PT, R8, RZ, PT ;  /* 0x000000ff0800720c */ /* 0x000fe20003f04270 */
[----:B------:R-:W-:Y:S01]  /*3700*/  IMAD.MOV.U32 R83, RZ, RZ, RZ ;  /* 0x000000ffff537224 */ /* 0x000fe200078e00ff */
[----:B------:R-:W-:Y:S01]  /*3710*/  LOP3.LUT R63, R63, 0xffff, RZ, 0xc0, !PT ;  /* 0x0000ffff3f3f7812 */ /* 0x000fe200078ec0ff */
[----:B------:R-:W-:Y:S01]  /*3720*/  UMOV UR4, URZ ;  /* 0x000000ff00047c82 */ /* 0x000fe20008000000 */
[----:B------:R-:W-:-:S03]  /*3730*/  SEL R7, R9, RZ, P0 ;  /* 0x000000ff09077207 */ /* 0x000fc60000000000 */
[----:B------:R-:W-:Y:S02]  /*3740*/  IMAD.IADD R20, R63, 0x1, -R2 ;  /* 0x000000013f147824 */ /* 0x000fe400078e0a02 */
[----:B------:R-:W-:-:S05]  /*3750*/  IMAD.IADD R4, R4, 0x1, R7 ;  /* 0x0000000104047824 */ /* 0x000fca00078e0207 */
[----:B------:R-:W-:-:S05]  /*3760*/  LOP3.LUT R82, R4, 0xffff, RZ, 0xc0, !PT ;  /* 0x0000ffff04527812 */ /* 0x000fca00078ec0ff */
[----:B------:R-:W-:-:S04]  /*3770*/  IMAD.IADD R7, R82, 0x1, -R40 ;  /* 0x0000000152077824 */ /* 0x000fc800078e0a28 */
[----:B------:R-:W-:-:S04]  /*3780*/  IMAD R7, R7, R7, RZ ;  /* 0x0000000707077224 */ /* 0x000fc800078e02ff */
[----:B------:R-:W-:-:S04]  /*3790*/  IMAD R7, R20, R20, R7 ;  /* 0x0000001414077224 */ /* 0x000fc800078e0207 */
[----:B------:R-:W1:Y:S08]  /*37a0*/  I2F.F64.U32 R46, R7 ;  /* 0x00000007002e7312 */ /* 0x000e700000201800 */
[----:B-1----:R-:W1:Y:S01]  /*37b0*/  MUFU.RSQ64H R55, R47 ;  /* 0x0000002f00377308 */ /* 0x002e620000001c00 */
[----:B------:R-:W-:-:S06]  /*37c0*/  VIADD R54, R47, 0xfcb00000 ;  /* 0xfcb000002f367836 */ /* 0x000fcc0000000000 */
[----:B-1----:R-:W-:-:S08]  /*37d0*/  DMUL R52, R54, R54 ;  /* 0x0000003636347228 */ /* 0x002fd00000000000 */
[----:B------:R-:W-:-:S08]  /*37e0*/  DFMA R52, R46, -R52, 1 ;  /* 0x3ff000002e34742b */ /* 0x000fd00000000834 */
[----:B------:R-:W-:Y:S02]  /*37f0*/  DFMA R50, R52, R50, 0.5 ;  /* 0x3fe000003432742b */ /* 0x000fe40000000032 */
[----:B------:R-:W-:-:S08]  /*3800*/  DMUL R66, R54, R52 ;  /* 0x0000003436427228 */ /* 0x000fd00000000000 */
[----:B------:R-:W-:Y:S01]  /*3810*/  DFMA R66, R50, R66, R54 ;  /* 0x000000423242722b */ /* 0x000fe20000000036 */
[----:B------:R-:W-:-:S04]  /*3820*/  IMAD.WIDE.U32 R50, R6, R63, R82 ;  /* 0x0000003f06327225 */ /* 0x000fc800078e0052 */
[----:B------:R-:W-:Y:S01]  /*3830*/  VIADD R7, R51, UR4 ;  /* 0x0000000433077c36 */ /* 0x000fe20008000000 */
[----:B0-----:R-:W-:-:S04]  /*3840*/  LEA R52, P1, R50, UR8, 0x1 ;  /* 0x0000000832347c11 */ /* 0x001fc8000f8208ff */
[----:B------:R-:W-:-:S05]  /*3850*/  LEA.HI.X R53, R50, UR9, R7, 0x1, P1 ;  /* 0x0000000932357c11 */ /* 0x000fca00088f0c07 */
[----:B------:R0:W2:Y:S01]  /*3860*/  LDG.E.S16 R52, desc[UR6][R52.64] ;  /* 0x0000000634347981 */ /* 0x0000a2000c1e1700 */
[----:B------:R-:W-:Y:S01]  /*3870*/  DSETP.GT.AND P1, PT, R48, R80, PT ;  /* 0x000000503000722a */ /* 0x000fe20003f24000 */
[----:B------:R-:W-:Y:S01]  /*3880*/  IMAD.MOV.U32 R7, RZ, RZ, 0x1 ;  /* 0x00000001ff077424 */ /* 0x000fe200078e00ff */
[----:B------:R-:W-:Y:S01]  /*3890*/  DMUL R50, R46, R66 ;  /* 0x000000422e327228 */ /* 0x000fe20000000000 */
[----:B------:R-:W-:Y:S01]  /*38a0*/  BSSY.RECONVERGENT B4, `(.L_x_43) ;  /* 0x0000018000047945 */ /* 0x000fe20003800200 */
[----:B0-----:R-:W-:-:S10]  /*38b0*/  VIADD R53, R67, 0xfff00000 ;  /* 0xfff0000043357836 */ /* 0x001fd40000000000 */
[----:B------:R-:W-:Y:S01]  /*38c0*/  @P1 IADD3 R5, PT, PT, -R18, R5, RZ ;  /* 0x0000000512051210 */ /* 0x000fe20007ffe1ff */
[----:B------:R-:W-:Y:S01]  /*38d0*/  @P1 IMAD.IADD R20, R62, 0x1, -R17 ;  /* 0x000000013e141824 */ /* 0x000fe200078e0a11 */
[----:B------:R-:W-:Y:S01]  /*38e0*/  @P1 MOV R80, R48 ;  /* 0x0000003000501202 */ /* 0x000fe20000000f00 */
[----:B------:R-:W-:Y:S01]  /*38f0*/  @P1 IMAD.MOV.U32 R81, RZ, RZ, R49 ;  /* 0x000000ffff511224 */ /* 0x000fe200078e0031 */
[----:B------:R-:W-:Y:S01]  /*3900*/  DFMA R48, R50, -R50, R46 ;  /* 0x800000323230722b */ /* 0x000fe2000000002e */
[----:B------:R-:W-:Y:S01]  /*3910*/  @P1 IMAD R20, R5, 0xc9, R20 ;  /* 0x000000c905141824 */ /* 0x000fe200078e0214 */
[----:B------:R-:W-:-:S03]  /*3920*/  SEL R5, R43, RZ, P0 ;  /* 0x000000ff2b057207 */ /* 0x000fc60000000000 */
[----:B------:R-:W-:Y:S02]  /*3930*/  @P1 IMAD.IADD R20, R1, 0x1, R20 ;  /* 0x0000000101141824 */ /* 0x000fe400078e0214 */
[----:B------:R-:W-:-:S03]  /*3940*/  IMAD.IADD R8, R8, 0x1, -R5 ;  /* 0x0000000108087824 */ /* 0x000fc600078e0a05 */
[----:B------:R0:W-:Y:S01]  /*3950*/  @P1 STL.U8 [R20], R7 ;  /* 0x0000000714001387 */ /* 0x0001e20000100000 */
[----:B------:R-:W-:Y:S01]  /*3960*/  ISETP.GE.U32.AND P1, PT, R54, 0x7ca00000, PT ;  /* 0x7ca000003600780c */ /* 0x000fe20003f26070 */
[----:B--2---:R-:W-:-:S04]  /*3970*/  IMAD.IADD R52, R52, 0x1, -R37 ;  /* 0x0000000134347824 */ /* 0x004fc800078e0a25 */
[----:B------:R1:W2:Y:S02]  /*3980*/  I2F.F64 R56, R52 ;  /* 0x0000003400387312 */ /* 0x0002a40000201c00 */
[----:B-1----:R-:W-:-:S06]  /*3990*/  MOV R52, R66 ;  /* 0x0000004200347202 */ /* 0x002fcc0000000f00 */
[----:B------:R-:W-:Y:S01]  /*39a0*/  DFMA R58, R48, R52, R50 ;  /* 0x00000034303a722b */ /* 0x000fe20000000032 */
[----:B0-2---:R-:W-:Y:S10]  /*39b0*/  @!P1 BRA `(.L_x_44) ;  /* 0x0000000000189947 */ /* 0x005ff40003800000 */
[----:B------:R-:W-:Y:S01]  /*39c0*/  IMAD.MOV.U32 R38, RZ, RZ, R54 ;  /* 0x000000ffff267224 */ /* 0x000fe200078e0036 */
[----:B------:R-:W-:Y:S01]  /*39d0*/  MOV R54, 0x3a00 ;  /* 0x00003a0000367802 */ /* 0x000fe20000000f00 */
[----:B------:R-:W-:-:S07]  /*39e0*/  IMAD.MOV.U32 R52, RZ, RZ, R66 ;  /* 0x000000ffff347224 */ /* 0x000fce00078e0042 */
[----:B------:R-:W-:Y:S05]  /*39f0*/  CALL.REL.NOINC `($__internal_1_$__cuda_sm20_dsqrt_rn_f64_mediumpath_v1) ;  /* 0x000002c800ec7944 */ /* 0x000fea0003c00000 */
[----:B------:R-:W-:Y:S01]  /*3a00*/  MOV R58, R46 ;  /* 0x0000002e003a7202 */ /* 0x000fe20000000f00 */
[----:B------:R-:W-:-:S07]  /*3a10*/  IMAD.MOV.U32 R59, RZ, RZ, R47 ;  /* 0x000000ffff3b7224 */ /* 0x000fce00078e002f */
.L_x_44:
[----:B------:R-:W-:Y:S05]  /*3a20*/  BSYNC.RECONVERGENT B4 ;  /* 0x0000000000047941 */ /* 0x000fea0003800200 */
.L_x_43:
        /* <DEDUP_REMOVED lines=21> */
[----:B------:R-:W-:Y:S01]  /*3b80*/  IMAD.MOV.U32 R48, RZ, RZ, R56 ;  /* 0x000000ffff307224 */ /* 0x000fe200078e0038 */
[----:B------:R-:W-:-:S07]  /*3b90*/  MOV R49, R57 ;  /* 0x0000003900317202 */ /* 0x000fce0000000f00 */
.L_x_46:
[----:B------:R-:W-:Y:S05]  /*3ba0*/  BSYNC.RECONVERGENT B4 ;  /* 0x0000000000047941 */ /* 0x000fea0003800200 */
.L_x_45:
[----:B------:R-:W-:Y:S01]  /*3bb0*/  IMAD R8, R61, 0x2, R8 ;  /* 0x000000023d087824 */ /* 0x000fe200078e0208 */
[----:B------:R-:W-:Y:S01]  /*3bc0*/  MOV R51, 0x3fd80000 ;  /* 0x3fd8000000337802 */ /* 0x000fe20000000f00 */
[----:B------:R-:W-:Y:S01]  /*3bd0*/  IMAD.MOV.U32 R50, RZ, RZ, 0x0 ;  /* 0x00000000ff327424 */ /* 0x000fe200078e00ff */
[----:B------:R-:W0:Y:S01]  /*3be0*/  LDCU.64 UR8, c[0x0][0x380] ;  /* 0x00007000ff0877ac */ /* 0x000e220008000a00 */
[----:B------:R-:W-:Y:S01]  /*3bf0*/  IMAD.MOV.U32 R85, RZ, RZ, RZ ;  /* 0x000000ffff557224 */ /* 0x000fe200078e00ff */
[----:B------:R-:W-:Y:S01]  /*3c00*/  ISETP.GT.AND P0, PT, R8, RZ, PT ;  /* 0x000000ff0800720c */ /* 0x000fe20003f04270 */
[----:B------:R-:W-:-:S03]  /*3c10*/  UMOV UR4, URZ ;  /* 0x000000ff00047c82 */ /* 0x000fc60008000000 */
[----:B------:R-:W-:-:S05]  /*3c20*/  SEL R7, R9, RZ, P0 ;  /* 0x000000ff09077207 */ /* 0x000fca0000000000 */
[----:B------:R-:W-:Y:S02]  /*3c30*/  IMAD.IADD R7, R4, 0x1, R7 ;  /* 0x0000000104077824 */ /* 0x000fe400078e0207 */
[----:B------:R-:W-:-:S03]  /*3c40*/  VIADD R4, R10, 0xfffffffd ;  /* 0xfffffffd0a047836 */ /* 0x000fc60000000000 */
[----:B------:R-:W-:Y:S02]  /*3c50*/  LOP3.LUT R84, R7, 0xffff, RZ, 0xc0, !PT ;  /* 0x0000ffff07547812 */ /* 0x000fe400078ec0ff */
[----:B------:R-:W-:Y:S02]  /*3c60*/  LOP3.LUT R5, R4, 0xffff, RZ, 0xc0, !PT ;  /* 0x0000ffff04057812 */ /* 0x000fe400078ec0ff */
[----:B------:R-:W-:-:S03]  /*3c70*/  IADD3 R20, PT, PT, -R40, R84, RZ ;  /* 0x0000005428147210 */ /* 0x000fc60007ffe1ff */
[----:B------:R-:W-:Y:S02]  /*3c80*/  IMAD.IADD R47, R5, 0x1, -R2 ;  /* 0x00000001052f7824 */ /* 0x000fe400078e0a02 */
[----:B------:R-:W-:-:S04]  /*3c90*/  IMAD R20, R20, R20, RZ ;  /* 0x0000001414147224 */ /* 0x000fc800078e02ff */
[----:B------:R-:W-:-:S06]  /*3ca0*/  IMAD R47, R47, R47, R20 ;  /* 0x0000002f2f2f7224 */ /* 0x000fcc00078e0214 */
        /* <DEDUP_REMOVED lines=25> */
[----:B------:R-:W-:Y:S01]  /*3e40*/  @P1 IMAD.IADD R20, R1, 0x1, R20 ;  /* 0x0000000101141824 */ /* 0x000fe200078e0214 */
[----:B------:R-:W-:-:S04]  /*3e50*/  IADD3 R8, PT, PT, R8, -R63, RZ ;  /* 0x8000003f08087210 */ /* 0x000fc80007ffe0ff */
[----:B------:R0:W-:Y:S01]  /*3e60*/  @P1 STL.U8 [R20], R38 ;  /* 0x0000002614001387 */ /* 0x0001e20000100000 */
[----:B------:R-:W-:Y:S01]  /*3e70*/  ISETP.GE.U32.AND P1, PT, R54, 0x7ca00000, PT ;  /* 0x7ca000003600780c */ /* 0x000fe20003f26070 */
[----:B--2---:R-:W-:-:S04]  /*3e80*/  IMAD.IADD R52, R52, 0x1, -R37 ;  /* 0x0000000134347824 */ /* 0x004fc800078e0a25 */
[----:B------:R1:W2:Y:S02]  /*3e90*/  I2F.F64 R56, R52 ;  /* 0x0000003400387312 */ /* 0x0002a40000201c00 */
[----:B-1----:R-:W-:-:S06]  /*3ea0*/  IMAD.MOV.U32 R52, RZ, RZ, R66 ;  /* 0x000000ffff347224 */ /* 0x002fcc00078e0042 */
[----:B------:R-:W-:Y:S01]  /*3eb0*/  DFMA R58, R48, R52, R50 ;  /* 0x00000034303a722b */ /* 0x000fe20000000032 */
[----:B0-2---:R-:W-:Y:S10]  /*3ec0*/  @!P1 BRA `(.L_x_48) ;  /* 0x0000000000189947 */ /* 0x005ff40003800000 */
[----:B------:R-:W-:Y:S01]  /*3ed0*/  IMAD.MOV.U32 R38, RZ, RZ, R54 ;  /* 0x000000ffff267224 */ /* 0x000fe200078e0036 */
[----:B------:R-:W-:Y:S01]  /*3ee0*/  MOV R54, 0x3f10 ;  /* 0x00003f1000367802 */ /* 0x000fe20000000f00 */
[----:B------:R-:W-:-:S07]  /*3ef0*/  IMAD.MOV.U32 R52, RZ, RZ, R66 ;  /* 0x000000ffff347224 */ /* 0x000fce00078e0042 */
[----:B------:R-:W-:Y:S05]  /*3f00*/  CALL.REL.NOINC `($__internal_1_$__cuda_sm20_dsqrt_rn_f64_mediumpath_v1) ;  /* 0x000002c400a87944 */ /* 0x000fea0003c00000 */
[----:B------:R-:W-:Y:S01]  /*3f10*/  IMAD.MOV.U32 R58, RZ, RZ, R46 ;  /* 0x000000ffff3a7224 */ /* 0x000fe200078e002e */
[----:B------:R-:W-:-:S07]  /*3f20*/  MOV R59, R47 ;  /* 0x0000002f003b7202 */ /* 0x000fce0000000f00 */
.L_x_48:
[----:B------:R-:W-:Y:S05]  /*3f30*/  BSYNC.RECONVERGENT B4 ;  /* 0x0000000000047941 */ /* 0x000fea0003800200 */
.L_x_47:
        /* <DEDUP_REMOVED lines=23> */
.L_x_50:
[----:B------:R-:W-:Y:S05]  /*40b0*/  BSYNC.RECONVERGENT B4 ;  /* 0x0000000000047941 */ /* 0x000fea0003800200 */
.L_x_49:
[----:B------:R-:W-:Y:S01]  /*40c0*/  DSETP.GT.AND P0, PT, R46, R80, PT ;  /* 0x000000502e00722a */ /* 0x000fe20003f04000 */
[----:B------:R-:W-:Y:S02]  /*40d0*/  IMAD.MOV.U32 R38, RZ, RZ, 0x1 ;  /* 0x00000001ff267424 */ /* 0x000fe400078e00ff */
[----:B------:R-:W-:-:S11]  /*40e0*/  IMAD R8, R61, 0x2, R8 ;  /* 0x000000023d087824 */ /* 0x000fd600078e0208 */
        /* <DEDUP_REMOVED lines=14> */
[----:B------:R-:W-:Y:S02]  /*41d0*/  SEL R4, R9, RZ, P0 ;  /* 0x000000ff09047207 */ /* 0x000fe40000000000 */
[----:B------:R-:W-:-:S03]  /*41e0*/  IADD3 R8, PT, PT, R8, -R5, RZ ;  /* 0x8000000508087210 */ /* 0x000fc60007ffe0ff */
[----:B------:R-:W-:Y:S02]  /*41f0*/  IMAD.IADD R4, R7, 0x1, R4 ;  /* 0x0000000107047824 */ /* 0x000fe400078e0204 */
[----:B------:R-:W-:Y:S01]  /*4200*/  IMAD R8, R61, 0x2, R8 ;  /* 0x000000023d087824 */ /* 0x000fe200078e0208 */
[----:B------:R-:W-:Y:S06]  /*4210*/  BRA `(.L_x_52) ;  /* 0xffffffe800dc7947 */ /* 0x000fec000383ffff */
.L_x_51:
[----:B------:R-:W-:Y:S05]  /*4220*/  BSYNC.RECONVERGENT B3 ;  /* 0x0000000000037941 */ /* 0x000fea0003800200 */
.L_x_34:
[----:B------:R-:W-:Y:S05]  /*4230*/  BRA `(.L_x_13) ;  /* 0x00000020007c7947 */ /* 0x000fea0003800000 */
.L_x_21:
[----:B------:R-:W-:Y:S01]  /*4240*/  IMAD.MOV R5, RZ, RZ, -R0 ;  /* 0x000000ffff057224 */ /* 0x000fe200078e0a00 */
[----:B------:R-:W-:Y:S01]  /*4250*/  ISETP.NE.AND P0, PT, R30, RZ, PT ;  /* 0x000000ff1e00720c */ /* 0x000fe20003f05270 */
[----:B------:R-:W-:Y:S01]  /*4260*/  BSSY.RECONVERGENT B3, `(.L_x_53) ;  /* 0x00000cf000037945 */ /* 0x000fe20003800200 */
[----:B------:R-:W-:Y:S01]  /*4270*/  PRMT R20, R2, 0x7610, R20 ;  /* 0x0000761002147816 */ /* 0x000fe20000000014 */
[----:B------:R-:W-:Y:S01]  /*4280*/  IMAD.MOV.U32 R62, RZ, RZ, 0x0 ;  /* 0x00000000ff3e7424 */ /* 0x000fe200078e00ff */
[----:B------:R-:W-:Y:S01]  /*4290*/  PRMT R5, R5, 0x7710, RZ ;  /* 0x0000771005057816 */ /* 0x000fe200000000ff */
[----:B------:R-:W-:Y:S01]  /*42a0*/  IMAD.MOV.U32 R63, RZ, RZ, -0x3fb98000 ;  /* 0xc0468000ff3f7424 */ /* 0x000fe200078e00ff */
[----:B------:R-:W-:Y:S02]  /*42b0*/  PRMT R8, R0, 0x7610, R8 ;  /* 0x0000761000087816 */ /* 0x000fe40000000008 */
[----:B------:R-:W-:-:S04]  /*42c0*/  IADD3 R5, PT, PT, R5, R34, RZ ;  /* 0x0000002205057210 */ /* 0x000fc80007ffe0ff */
[C---:B------:R-:W-:Y:S02]  /*42d0*/  PRMT R4, R5.reuse, 0x9910, RZ ;  /* 0x0000991005047816 */ /* 0x040fe400000000ff */
[----:B------:R-:W-:Y:S02]  /*42e0*/  PRMT R5, R5, 0x9910, RZ ;  /* 0x0000991005057816 */ /* 0x000fe400000000ff */
[----:B------:R-:W-:Y:S01]  /*42f0*/  ISETP.GT.AND P1, PT, R4, -0x1, PT ;  /* 0xffffffff0400780c */ /* 0x000fe20003f24270 */
[----:B------:R-:W-:Y:S01]  /*4300*/  IMAD.MOV.U32 R4, RZ, RZ, 0x1 ;  /* 0x00000001ff047424 */ /* 0x000fe200078e00ff */
[----:B------:R-:W-:-:S04]  /*4310*/  IABS R5, R5 ;  /* 0x0000000500057213 */ /* 0x000fc80000000000 */
[----:B------:R-:W-:Y:S02]  /*4320*/  SEL R4, R4, 0xffff, P1 ;  /* 0x0000ffff04047807 */ /* 0x000fe40000800000 */
[----:B------:R-:W-:Y:S01]  /*4330*/  LEA R10, R5, -R44, 0x1 ;  /* 0x8000002c050a7211 */ /* 0x000fe200078e08ff */
[----:B------:R-:W-:Y:S06]  /*4340*/  @!P0 BRA `(.L_x_54) ;  /* 0x0000000c00008947 */ /* 0x000fec0003800000 */
[----:B------:R-:W2:Y:S01]  /*4350*/  LDG.E.S16 R20, desc[UR6][R78.64] ;  /* 0x000000064e147981 */ /* 0x000ea2000c1e1700 */
[----:B------:R-:W0:Y:S01]  /*4360*/  MUFU.RCP64H R9, R65 ;  /* 0x0000004100097308 */ /* 0x000e220000001800 */
[----:B------:R-:W-:Y:S01]  /*4370*/  IMAD.MOV.U32 R8, RZ, RZ, 0x1 ;  /* 0x00000001ff087424 */ /* 0x000fe200078e00ff */
        /* <DEDUP_REMOVED lines=16> */
[----:B------:R-:W-:Y:S02]  /*4480*/  MOV R49, R65 ;  /* 0x0000004100317202 */ /* 0x000fe40000000f00 */
[----:B------:R-:W-:-:S07]  /*4490*/  MOV R38, 0x44b0 ;  /* 0x000044b000267802 */ /* 0x000fce0000000f00 */
[----:B------:R-:W-:Y:S05]  /*44a0*/  CALL.REL.NOINC `($__internal_0_$__cuda_sm20_div_rn_f64_full) ;  /* 0x000002b800d47944 */ /* 0x000fea0003c00000 */
.L_x_56:
[----:B------:R-:W-:Y:S05]  /*44b0*/  BSYNC.RECONVERGENT B4 ;  /* 0x0000000000047941 */ /* 0x000fea0003800200 */
.L_x_55:
[----:B------:R-:W-:Y:S01]  /*44c0*/  ISETP.GT.AND P0, PT, R10, RZ, PT ;  /* 0x000000ff0a00720c */ /* 0x000fe20003f04270 */
[----:B------:R-:W-:Y:S01]  /*44d0*/  DSETP.GT.AND P1, PT, R56, -45, PT ;  /* 0xc04680003800742a */ /* 0x000fe20003f24000 */
[----:B------:R-:W-:Y:S01]  /*44e0*/  IMAD.MOV.U32 R8, RZ, RZ, 0x1 ;  /* 0x00000001ff087424 */ /* 0x000fe200078e00ff */
[----:B------:R-:W-:Y:S01]  /*44f0*/  PRMT R20, R32, 0x7610, R20 ;  /* 0x0000761020147816 */ /* 0x000fe20000000014 */
[----:B------:R-:W-:Y:S01]  /*4500*/  IMAD.MOV.U32 R62, RZ, RZ, 0x0 ;  /* 0x00000000ff3e7424 */ /* 0x000fe200078e00ff */
[----:B------:R-:W-:Y:S01]  /*4510*/  SEL R7, R43, RZ, P0 ;  /* 0x000000ff2b077207 */ /* 0x000fe20000000000 */
[----:B------:R-:W-:Y:S01]  /*4520*/  IMAD.MOV.U32 R63, RZ, RZ, -0x3fb98000 ;  /* 0xc0468000ff3f7424 */ /* 0x000fe200078e00ff */
[----:B------:R-:W-:Y:S02]  /*4530*/  SEL R9, R4, RZ, P0 ;  /* 0x000000ff04097207 */ /* 0x000fe40000000000 */
[----:B------:R-:W-:Y:S02]  /*4540*/  ISETP.NE.AND P0, PT, R30, 0x1, PT ;  /* 0x000000011e00780c */ /* 0x000fe40003f05270 */
[----:B------:R-:W-:Y:S01]  /*4550*/  IADD3 R10, PT, PT, R10, -R7, RZ ;  /* 0x800000070a0a7210 */ /* 0x000fe20007ffe0ff */
[----:B------:R-:W-:-:S03]  /*4560*/  IMAD.IADD R9, R0, 0x1, R9 ;  /* 0x0000000100097824 */ /* 0x000fc600078e0209 */
[----:B------:R0:W-:Y:S01]  /*4570*/  @P1 STL.U8 [R12], R8 ;  /* 0x000000080c001387 */ /* 0x0001e20000100000 */
[----:B------:R-:W-:Y:S01]  /*4580*/  @P1 IMAD.MOV.U32 R62, RZ, RZ, R56 ;  /* 0x000000ffff3e1224 */ /* 0x000fe200078e0038 */
[----:B------:R-:W-:Y:S01]  /*4590*/  LEA R10, R5, R10, 0x1 ;  /* 0x0000000a050a7211 */ /* 0x000fe200078e08ff */
[----:B------:R-:W-:Y:S01]  /*45a0*/  @P1 IMAD.MOV.U32 R63, RZ, RZ, R57 ;  /* 0x000000ffff3f1224 */ /* 0x000fe200078e0039 */
[----:B0-----:R-:W-:-:S03]  /*45b0*/  PRMT R8, R9, 0x7610, R8 ;  /* 0x0000761009087816 */ /* 0x001fc60000000008 */
[----:B------:R-:W-:Y:S05]  /*45c0*/  @!P0 BRA `(.L_x_54) ;  /* 0x0000000800608947 */ /* 0x000fea0003800000 */
[----:B------:R-:W0:Y:S01]  /*45d0*/  LDCU.64 UR4, c[0x0][0x380] ;  /* 0x00007000ff0477ac */ /* 0x000e220008000a00 */
[----:B------:R-:W-:-:S04]  /*45e0*/  LOP3.LUT R7, R8, 0xffff, RZ, 0xc0, !PT ;  /* 0x0000ffff08077812 */ /* 0x000fc800078ec0ff */
[----:B------:R-:W-:-:S05]  /*45f0*/  IADD3 R9, P0, PT, R76, R7, RZ ;  /* 0x000000074c097210 */ /* 0x000fca0007f1e0ff */
[----:B------:R-:W-:Y:S01]  /*4600*/  IMAD.X R20, RZ, RZ, R77, P0 ;  /* 0x000000ffff147224 */ /* 0x000fe200000e064d */
        /* <DEDUP_REMOVED lines=31> */
.L_x_58:
[----:B------:R-:W-:Y:S05]  /*4800*/  BSYNC.RECONVERGENT B4 ;  /* 0x0000000000047941 */ /* 0x000fea0003800200 */
.L_x_57:
        /* <DEDUP_REMOVED lines=23> */
.L_x_60:
[----:B------:R-:W-:Y:S05]  /*4980*/  BSYNC.RECONVERGENT B4 ;  /* 0x0000000000047941 */ /* 0x000fea0003800200 */
.L_x_59:
[----:B------:R-:W-:Y:S01]  /*4990*/  DSETP.GT.AND P0, PT, R46, R62, PT ;  /* 0x0000003e2e00722a */ /* 0x000fe20003f04000 */
[----:B------:R-:W-:Y:S01]  /*49a0*/  IMAD.MOV.U32 R9, RZ, RZ, 0x1 ;  /* 0x00000001ff097424 */ /* 0x000fe200078e00ff */
[----:B------:R-:W-:-:S04]  /*49b0*/  ISETP.GT.AND P1, PT, R10, RZ, PT ;  /* 0x000000ff0a00720c */ /* 0x000fc80003f24270 */
[----:B------:R-:W-:Y:S02]  /*49c0*/  SEL R49, R43, RZ, P1 ;  /* 0x000000ff2b317207 */ /* 0x000fe40000800000 */
[----:B------:R-:W-:Y:S02]  /*49d0*/  SEL R51, R4, RZ, P1 ;  /* 0x000000ff04337207 */ /* 0x000fe40000800000 */
[----:B------:R-:W-:Y:S01]  /*49e0*/  ISETP.NE.AND P1, PT, R30, 0x2, PT ;  /* 0x000000021e00780c */ /* 0x000fe20003f25270 */
[----:B------:R-:W-:Y:S01]  /*49f0*/  IMAD.IADD R10, R10, 0x1, -R49 ;  /* 0x000000010a0a7824 */ /* 0x000fe200078e0a31 */
[----:B------:R-:W-:Y:S02]  /*4a00*/  IADD3 R8, PT, PT, R8, R51, RZ ;  /* 0x0000003308087210 */ /* 0x000fe40007ffe0ff */
[----:B------:R-:W-:Y:S01]  /*4a10*/  @P0 IADD3 R20, PT, PT, -R17, R7, RZ ;  /* 0x0000000711140210 */ /* 0x000fe20007ffe1ff */
[----:B------:R-:W-:Y:S02]  /*4a20*/  @P0 IMAD.MOV.U32 R62, RZ, RZ, R46 ;  /* 0x000000ffff3e0224 */ /* 0x000fe400078e002e */
[----:B------:R-:W-:-:S02]  /*4a30*/  @P0 IMAD.MOV.U32 R63, RZ, RZ, R47 ;  /* 0x000000ffff3f0224 */ /* 0x000fc400078e002f */
[----:B------:R-:W-:Y:S02]  /*4a40*/  @P0 IMAD R20, R13, 0xc9, R20 ;  /* 0x000000c90d140824 */ /* 0x000fe400078e0214 */
[----:B------:R-:W-:Y:S02]  /*4a50*/  IMAD R10, R5, 0x2, R10 ;  /* 0x00000002050a7824 */ /* 0x000fe400078e020a */
[--C-:B------:R-:W-:Y:S01]  /*4a60*/  @P0 IMAD.IADD R7, R1, 0x1, R20.reuse ;  /* 0x0000000101070824 */ /* 0x100fe200078e0214 */
[----:B------:R-:W-:-:S04]  /*4a70*/  PRMT R20, R28, 0x7610, R20 ;  /* 0x000076101c147816 */ /* 0x000fc80000000014 */
[----:B------:R0:W-:Y:S01]  /*4a80*/  @P0 STL.U8 [R7], R9 ;  /* 0x0000000907000387 */ /* 0x0001e20000100000 */
[----:B------:R-:W-:Y:S05]  /*4a90*/  @!P1 BRA `(.L_x_54) ;  /* 0x00000004002c9947 */ /* 0x000fea0003800000 */
[----:B------:R-:W1:Y:S01]  /*4aa0*/  LDCU.64 UR4, c[0x0][0x380] ;  /* 0x00007000ff0477ac */ /* 0x000e620008000a00 */
[----:B0-----:R-:W-:-:S04]  /*4ab0*/  LOP3.LUT R7, R8, 0xffff, RZ, 0xc0, !PT ;  /* 0x0000ffff08077812 */ /* 0x001fc800078ec0ff */
[----:B------:R-:W-:-:S04]  /*4ac0*/  IADD3 R9, P0, PT, R74, R7, RZ ;  /* 0x000000074a097210 */ /* 0x000fc80007f1e0ff */
[----:B------:R-:W-:Y:S02]  /*4ad0*/  IADD3.X R20, PT, PT, RZ, R75, RZ, P0, !PT ;  /* 0x0000004bff147210 */ /* 0x000fe400007fe4ff */
[----:B-1----:R-:W-:-:S04]  /*4ae0*/  LEA R52, P0, R9, UR4, 0x1 ;  /* 0x0000000409347c11 */ /* 0x002fc8000f8008ff */
        /* <DEDUP_REMOVED lines=30> */
.L_x_62:
[----:B------:R-:W-:Y:S05]  /*4cd0*/  BSYNC.RECONVERGENT B4 ;  /* 0x0000000000047941 */ /* 0x000fea0003800200 */
.L_x_61:
        /* <DEDUP_REMOVED lines=23> */
.L_x_64:
[----:B------:R-:W-:Y:S05]  /*4e50*/  BSYNC.RECONVERGENT B4 ;  /* 0x0000000000047941 */ /* 0x000fea0003800200 */
.L_x_63:
[----:B------:R-:W-:Y:S01]  /*4e60*/  DSETP.GT.AND P0, PT, R46, R62, PT ;  /* 0x0000003e2e00722a */ /* 0x000fe20003f04000 */
[----:B------:R-:W-:Y:S02]  /*4e70*/  MOV R9, 0x1 ;  /* 0x0000000100097802 */ /* 0x000fe40000000f00 */
[----:B------:R-:W-:-:S04]  /*4e80*/  ISETP.GT.AND P1, PT, R10, RZ, PT ;  /* 0x000000ff0a00720c */ /* 0x000fc80003f24270 */
[----:B------:R-:W-:Y:S02]  /*4e90*/  SEL R49, R43, RZ, P1 ;  /* 0x000000ff2b317207 */ /* 0x000fe40000800000 */
[----:B------:R-:W-:-:S03]  /*4ea0*/  SEL R51, R4, RZ, P1 ;  /* 0x000000ff04337207 */ /* 0x000fc60000800000 */
[----:B------:R-:W-:Y:S02]  /*4eb0*/  IMAD.IADD R10, R10, 0x1, -R49 ;  /* 0x000000010a0a7824 */ /* 0x000fe400078e0a31 */
[----:B------:R-:W-:Y:S01]  /*4ec0*/  @P0 IMAD.IADD R7, R7, 0x1, -R17 ;  /* 0x0000000107070824 */ /* 0x000fe200078e0a11 */
[----:B------:R-:W-:Y:S01]  /*4ed0*/  @P0 MOV R62, R46 ;  /* 0x0000002e003e0202 */ /* 0x000fe20000000f00 */
[----:B------:R-:W-:Y:S02]  /*4ee0*/  IMAD.IADD R8, R8, 0x1, R51 ;  /* 0x0000000108087824 */ /* 0x000fe400078e0233 */
[----:B------:R-:W-:Y:S02]  /*4ef0*/  @P0 IMAD R20, R14, 0xc9, R7 ;  /* 0x000000c90e140824 */ /* 0x000fe400078e0207 */
[----:B------:R-:W-:Y:S02]  /*4f00*/  @P0 IMAD.MOV.U32 R63, RZ, RZ, R47 ;  /* 0x000000ffff3f0224 */ /* 0x000fe400078e002f */
[--C-:B------:R-:W-:Y:S01]  /*4f10*/  @P0 IMAD.IADD R7, R1, 0x1, R20.reuse ;  /* 0x0000000101070824 */ /* 0x100fe200078e0214 */
[----:B------:R-:W-:Y:S01]  /*4f20*/  PRMT R20, R26, 0x7610, R20 ;  /* 0x000076101a147816 */ /* 0x000fe20000000014 */
[----:B------:R-:W-:-:S03]  /*4f30*/  IMAD R10, R5, 0x2, R10 ;  /* 0x00000002050a7824 */ /* 0x000fc600078e020a */
[----:B------:R1:W-:Y:S04]  /*4f40*/  @P0 STL.U8 [R7], R9 ;  /* 0x0000000907000387 */ /* 0x0003e80000100000 */
.L_x_54:
[----:B------:R-:W-:Y:S05]  /*4f50*/  BSYNC.RECONVERGENT B3 ;  /* 0x0000000000037941 */ /* 0x000fea0003800200 */
.L_x_53:
[----:B01----:R-:W-:-:S04]  /*4f60*/  LOP3.LUT R7, R42, 0xffff, RZ, 0xc0, !PT ;  /* 0x0000ffff2a077812 */ /* 0x003fc800078ec0ff */
[----:B------:R-:W-:-:S13]  /*4f70*/  ISETP.GE.U32.AND P0, PT, R7, 0x3, PT ;  /* 0x000000030700780c */ /* 0x000fda0003f06070 */
[----:B------:R-:W-:Y:S05]  /*4f80*/  @!P0 BRA `(.L_x_13) ;  /* 0x0000001400288947 */ /* 0x000fea0003800000 */
.L_x_81:
        /* <DEDUP_REMOVED lines=40> */
.L_x_66:
[----:B------:R-:W-:Y:S05]  /*5210*/  BSYNC.RECONVERGENT B3 ;  /* 0x0000000000037941 */ /* 0x000fea0003800200 */
.L_x_65:
        /* <DEDUP_REMOVED lines=23> */
.L_x_68:
[----:B------:R-:W-:Y:S05]  /*5390*/  BSYNC.RECONVERGENT B3 ;  /* 0x0000000000037941 */ /* 0x000fea0003800200 */
.L_x_67:
        /* <DEDUP_REMOVED lines=29> */
[----:B------:R-:W-:Y:S01]  /*5570*/  BSSY.RECONVERGENT B3, `(.L_x_69) ;  /* 0x000001b000037945 */ /* 0x000fe20003800200 */
[----:B------:R-:W-:-:S12]  /*5580*/  DMUL R50, R46, R66 ;  /* 0x000000422e327228 */ /* 0x000fd80000000000 */
[----:B------:R-:W-:Y:S02]  /*5590*/  @P1 IMAD.IADD R9, R9, 0x1, -R18 ;  /* 0x0000000109091824 */ /* 0x000fe400078e0a12 */
[----:B------:R-:W-:Y:S02]  /*55a0*/  @P1 IMAD.IADD R38, R80, 0x1, -R17 ;  /* 0x0000000150261824 */ /* 0x000fe400078e0a11 */
[----:B------:R-:W-:Y:S02]  /*55b0*/  @P1 IMAD.MOV.U32 R62, RZ, RZ, R48 ;  /* 0x000000ffff3e1224 */ /* 0x000fe400078e0030 */
[----:B------:R-:W-:Y:S02]  /*55c0*/  @P1 IMAD R38, R9, 0xc9, R38 ;  /* 0x000000c909261824 */ /* 0x000fe400078e0226 */
[----:B------:R-:W-:Y:S02]  /*55d0*/  IMAD.MOV.U32 R9, RZ, RZ, 0x1 ;  /* 0x00000001ff097424 */ /* 0x000fe400078e00ff */
[----:B------:R-:W-:Y:S01]  /*55e0*/  @P1 IMAD.MOV.U32 R63, RZ, RZ, R49 ;  /* 0x000000ffff3f1224 */ /* 0x000fe200078e0031 */
[----:B------:R-:W-:Y:S01]  /*55f0*/  @P1 IADD3 R38, PT, PT, R1, R38, RZ ;  /* 0x0000002601261210 */ /* 0x000fe20007ffe0ff */
[----:B------:R-:W-:Y:S01]  /*5600*/  DFMA R48, R50, -R50, R46 ;  /* 0x800000323230722b */ /* 0x000fe2000000002e */
[----:B0-----:R-:W-:-:S02]  /*5610*/  @P1 PRMT R53, R9, 0x7610, R53 ;  /* 0x0000761009351816 */ /* 0x001fc40000000035 */
[----:B------:R-:W-:-:S03]  /*5620*/  SEL R9, R43, RZ, P0 ;  /* 0x000000ff2b097207 */ /* 0x000fc60000000000 */
[----:B------:R0:W-:Y:S01]  /*5630*/  @P1 STL.U8 [R38], R53 ;  /* 0x0000003526001387 */ /* 0x0001e20000100000 */
[----:B------:R-:W-:Y:S01]  /*5640*/  ISETP.GE.U32.AND P1, PT, R54, 0x7ca00000, PT ;  /* 0x7ca000003600780c */ /* 0x000fe20003f26070 */
[----:B------:R-:W-:Y:S01]  /*5650*/  IMAD.IADD R10, R10, 0x1, -R9 ;  /* 0x000000010a0a7824 */ /* 0x000fe200078e0a09 */
[----:B0-----:R-:W-:Y:S01]  /*5660*/  IADD3 R53, PT, PT, R67, -0x100000, RZ ;  /* 0xfff0000043357810 */ /* 0x001fe20007ffe0ff */
[----:B--2---:R-:W-:-:S04]  /*5670*/  IMAD.IADD R52, R52, 0x1, -R37 ;  /* 0x0000000134347824 */ /* 0x004fc800078e0a25 */
        /* <DEDUP_REMOVED lines=10> */
.L_x_70:
[----:B------:R-:W-:Y:S05]  /*5720*/  BSYNC.RECONVERGENT B3 ;  /* 0x0000000000037941 */ /* 0x000fea0003800200 */
.L_x_69:
        /* <DEDUP_REMOVED lines=23> */
.L_x_72:
[----:B------:R-:W-:Y:S05]  /*58a0*/  BSYNC.RECONVERGENT B3 ;  /* 0x0000000000037941 */ /* 0x000fea0003800200 */
.L_x_71:
[----:B------:R-:W-:Y:S01]  /*58b0*/  IMAD R10, R5, 0x2, R10 ;  /* 0x00000002050a7824 */ /* 0x000fe200078e020a */
[----:B------:R-:W-:Y:S01]  /*58c0*/  IADD3 R61, PT, PT, R20, 0x2, RZ ;  /* 0x00000002143d7810 */ /* 0x000fe20007ffe0ff */
        /* <DEDUP_REMOVED lines=54> */
.L_x_74:
[----:B------:R-:W-:Y:S05]  /*5c30*/  BSYNC.RECONVERGENT B3 ;  /* 0x0000000000037941 */ /* 0x000fea0003800200 */
.L_x_73:
        /* <DEDUP_REMOVED lines=23> */
.L_x_76:
[----:B------:R-:W-:Y:S05]  /*5db0*/  BSYNC.RECONVERGENT B3 ;  /* 0x0000000000037941 */ /* 0x000fea0003800200 */
.L_x_75:
        /* <DEDUP_REMOVED lines=31> */
[----:B------:R-:W-:-:S12]  /*5fb0*/  BSSY.RECONVERGENT B3, `(.L_x_77) ;  /* 0x000001a000037945 */ /* 0x000fd80003800200 */
[----:B------:R-:W-:Y:S01]  /*5fc0*/  @P1 IADD3 R38, PT, PT, -R17, R80, RZ ;  /* 0x0000005011261210 */ /* 0x000fe20007ffe1ff */
[----:B------:R-:W-:Y:S01]  /*5fd0*/  @P1 IMAD.IADD R61, R61, 0x1, -R18 ;  /* 0x000000013d3d1824 */ /* 0x000fe200078e0a12 */
[----:B0-----:R-:W-:Y:S01]  /*5fe0*/  @P1 PRMT R53, R50, 0x7610, R53 ;  /* 0x0000761032351816 */ /* 0x001fe20000000035 */
[----:B------:R-:W-:Y:S01]  /*5ff0*/  DMUL R50, R46, R66 ;  /* 0x000000422e327228 */ /* 0x000fe20000000000 */
[----:B------:R-:W-:Y:S01]  /*6000*/  @P1 IMAD.MOV.U32 R62, RZ, RZ, R48 ;  /* 0x000000ffff3e1224 */ /* 0x000fe200078e0030 */
[----:B------:R-:W-:Y:S01]  /*6010*/  @P1 MOV R63, R49 ;  /* 0x00000031003f1202 */ /* 0x000fe20000000f00 */
[----:B------:R-:W-:Y:S01]  /*6020*/  @P1 IMAD R38, R61, 0xc9, R38 ;  /* 0x000000c93d261824 */ /* 0x000fe200078e0226 */
[----:B------:R-:W-:-:S03]  /*6030*/  SEL R61, R43, RZ, P0 ;  /* 0x000000ff2b3d7207 */ /* 0x000fc60000000000 */
[----:B------:R-:W-:Y:S01]  /*6040*/  @P1 IMAD.IADD R38, R1, 0x1, R38 ;  /* 0x0000000101261824 */ /* 0x000fe200078e0226 */
[----:B------:R-:W-:Y:S01]  /*6050*/  DFMA R48, R50, -R50, R46 ;  /* 0x800000323230722b */ /* 0x000fe2000000002e */
[----:B------:R-:W-:-:S03]  /*6060*/  IADD3 R10, PT, PT, R10, -R61, RZ ;  /* 0x8000003d0a0a7210 */ /* 0x000fc60007ffe0ff */
[----:B------:R0:W-:Y:S01]  /*6070*/  @P1 STL.U8 [R38], R53 ;  /* 0x0000003526001387 */ /* 0x0001e20000100000 */
[----:B------:R-:W-:Y:S01]  /*6080*/  ISETP.GE.U32.AND P1, PT, R54, 0x7ca00000, PT ;  /* 0x7ca000003600780c */ /* 0x000fe20003f26070 */
[----:B0-----:R-:W-:Y:S02]  /*6090*/  VIADD R53, R67, 0xfff00000 ;  /* 0xfff0000043357836 */ /* 0x001fe40000000000 */
[----:B--2---:R-:W-:-:S04]  /*60a0*/  IMAD.IADD R52, R52, 0x1, -R37 ;  /* 0x0000000134347824 */ /* 0x004fc800078e0a25 */
[----:B------:R0:W1:Y:S02]  /*60b0*/  I2F.F64 R56, R52 ;  /* 0x0000003400387312 */ /* 0x0000640000201c00 */
[----:B0-----:R-:W-:-:S06]  /*60c0*/  IMAD.MOV.U32 R52, RZ, RZ, R66 ;  /* 0x000000ffff347224 */ /* 0x001fcc00078e0042 */
        /* <DEDUP_REMOVED lines=8> */
.L_x_78:
[----:B------:R-:W-:Y:S05]  /*6150*/  BSYNC.RECONVERGENT B3 ;  /* 0x0000000000037941 */ /* 0x000fea0003800200 */
.L_x_77:
        /* <DEDUP_REMOVED lines=23> */
.L_x_80:
[----:B------:R-:W-:Y:S05]  /*62d0*/  BSYNC.RECONVERGENT B3 ;  /* 0x0000000000037941 */ /* 0x000fea0003800200 */
.L_x_79:
[----:B------:R-:W-:Y:S01]  /*62e0*/  DSETP.GT.AND P1, PT, R46, R62, PT ;  /* 0x0000003e2e00722a */ /* 0x000fe20003f24000 */
[----:B------:R-:W-:Y:S01]  /*62f0*/  IMAD.MOV.U32 R48, RZ, RZ, 0x1 ;  /* 0x00000001ff307424 */ /* 0x000fe200078e00ff */
[----:B------:R-:W-:Y:S01]  /*6300*/  LEA R10, R5, R10, 0x1 ;  /* 0x0000000a050a7211 */ /* 0x000fe200078e08ff */
[----:B------:R-:W-:Y:S01]  /*6310*/  VIADD R20, R20, 0x4 ;  /* 0x0000000414147836 */ /* 0x000fe20000000000 */
[----:B------:R-:W-:Y:S02]  /*6320*/  PRMT R49, R8, 0x9910, RZ ;  /* 0x0000991008317816 */ /* 0x000fe400000000ff */
[----:B------:R-:W-:-:S04]  /*6330*/  ISETP.GT.AND P0, PT, R10, RZ, PT ;  /* 0x000000ff0a00720c */ /* 0x000fc80003f04270 */
[----:B------:R-:W-:-:S04]  /*6340*/  SEL R8, R4, RZ, P0 ;  /* 0x000000ff04087207 */ /* 0x000fc80000000000 */
[----:B------:R-:W-:Y:S01]  /*6350*/  @P1 IADD3 R7, PT, PT, -R18, R7, RZ ;  /* 0x0000000712071210 */ /* 0x000fe20007ffe1ff */
[----:B------:R-:W-:Y:S01]  /*6360*/  @P1 IMAD.IADD R18, R82, 0x1, -R17 ;  /* 0x0000000152121824 */ /* 0x000fe200078e0a11 */
[----:B------:R-:W-:Y:S01]  /*6370*/  @P1 MOV R62, R46 ;  /* 0x0000002e003e1202 */ /* 0x000fe20000000f00 */
[----:B------:R-:W-:Y:S02]  /*6380*/  IMAD.IADD R8, R9, 0x1, R8 ;  /* 0x0000000109087824 */ /* 0x000fe400078e0208 */
[----:B------:R-:W-:Y:S01]  /*6390*/  @P1 IMAD R18, R7, 0xc9, R18 ;  /* 0x000000c907121824 */ /* 0x000fe200078e0212 */
[----:B------:R-:W-:Y:S01]  /*63a0*/  SEL R7, R43, RZ, P0 ;  /* 0x000000ff2b077207 */ /* 0x000fe20000000000 */
[----:B------:R-:W-:Y:S02]  /*63b0*/  @P1 IMAD.MOV.U32 R63, RZ, RZ, R47 ;  /* 0x000000ffff3f1224 */ /* 0x000fe400078e002f */
[----:B------:R-:W-:Y:S01]  /*63c0*/  @P1 IMAD.IADD R38, R1, 0x1, R18 ;  /* 0x0000000101261824 */ /* 0x000fe200078e0212 */
[----:B------:R-:W-:Y:S01]  /*63d0*/  PRMT R18, R36, 0x9910, RZ ;  /* 0x0000991024127816 */ /* 0x000fe200000000ff */
[----:B------:R-:W-:-:S03]  /*63e0*/  IMAD.IADD R10, R10, 0x1, -R7 ;  /* 0x000000010a0a7824 */ /* 0x000fc600078e0a07 */
[----:B------:R1:W-:Y:S01]  /*63f0*/  @P1 STL.U8 [R38], R48 ;  /* 0x0000003026001387 */ /* 0x0003e20000100000 */
[----:B------:R-:W-:Y:S01]  /*6400*/  ISETP.NE.AND P0, PT, R49, R18, PT ;  /* 0x000000123100720c */ /* 0x000fe20003f05270 */
[----:B------:R-:W-:-:S12]  /*6410*/  IMAD R10, R5, 0x2, R10 ;  /* 0x00000002050a7824 */ /* 0x000fd800078e020a */
[----:B-1----:R-:W-:Y:S05]  /*6420*/  @P0 BRA `(.L_x_81) ;  /* 0xffffffe800d80947 */ /* 0x002fea000383ffff */
.L_x_13:
[----:B------:R-:W-:Y:S05]  /*6430*/  BSYNC.RECONVERGENT B1 ;  /* 0x0000000000017941 */ /* 0x000fea0003800200 */
.L_x_3:
[----:B------:R-:W-:-:S05]  /*6440*/  VIADD R34, R34, 0x1 ;  /* 0x0000000122227836 */ /* 0x000fca0000000000 */
[----:B------:R-:W-:-:S04]  /*6450*/  LOP3.LUT R4, R34, 0xffff, RZ, 0xc0, !PT ;  /* 0x0000ffff22047812 */ /* 0x000fc800078ec0ff */
[----:B------:R-:W-:-:S13]  /*6460*/  ISETP.GT.AND P0, PT, R45, R4, PT ;  /* 0x000000042d00720c */ /* 0x000fda0003f04270 */
[----:B------:R-:W-:Y:S05]  /*6470*/  @P0 BRA `(.L_x_82) ;  /* 0xffffffac00a40947 */ /* 0x000fea000383ffff */
.L_x_2:
[----:B------:R-:W-:Y:S05]  /*6480*/  BSYNC.RECONVERGENT B2 ;  /* 0x0000000000027941 */ /* 0x000fea0003800200 */
.L_x_1:
[----:B------:R-:W-:Y:S01]  /*6490*/  LOP3.LUT R5, R36, 0xffff, RZ, 0xc0, !PT ;  /* 0x0000ffff24057812 */ /* 0x000fe200078ec0ff */
[----:B------:R-:W1:Y:S01]  /*64a0*/  LDCU.64 UR10, c[0x0][0x380] ;  /* 0x00007000ff0a77ac */ /* 0x000e620008000a00 */
[----:B------:R-:W-:Y:S01]  /*64b0*/  IADD3 R6, PT, PT, -R40, R4, RZ ;  /* 0x0000000428067210 */ /* 0x000fe20007ffe1ff */
[----:B------:R-:W-:Y:S02]  /*64c0*/  BSSY.RECONVERGENT B1, `(.L_x_83) ;  /* 0x0000708000017945 */ /* 0x000fe40003800200 */
[----:B------:R-:W-:Y:S01]  /*64d0*/  IMAD.IADD R4, R5, 0x1, -R2 ;  /* 0x0000000105047824 */ /* 0x000fe200078e0a02 */
[----:B------:R-:W-:Y:S01]  /*64e0*/  IABS R33, R6 ;  /* 0x0000000600217213 */ /* 0x000fe20000000000 */
[----:B------:R-:W2:Y:S03]  /*64f0*/  LDCU.64 UR12, c[0x0][0x380] ;  /* 0x00007000ff0c77ac */ /* 0x000ea60008000a00 */
[----:B------:R-:W-:Y:S01]  /*6500*/  IABS R6, R4 ;  /* 0x0000000400067213 */ /* 0x000fe20000000000 */
[----:B------:R-:W3:Y:S03]  /*6510*/  LDCU.64 UR14, c[0x0][0x380] ;  /* 0x00007000ff0e77ac */ /* 0x000ee60008000a00 */
[----:B------:R-:W-:Y:S01]  /*6520*/  ISETP.GE.U32.AND P0, PT, R6, R33, PT ;  /* 0x000000210600720c */ /* 0x000fe20003f06070 */
[----:B------:R-:W4:Y:S01]  /*6530*/  LDCU.64 UR16, c[0x0][0x380] ;  /* 0x00007000ff1077ac */ /* 0x000f220008000a00 */
[----:B------:R-:W0:Y:S01]  /*6540*/  LDCU.64 UR18, c[0x0][0x380] ;  /* 0x00007000ff1277ac */ /* 0x000e220008000a00 */
[----:B------:R-:W0:Y:S01]  /*6550*/  LDCU.64 UR20, c[0x0][0x380] ;  /* 0x00007000ff1477ac */ /* 0x000e220008000a00 */
[----:B------:R-:W0:Y:S01]  /*6560*/  LDCU.64 UR22, c[0x0][0x380] ;  /* 0x00007000ff1677ac */ /* 0x000e220008000a00 */
[----:B------:R-:W0:Y:S08]  /*6570*/  LDCU.64 UR8, c[0x0][0x380] ;  /* 0x00007000ff0877ac */ /* 0x000e300008000a00 */
[----:B-12---:R-:W-:Y:S05]  /*6580*/  @P0 BRA `(.L_x_84) ;  /* 0x0000003800000947 */ /* 0x006fea0003800000 */
[----:B------:R-:W-:Y:S02]  /*6590*/  LOP3.LUT R5, R0, 0xffff, RZ, 0xc0, !PT ;  /* 0x0000ffff00057812 */ /* 0x000fe400078ec0ff */
[----:B------:R-:W-:-:S04]  /*65a0*/  LOP3.LUT R4, R34, 0xffff, RZ, 0xc0, !PT ;  /* 0x0000ffff22047812 */ /* 0x000fc800078ec0ff */
[----:B------:R-:W-:-:S13]  /*65b0*/  ISETP.GE.U32.AND P0, PT, R4, R5, PT ;  /* 0x000000050400720c */ /* 0x000fda0003f06070 */
[----:B------:R-:W-:Y:S05]  /*65c0*/  @P0 BRA `(.L_x_85) ;  /* 0x0000001800f40947 */ /* 0x000fea0003800000 */
[----:B------:R-:W-:Y:S01]  /*65d0*/  IADD3 R11, PT, PT, RZ, -R34, RZ ;  /* 0x80000022ff0b7210 */ /* 0x000fe20007ffe0ff */
[----:B------:R-:W-:Y:S01]  /*65e0*/  IMAD.MOV R5, RZ, RZ, -R2 ;  /* 0x000000ffff057224 */ /* 0x000fe200078e0a02 */
[----:B------:R-:W1:Y:S01]  /*65f0*/  LDC.U16 R7, c[0x0][0x392] ;  /* 0x0000e480ff077b82 */ /* 0x000e620000000400 */
[----:B------:R-:W-:Y:S01]  /*6600*/  PRMT R13, R35, 0x9910, RZ ;  /* 0x00009910230d7816 */ /* 0x000fe200000000ff */
[----:B------:R-:W-:Y:S01]  /*6610*/  IMAD.U32 R12, R33, 0x10000, RZ ;  /* 0x00010000210c7824 */ /* 0x000fe200078e00ff */
[----:B------:R-:W-:Y:S01]  /*6620*/  PRMT R11, R11, 0x7710, RZ ;  /* 0x000077100b0b7816 */ /* 0x000fe200000000ff */
[----:B------:R-:W-:Y:S01]  /*6630*/  BSSY.RECONVERGENT B2, `(.L_x_86) ;  /* 0x000006e000027945 */ /* 0x000fe20003800200 */
[----:B------:R-:W-:Y:S01]  /*6640*/  PRMT R5, R5, 0x7710, RZ ;  /* 0x0000771005057816 */ /* 0x000fe200000000ff */
[----:B------:R-:W-:Y:S01]  /*6650*/  IMAD.MOV.U32 R18, RZ, RZ, 0x0 ;  /* 0x00000000ff127424 */ /* 0x000fe200078e00ff */
[----:B------:R-:W-:Y:S01]  /*6660*/  PRMT R9, R33, 0x9910, RZ ;  /* 0x0000991021097816 */ /* 0x000fe200000000ff */
[----:B------:R-:W-:Y:S01]  /*6670*/  IMAD.IADD R11, R0, 0x1, R11 ;  /* 0x00000001000b7824 */ /* 0x000fe200078e020b */
[C---:B------:R-:W-:Y:S01]  /*6680*/  PRMT R6, R36.reuse, 0x9910, RZ ;  /* 0x0000991024067816 */ /* 0x040fe200000000ff */
[----:B------:R-:W-:Y:S01]  /*6690*/  IMAD.IADD R5, R36, 0x1, R5 ;  /* 0x0000000124057824 */ /* 0x000fe200078e0205 */
[----:B------:R-:W-:Y:S01]  /*66a0*/  PRMT R15, R2, 0x7610, R15 ;  /* 0x00007610020f7816 */ /* 0x000fe2000000000f */
[----:B------:R-:W-:Y:S01]  /*66b0*/  IMAD.MOV.U32 R19, RZ, RZ, -0x3fb98000 ;  /* 0xc0468000ff137424 */ /* 0x000fe200078e00ff */
[----:B0-----:R-:W-:-:S02]  /*66c0*/  IADD3 R10, PT, PT, R11, 0x1, RZ ;  /* 0x000000010b0a7810 */ /* 0x001fc40007ffe0ff */
[C---:B------:R-:W-:Y:S02]  /*66d0*/  PRMT R4, R5.reuse, 0x9910, RZ ;  /* 0x0000991005047816 */ /* 0x040fe400000000ff */
[----:B------:R-:W-:Y:S02]  /*66e0*/  LOP3.LUT P0, R10, R10, 0x3, RZ, 0xc0, !PT ;  /* 0x000000030a0a7812 */ /* 0x000fe4000780c0ff */
[----:B------:R-:W-:Y:S02]  /*66f0*/  PRMT R5, R5, 0x9910, RZ ;  /* 0x0000991005057816 */ /* 0x000fe400000000ff */
[----:B------:R-:W-:Y:S01]  /*6700*/  ISETP.GT.AND P1, PT, R4, -0x1, PT ;  /* 0xffffffff0400780c */ /* 0x000fe20003f24270 */
[----:B------:R-:W-:Y:S01]  /*6710*/  IMAD.MOV.U32 R4, RZ, RZ, 0x1 ;  /* 0x00000001ff047424 */ /* 0x000fe200078e00ff */
[----:B------:R-:W-:Y:S01]  /*6720*/  IABS R8, R5 ;  /* 0x0000000500087213 */ /* 0x000fe20000000000 */
[----:B------:R-:W-:Y:S01]  /*6730*/  IMAD.MOV.U32 R5, RZ, RZ, R13 ;  /* 0x000000ffff057224 */ /* 0x000fe200078e000d */
[----:B------:R-:W-:-:S02]  /*6740*/  PRMT R14, R0, 0x7610, R14 ;  /* 0x00007610000e7816 */ /* 0x000fc4000000000e */
[----:B------:R-:W-:Y:S02]  /*6750*/  SHF.R.S32.HI R12, RZ, 0xf, R12 ;  /* 0x0000000fff0c7819 */ /* 0x000fe4000001140c */
[----:B------:R-:W-:Y:S02]  /*6760*/  LEA R16, R8, -R9, 0x1 ;  /* 0x8000000908107211 */ /* 0x000fe400078e08ff */
[----:B------:R-:W-:Y:S01]  /*6770*/  SEL R4, R4, 0xffff, P1 ;  /* 0x0000ffff04047807 */ /* 0x000fe20000800000 */
[----:B------:R-:W-:Y:S06]  /*6780*/  @!P0 BRA `(.L_x_87) ;  /* 0x0000000400608947 */ /* 0x000fec0003800000 */
[----:B------:R-:W-:Y:S01]  /*6790*/  PRMT R13, RZ, 0x7610, R13 ;  /* 0x00007610ff0d7816 */ /* 0x000fe2000000000d */
[----:B------:R-:W-:Y:S01]  /*67a0*/  IMAD.MOV.U32 R18, RZ, RZ, 0x0 ;  /* 0x00000000ff127424 */ /* 0x000fe200078e00ff */
[----:B------:R-:W-:Y:S01]  /*67b0*/  PRMT R15, R2, 0x7610, R15 ;  /* 0x00007610020f7816 */ /* 0x000fe2000000000f */
[----:B------:R-:W-:Y:S01]  /*67c0*/  IMAD.MOV.U32 R19, RZ, RZ, -0x3fb98000 ;  /* 0xc0468000ff137424 */ /* 0x000fe200078e00ff */
[----:B------:R-:W-:-:S07]  /*67d0*/  PRMT R14, R0, 0x7610, R14 ;  /* 0x00007610000e7816 */ /* 0x000fce000000000e */
.L_x_92:
[----:B------:R-:W-:Y:S01]  /*67e0*/  LOP3.LUT R20, R14, 0xffff, RZ, 0xc0, !PT ;  /* 0x0000ffff0e147812 */ /* 0x000fe200078ec0ff */
[----:B------:R-:W-:Y:S01]  /*67f0*/  IMAD.MOV.U32 R21, RZ, RZ, RZ ;  /* 0x000000ffff157224 */ /* 0x000fe200078e00ff */
[----:B------:R-:W-:Y:S01]  /*6800*/  LOP3.LUT R9, R15, 0xffff, RZ, 0xc0, !PT ;  /* 0x0000ffff0f097812 */ /* 0x000fe200078ec0ff */
[----:B------:R-:W-:-:S04]  /*6810*/  UMOV UR4, URZ ;  /* 0x000000ff00047c82 */ /* 0x000fc80008000000 */
[----:B-1----:R-:W-:-:S05]  /*6820*/  IMAD.WIDE.U32 R22, R7, R9, R20 ;  /* 0x0000000907167225 */ /* 0x002fca00078e0014 */
[----:B------:R-:W-:Y:S02]  /*6830*/  IADD3 R17, PT, PT, R23, UR4, RZ ;  /* 0x0000000417117c10 */ /* 0x000fe4000fffe0ff */
[----:B------:R-:W-:-:S04]  /*6840*/  LEA R26, P0, R22, UR8, 0x1 ;  /* 0x00000008161a7c11 */ /* 0x000fc8000f8008ff */
        /* <DEDUP_REMOVED lines=15> */
[----:B0-----:R-:W-:Y:S02]  /*6940*/  DFMA R26, R22, R28, 0.5 ;  /* 0x3fe00000161a742b */ /* 0x001fe4000000001c */
[----:B------:R-:W-:-:S08]  /*6950*/  DMUL R22, R24, R22 ;  /* 0x0000001618167228 */ /* 0x000fd00000000000 */
[----:B------:R-:W-:-:S08]  /*6960*/  DFMA R26, R26, R22, R24 ;  /* 0x000000161a1a722b */ /* 0x000fd00000000018 */
[----:B------:R-:W-:Y:S02]  /*6970*/  DMUL R50, R46, R26 ;  /* 0x0000001a2e327228 */ /* 0x000fe40000000000 */
[----:B------:R-:W-:Y:S01]  /*6980*/  VIADD R53, R27, 0xfff00000 ;  /* 0xfff000001b357836 */ /* 0x000fe20000000000 */
[----:B------:R-:W-:-:S05]  /*6990*/  MOV R52, R26 ;  /* 0x0000001a00347202 */ /* 0x000fca0000000f00 */
[----:B------:R-:W-:-:S08]  /*69a0*/  DFMA R28, R50, -R50, R46 ;  /* 0x80000032321c722b */ /* 0x000fd0000000002e */
[----:B------:R-:W-:Y:S01]  /*69b0*/  DFMA R48, R28, R52, R50 ;  /* 0x000000341c30722b */ /* 0x000fe20000000032 */
[----:B--2--5:R-:W-:-:S06]  /*69c0*/  IMAD.IADD R22, R30, 0x1, -R37 ;  /* 0x000000011e167824 */ /* 0x024fcc00078e0a25 */
[----:B------:R-:W0:Y:S01]  /*69d0*/  I2F.F64 R22, R22 ;  /* 0x0000001600167312 */ /* 0x000e220000201c00 */
[----:B------:R-:W-:Y:S05]  /*69e0*/  @!P0 BRA `(.L_x_89) ;  /* 0x0000000000208947 */ /* 0x000fea0003800000 */
[----:B------:R-:W-:Y:S01]  /*69f0*/  IMAD.MOV.U32 R52, RZ, RZ, R26 ;  /* 0x000000ffff347224 */ /* 0x000fe200078e001a */
[----:B------:R-:W-:Y:S01]  /*6a00*/  MOV R38, R24 ;  /* 0x0000001800267202 */ /* 0x000fe20000000f00 */
[----:B------:R-:W-:Y:S01]  /*6a10*/  IMAD.MOV.U32 R48, RZ, RZ, R28 ;  /* 0x000000ffff307224 */ /* 0x000fe200078e001c */
[----:B------:R-:W-:Y:S01]  /*6a20*/  MOV R54, 0x6a50 ;  /* 0x00006a5000367802 */ /* 0x000fe20000000f00 */
[----:B------:R-:W-:-:S07]  /*6a30*/  IMAD.MOV.U32 R49, RZ, RZ, R29 ;  /* 0x000000ffff317224 */ /* 0x000fce00078e001d */
[----:B0--34-:R-:W-:Y:S05]  /*6a40*/  CALL.REL.NOINC `($__internal_1_$__cuda_sm20_dsqrt_rn_f64_mediumpath_v1) ;  /* 0x0000029800d87944 */ /* 0x019fea0003c00000 */
[----:B------:R-:W-:Y:S02]  /*6a50*/  IMAD.MOV.U32 R48, RZ, RZ, R46 ;  /* 0x000000ffff307224 */ /* 0x000fe400078e002e */
[----:B------:R-:W-:-:S07]  /*6a60*/  IMAD.MOV.U32 R49, RZ, RZ, R47 ;  /* 0x000000ffff317224 */ /* 0x000fce00078e002f */
.L_x_89:
[----:B---34-:R-:W-:Y:S05]  /*6a70*/  BSYNC.RECONVERGENT B3 ;  /* 0x0000000000037941 */ /* 0x018fea0003800200 */
.L_x_88:
[----:B------:R-:W1:Y:S01]  /*6a80*/  MUFU.RCP64H R25, R49 ;  /* 0x0000003100197308 */ /* 0x000e620000001800 */
[----:B------:R-:W-:Y:S01]  /*6a90*/  IMAD.MOV.U32 R24, RZ, RZ, 0x1 ;  /* 0x00000001ff187424 */ /* 0x000fe200078e00ff */
[----:B0-----:R-:W-:Y:S01]  /*6aa0*/  FSETP.GEU.AND P1, PT, |R23|, 6.5827683646048100446e-37, PT ;  /* 0x036000001700780b */ /* 0x001fe20003f2e200 */
[----:B------:R-:W-:Y:S04]  /*6ab0*/  BSSY.RECONVERGENT B3, `(.L_x_90) ;  /* 0x0000011000037945 */ /* 0x000fe80003800200 */
[----:B-1----:R-:W-:-:S08]  /*6ac0*/  DFMA R26, R24, -R48, 1 ;  /* 0x3ff00000181a742b */ /* 0x002fd00000000830 */
        /* <DEDUP_REMOVED lines=13> */
[----:B------:R-:W-:-:S07]  /*6ba0*/  IMAD.MOV.U32 R50, RZ, RZ, R48 ;  /* 0x000000ffff327224 */ /* 0x000fce00078e0030 */
[----:B------:R-:W-:Y:S05]  /*6bb0*/  CALL.REL.NOINC `($__internal_0_$__cuda_sm20_div_rn_f64_full) ;  /* 0x0000029400107944 */ /* 0x000fea0003c00000 */
.L_x_91:
[----:B------:R-:W-:Y:S05]  /*6bc0*/  BSYNC.RECONVERGENT B3 ;  /* 0x0000000000037941 */ /* 0x000fea0003800200 */
.L_x_90:
[----:B------:R-:W-:Y:S01]  /*6bd0*/  DSETP.GT.AND P1, PT, R56, R18, PT ;  /* 0x000000123800722a */ /* 0x000fe20003f24000 */
[----:B------:R-:W-:Y:S01]  /*6be0*/  IMAD.MOV.U32 R22, RZ, RZ, 0x1 ;  /* 0x00000001ff167424 */ /* 0x000fe200078e00ff */
[----:B------:R-:W-:Y:S01]  /*6bf0*/  ISETP.GT.AND P0, PT, R16, RZ, PT ;  /* 0x000000ff1000720c */ /* 0x000fe20003f04270 */
[----:B------:R-:W-:Y:S02]  /*6c00*/  VIADD R13, R13, 0x1 ;  /* 0x000000010d0d7836 */ /* 0x000fe40000000000 */
[----:B------:R-:W-:-:S03]  /*6c10*/  VIADD R14, R14, 0xffffffff ;  /* 0xffffffff0e0e7836 */ /* 0x000fc60000000000 */
[----:B------:R-:W-:-:S06]  /*6c20*/  PRMT R17, R13, 0x9910, RZ ;  /* 0x000099100d117816 */ /* 0x000fcc00000000ff */
[----:B------:R-:W-:Y:S01]  /*6c30*/  @P1 IADD3 R20, PT, PT, -R5, R20, RZ ;  /* 0x0000001405141210 */ /* 0x000fe20007ffe1ff */
[----:B------:R-:W-:Y:S01]  /*6c40*/  @P1 IMAD.IADD R9, R9, 0x1, -R6 ;  /* 0x0000000109091824 */ /* 0x000fe200078e0a06 */
[----:B------:R-:W-:Y:S01]  /*6c50*/  @P1 MOV R18, R56 ;  /* 0x0000003800121202 */ /* 0x000fe20000000f00 */
[----:B------:R-:W-:Y:S02]  /*6c60*/  @P1 IMAD.MOV.U32 R19, RZ, RZ, R57 ;  /* 0x000000ffff131224 */ /* 0x000fe400078e0039 */
[----:B------:R-:W-:Y:S01]  /*6c70*/  @P1 IMAD R20, R9, 0xc9, R20 ;  /* 0x000000c909141824 */ /* 0x000fe200078e0214 */
[----:B------:R-:W-:-:S03]  /*6c80*/  SEL R9, R12, RZ, P0 ;  /* 0x000000ff0c097207 */ /* 0x000fc60000000000 */
[----:B------:R-:W-:Y:S01]  /*6c90*/  @P1 IMAD.IADD R21, R1, 0x1, R20 ;  /* 0x0000000101151824 */ /* 0x000fe200078e0214 */
[----:B------:R-:W-:Y:S01]  /*6ca0*/  SEL R20, R4, RZ, P0 ;  /* 0x000000ff04147207 */ /* 0x000fe20000000000 */
[----:B------:R-:W-:Y:S01]  /*6cb0*/  IMAD.IADD R9, R16, 0x1, -R9 ;  /* 0x0000000110097824 */ /* 0x000fe200078e0a09 */
[----:B------:R-:W-:Y:S02]  /*6cc0*/  ISETP.NE.AND P0, PT, R17, R10, PT ;  /* 0x0000000a1100720c */ /* 0x000fe40003f05270 */
[----:B------:R0:W-:Y:S01]  /*6cd0*/  @P1 STL.U8 [R21], R22 ;  /* 0x0000001615001387 */ /* 0x0001e20000100000 */
[----:B------:R-:W-:Y:S01]  /*6ce0*/  IADD3 R15, PT, PT, R20, R15, RZ ;  /* 0x0000000f140f7210 */ /* 0x000fe20007ffe0ff */
[----:B------:R-:W-:-:S09]  /*6cf0*/  IMAD R16, R8, 0x2, R9 ;  /* 0x0000000208107824 */ /* 0x000fd200078e0209 */
[----:B0-----:R-:W-:Y:S05]  /*6d00*/  @P0 BRA `(.L_x_92) ;  /* 0xfffffff800b40947 */ /* 0x001fea000383ffff */
.L_x_87:
[----:B---34-:R-:W-:Y:S05]  /*6d10*/  BSYNC.RECONVERGENT B2 ;  /* 0x0000000000027941 */ /* 0x018fea0003800200 */
.L_x_86:
[----:B------:R-:W-:-:S04]  /*6d20*/  LOP3.LUT R11, R11, 0xffff, RZ, 0xc0, !PT ;  /* 0x0000ffff0b0b7812 */ /* 0x000fc800078ec0ff */
[----:B------:R-:W-:-:S13]  /*6d30*/  ISETP.GE.U32.AND P0, PT, R11, 0x3, PT ;  /* 0x000000030b00780c */ /* 0x000fda0003f06070 */
[----:B------:R-:W-:Y:S05]  /*6d40*/  @!P0 BRA `(.L_x_93) ;  /* 0x0000006400fc8947 */ /* 0x000fea0003800000 */
[----:B------:R-:W-:Y:S01]  /*6d50*/  BSSY.RECONVERGENT B2, `(.L_x_94) ;  /* 0x0000143000027945 */ /* 0x000fe20003800200 */
.L_x_112:
[----:B------:R-:W-:Y:S01]  /*6d60*/  LOP3.LUT R22, R14, 0xffff, RZ, 0xc0, !PT ;  /* 0x0000ffff0e167812 */ /* 0x000fe200078ec0ff */
[----:B------:R-:W-:Y:S01]  /*6d70*/  IMAD.MOV.U32 R23, RZ, RZ, RZ ;  /* 0x000000ffff177224 */ /* 0x000fe200078e00ff */
[----:B------:R-:W-:Y:S01]  /*6d80*/  LOP3.LUT R11, R15, 0xffff, RZ, 0xc0, !PT ;  /* 0x0000ffff0f0b7812 */ /* 0x000fe200078ec0ff */
[----:B------:R-:W-:-:S04]  /*6d90*/  UMOV UR4, URZ ;  /* 0x000000ff00047c82 */ /* 0x000fc80008000000 */
[----:B-1----:R-:W-:-:S04]  /*6da0*/  IMAD.WIDE.U32 R20, R7, R11, R22 ;  /* 0x0000000b07147225 */ /* 0x002fc800078e0016 */
[----:B------:R-:W-:Y:S01]  /*6db0*/  VIADD R9, R21, UR4 ;  /* 0x0000000415097c36 */ /* 0x000fe20008000000 */
[----:B------:R-:W-:-:S04]  /*6dc0*/  LEA R26, P0, R20, UR10, 0x1 ;  /* 0x0000000a141a7c11 */ /* 0x000fc8000f8008ff */
        /* <DEDUP_REMOVED lines=19> */
[----:B------:R-:W-:Y:S02]  /*6f00*/  VIADD R53, R27, 0xfff00000 ;  /* 0xfff000001b357836 */ /* 0x000fe40000000000 */
[----:B------:R-:W-:-:S04]  /*6f10*/  IMAD.MOV.U32 R52, RZ, RZ, R26 ;  /* 0x000000ffff347224 */ /* 0x000fc800078e001a */
[----:B------:R-:W-:-:S08]  /*6f20*/  DFMA R28, R50, -R50, R46 ;  /* 0x80000032321c722b */ /* 0x000fd0000000002e */
[----:B------:R-:W-:Y:S01]  /*6f30*/  DFMA R48, R28, R52, R50 ;  /* 0x000000341c30722b */ /* 0x000fe20000000032 */
[----:B--2--5:R-:W-:-:S04]  /*6f40*/  IMAD.IADD R10, R10, 0x1, -R37 ;  /* 0x000000010a0a7824 */ /* 0x024fc800078e0a25 */
[----:B------:R0:W1:Y:S01]  /*6f50*/  I2F.F64 R20, R10 ;  /* 0x0000000a00147312 */ /* 0x0000620000201c00 */
[----:B------:R-:W-:Y:S05]  /*6f60*/  @!P0 BRA `(.L_x_96) ;  /* 0x0000000000208947 */ /* 0x000fea0003800000 */
[----:B------:R-:W-:Y:S01]  /*6f70*/  MOV R52, R26 ;  /* 0x0000001a00347202 */ /* 0x000fe20000000f00 */
[----:B------:R-:W-:Y:S01]  /*6f80*/  IMAD.MOV.U32 R48, RZ, RZ, R28 ;  /* 0x000000ffff307224 */ /* 0x000fe200078e001c */
[----:B------:R-:W-:Y:S01]  /*6f90*/  MOV R54, 0x6fd0 ;  /* 0x00006fd000367802 */ /* 0x000fe20000000f00 */
[----:B------:R-:W-:Y:S02]  /*6fa0*/  IMAD.MOV.U32 R49, RZ, RZ, R29 ;  /* 0x000000ffff317224 */ /* 0x000fe400078e001d */
[----:B------:R-:W-:-:S07]  /*6fb0*/  IMAD.MOV.U32 R38, RZ, RZ, R24 ;  /* 0x000000ffff267224 */ /* 0x000fce00078e0018 */
[----:B01----:R-:W-:Y:S05]  /*6fc0*/  CALL.REL.NOINC `($__internal_1_$__cuda_sm20_dsqrt_rn_f64_mediumpath_v1) ;  /* 0x0000029400787944 */ /* 0x003fea0003c00000 */
[----:B------:R-:W-:Y:S01]  /*6fd0*/  MOV R48, R46 ;  /* 0x0000002e00307202 */ /* 0x000fe20000000f00 */
[----:B------:R-:W-:-:S07]  /*6fe0*/  IMAD.MOV.U32 R49, RZ, RZ, R47 ;  /* 0x000000ffff317224 */ /* 0x000fce00078e002f */
.L_x_96:
[----:B------:R-:W-:Y:S05]  /*6ff0*/  BSYNC.RECONVERGENT B3 ;  /* 0x0000000000037941 */ /* 0x000fea0003800200 */
.L_x_95:
[----:B------:R-:W2:Y:S01]  /*7000*/  MUFU.RCP64H R25, R49 ;  /* 0x0000003100197308 */ /* 0x000ea20000001800 */
[----:B------:R-:W-:Y:S01]  /*7010*/  IMAD.MOV.U32 R24, RZ, RZ, 0x1 ;  /* 0x00000001ff187424 */ /* 0x000fe200078e00ff */
[----:B-1----:R-:W-:Y:S01]  /*7020*/  FSETP.GEU.AND P1, PT, |R21|, 6.5827683646048100446e-37, PT ;  /* 0x036000001500780b */ /* 0x002fe20003f2e200 */
[----:B------:R-:W-:Y:S04]  /*7030*/  BSSY.RECONVERGENT B3, `(.L_x_97) ;  /* 0x0000011000037945 */ /* 0x000fe80003800200 */
[----:B--2---:R-:W-:-:S08]  /*7040*/  DFMA R26, R24, -R48, 1 ;  /* 0x3ff00000181a742b */ /* 0x004fd00000000830 */
        /* <DEDUP_REMOVED lines=13> */
[----:B------:R-:W-:-:S07]  /*7120*/  MOV R38, 0x7140 ;  /* 0x0000714000267802 */ /* 0x000fce0000000f00 */
[----:B0-----:R-:W-:Y:S05]  /*7130*/  CALL.REL.NOINC `($__internal_0_$__cuda_sm20_div_rn_f64_full) ;  /* 0x0000028c00b07944 */ /* 0x001fea0003c00000 */
.L_x_98:
[----:B------:R-:W-:Y:S05]  /*7140*/  BSYNC.RECONVERGENT B3 ;  /* 0x0000000000037941 */ /* 0x000fea0003800200 */
.L_x_97:
[----:B------:R-:W-:Y:S01]  /*7150*/  ISETP.GT.AND P0, PT, R16, RZ, PT ;  /* 0x000000ff1000720c */ /* 0x000fe20003f04270 */
[----:B------:R-:W-:Y:S01]  /*7160*/  VIADD R20, R14, 0xffffffff ;  /* 0xffffffff0e147836 */ /* 0x000fe20000000000 */
[----:B------:R-:W-:Y:S01]  /*7170*/  MOV R21, RZ ;  /* 0x000000ff00157202 */ /* 0x000fe20000000f00 */
[----:B------:R-:W-:Y:S01]  /*7180*/  UMOV UR4, URZ ;  /* 0x000000ff00047c82 */ /* 0x000fe20008000000 */
[----:B0-----:R-:W-:Y:S02]  /*7190*/  SEL R10, R4, RZ, P0 ;  /* 0x000000ff040a7207 */ /* 0x001fe40000000000 */
[----:B------:R-:W-:-:S03]  /*71a0*/  LOP3.LUT R20, R20, 0xffff, RZ, 0xc0, !PT ;  /* 0x0000ffff14147812 */ /* 0x000fc600078ec0ff */
[----:B------:R-:W-:-:S05]  /*71b0*/  IMAD.IADD R15, R10, 0x1, R15 ;  /* 0x000000010a0f7824 */ /* 0x000fca00078e020f */
[----:B------:R-:W-:-:S05]  /*71c0*/  LOP3.LUT R9, R15, 0xffff, RZ, 0xc0, !PT ;  /* 0x0000ffff0f097812 */ /* 0x000fca00078ec0ff */
[----:B------:R-:W-:-:S04]  /*71d0*/  IMAD.WIDE.U32 R24, R7, R9, R20 ;  /* 0x0000000907187225 */ /* 0x000fc800078e0014 */
[----:B------:R-:W-:Y:S01]  /*71e0*/  VIADD R13, R25, UR4 ;  /* 0x00000004190d7c36 */ /* 0x000fe20008000000 */
[----:B------:R-:W-:-:S04]  /*71f0*/  LEA R28, P1, R24, UR10, 0x1 ;  /* 0x0000000a181c7c11 */ /* 0x000fc8000f8208ff */
[----:B------:R-:W-:-:S05]  /*7200*/  LEA.HI.X R29, R24, UR11, R13, 0x1, P1 ;  /* 0x0000000b181d7c11 */ /* 0x000fca00088f0c0d */
[----:B------:R0:W2:Y:S01]  /*7210*/  LDG.E.S16 R30, desc[UR6][R28.64] ;  /* 0x000000061c1e7981 */ /* 0x0000a2000c1e1700 */
[----:B------:R-:W-:Y:S01]  /*7220*/  IMAD.IADD R10, R20, 0x1, -R40 ;  /* 0x00000001140a7824 */ /* 0x000fe200078e0a28 */
[----:B------:R-:W-:Y:S01]  /*7230*/  DSETP.GT.AND P1, PT, R56, R18, PT ;  /* 0x000000123800722a */ /* 0x000fe20003f24000 */
[----:B------:R-:W-:Y:S01]  /*7240*/  IMAD.IADD R13, R9, 0x1, -R2 ;  /* 0x00000001090d7824 */ /* 0x000fe200078e0a02 */
[----:B------:R-:W-:Y:S01]  /*7250*/  BSSY.RECONVERGENT B3, `(.L_x_99) ;  /* 0x0000028000037945 */ /* 0x000fe20003800200 */
[----:B------:R-:W-:-:S04]  /*7260*/  IMAD R10, R10, R10, RZ ;  /* 0x0000000a0a0a7224 */ /* 0x000fc800078e02ff */
[----:B------:R-:W-:Y:S02]  /*7270*/  IMAD R10, R13, R13, R10 ;  /* 0x0000000d0d0a7224 */ /* 0x000fe400078e020a */
[----:B0-----:R-:W-:Y:S02]  /*7280*/  IMAD.MOV.U32 R28, RZ, RZ, 0x0 ;  /* 0x00000000ff1c7424 */ /* 0x001fe400078e00ff */
[----:B------:R0:W1:Y:S01]  /*7290*/  I2F.F64.U32 R46, R10 ;  /* 0x0000000a002e7312 */ /* 0x0000620000201800 */
[----:B------:R-:W-:Y:S02]  /*72a0*/  IMAD.MOV.U32 R29, RZ, RZ, 0x3fd80000 ;  /* 0x3fd80000ff1d7424 */ /* 0x000fe400078e00ff */
[----:B------:R-:W-:Y:S01]  /*72b0*/  @P1 IADD3 R22, PT, PT, -R5, R22, RZ ;  /* 0x0000001605161210 */ /* 0x000fe20007ffe1ff */
[----:B------:R-:W-:Y:S02]  /*72c0*/  @P1 IMAD.IADD R11, R11, 0x1, -R6 ;  /* 0x000000010b0b1824 */ /* 0x000fe400078e0a06 */
[----:B------:R-:W-:-:S02]  /*72d0*/  IMAD.MOV.U32 R13, RZ, RZ, 0x1 ;  /* 0x00000001ff0d7424 */ /* 0x000fc400078e00ff */
[----:B0-----:R-:W-:Y:S01]  /*72e0*/  @P1 IMAD R10, R11, 0xc9, R22 ;  /* 0x000000c90b0a1824 */ /* 0x001fe200078e0216 */
[----:B------:R-:W-:Y:S01]  /*72f0*/  SEL R11, R12, RZ, P0 ;  /* 0x000000ff0c0b7207 */ /* 0x000fe20000000000 */
[----:B------:R-:W-:Y:S02]  /*7300*/  @P1 IMAD.MOV.U32 R18, RZ, RZ, R56 ;  /* 0x000000ffff121224 */ /* 0x000fe400078e0038 */
[----:B------:R-:W-:Y:S01]  /*7310*/  @P1 IMAD.IADD R10, R1, 0x1, R10 ;  /* 0x00000001010a1824 */ /* 0x000fe200078e020a */
[----:B------:R-:W-:Y:S01]  /*7320*/  IADD3 R11, PT, PT, -R11, R16, RZ ;  /* 0x000000100b0b7210 */ /* 0x000fe20007ffe1ff */
[----:B------:R-:W-:Y:S01]  /*7330*/  @P1 IMAD.MOV.U32 R19, RZ, RZ, R57 ;  /* 0x000000ffff131224 */ /* 0x000fe200078e0039 */
[----:B-1----:R-:W0:Y:S01]  /*7340*/  MUFU.RSQ64H R25, R47 ;  /* 0x0000002f00197308 */ /* 0x002e220000001c00 */
[----:B------:R-:W-:Y:S01]  /*7350*/  IADD3 R24, PT, PT, R47, -0x3500000, RZ ;  /* 0xfcb000002f187810 */ /* 0x000fe20007ffe0ff */
[----:B------:R1:W-:Y:S03]  /*7360*/  @P1 STL.U8 [R10], R13 ;  /* 0x0000000d0a001387 */ /* 0x0003e60000100000 */
[----:B------:R-:W-:-:S02]  /*7370*/  ISETP.GE.U32.AND P0, PT, R24, 0x7ca00000, PT ;  /* 0x7ca000001800780c */ /* 0x000fc40003f06070 */
[----:B0-----:R-:W-:-:S08]  /*7380*/  DMUL R26, R24, R24 ;  /* 0x00000018181a7228 */ /* 0x001fd00000000000 */
[----:B------:R-:W-:-:S08]  /*7390*/  DFMA R26, R46, -R26, 1 ;  /* 0x3ff000002e1a742b */ /* 0x000fd0000000081a */
[----:B------:R-:W-:Y:S02]  /*73a0*/  DFMA R28, R26, R28, 0.5 ;  /* 0x3fe000001a1c742b */ /* 0x000fe4000000001c */
[----:B------:R-:W-:-:S08]  /*73b0*/  DMUL R26, R24, R26 ;  /* 0x0000001a181a7228 */ /* 0x000fd00000000000 */
[----:B------:R-:W-:-:S08]  /*73c0*/  DFMA R26, R28, R26, R24 ;  /* 0x0000001a1c1a722b */ /* 0x000fd00000000018 */
[----:B------:R-:W-:Y:S02]  /*73d0*/  DMUL R50, R46, R26 ;  /* 0x0000001a2e327228 */ /* 0x000fe40000000000 */
[----:B------:R-:W-:Y:S01]  /*73e0*/  IADD3 R53, PT, PT, R27, -0x100000, RZ ;  /* 0xfff000001b357810 */ /* 0x000fe20007ffe0ff */
[----:B------:R-:W-:-:S05]  /*73f0*/  IMAD.MOV.U32 R52, RZ, RZ, R26 ;  /* 0x000000ffff347224 */ /* 0x000fca00078e001a */
[----:B------:R-:W-:-:S08]  /*7400*/  DFMA R28, R50, -R50, R46 ;  /* 0x80000032321c722b */ /* 0x000fd0000000002e */
[----:B------:R-:W-:Y:S01]  /*7410*/  DFMA R48, R28, R52, R50 ;  /* 0x000000341c30722b */ /* 0x000fe20000000032 */
[----:B--2---:R-:W-:-:S06]  /*7420*/  IMAD.IADD R22, R30, 0x1, -R37 ;  /* 0x000000011e167824 */ /* 0x004fcc00078e0a25 */
[----:B------:R-:W0:Y:S01]  /*7430*/  I2F.F64 R22, R22 ;  /* 0x0000001600167312 */ /* 0x000e220000201c00 */
[----:B-1----:R-:W-:Y:S05]  /*7440*/  @!P0 BRA `(.L_x_100) ;  /* 0x0000000000208947 */ /* 0x002fea0003800000 */
[----:B------:R-:W-:Y:S01]  /*7450*/  IMAD.MOV.U32 R52, RZ, RZ, R26 ;  /* 0x000000ffff347224 */ /* 0x000fe200078e001a */
[----:B------:R-:W-:Y:S01]  /*7460*/  MOV R38, R24 ;  /* 0x0000001800267202 */ /* 0x000fe20000000f00 */
[----:B------:R-:W-:Y:S01]  /*7470*/  IMAD.MOV.U32 R48, RZ, RZ, R28 ;  /* 0x000000ffff307224 */ /* 0x000fe200078e001c */
[----:B------:R-:W-:Y:S01]  /*7480*/  MOV R54, 0x74b0 ;  /* 0x000074b000367802 */ /* 0x000fe20000000f00 */
[----:B------:R-:W-:-:S07]  /*7490*/  IMAD.MOV.U32 R49, RZ, RZ, R29 ;  /* 0x000000ffff317224 */ /* 0x000fce00078e001d */
[----:B0-----:R-:W-:Y:S05]  /*74a0*/  CALL.REL.NOINC `($__internal_1_$__cuda_sm20_dsqrt_rn_f64_mediumpath_v1) ;  /* 0x0000029000407944 */ /* 0x001fea0003c00000 */
[----:B------:R-:W-:Y:S02]  /*74b0*/  IMAD.MOV.U32 R48, RZ, RZ, R46 ;  /* 0x000000ffff307224 */ /* 0x000fe400078e002e */
[----:B------:R-:W-:-:S07]  /*74c0*/  IMAD.MOV.U32 R49, RZ, RZ, R47 ;  /* 0x000000ffff317224 */ /* 0x000fce00078e002f */
.L_x_100:
[----:B------:R-:W-:Y:S05]  /*74d0*/  BSYNC.RECONVERGENT B3 ;  /* 0x0000000000037941 */ /* 0x000fea0003800200 */
.L_x_99:
        /* <DEDUP_REMOVED lines=20> */
.L_x_102:
[----:B------:R-:W-:Y:S05]  /*7620*/  BSYNC.RECONVERGENT B3 ;  /* 0x0000000000037941 */ /* 0x000fea0003800200 */
.L_x_101:
[----:B------:R-:W-:Y:S01]  /*7630*/  IMAD R28, R8, 0x2, R11 ;  /* 0x00000002081c7824 */ /* 0x000fe200078e020b */
[----:B------:R-:W-:Y:S01]  /*7640*/  IADD3 R16, PT, PT, R14, -0x2, RZ ;  /* 0xfffffffe0e107810 */ /* 0x000fe20007ffe0ff */
[----:B------:R-:W-:Y:S01]  /*7650*/  IMAD.MOV.U32 R17, RZ, RZ, RZ ;  /* 0x000000ffff117224 */ /* 0x000fe200078e00ff */
[----:B------:R-:W-:Y:S02]  /*7660*/  UMOV UR4, URZ ;  /* 0x000000ff00047c82 */ /* 0x000fe40008000000 */
[----:B------:R-:W-:Y:S02]  /*7670*/  ISETP.GT.AND P0, PT, R28, RZ, PT ;  /* 0x000000ff1c00720c */ /* 0x000fe40003f04270 */
[----:B------:R-:W-:Y:S02]  /*7680*/  LOP3.LUT R16, R16, 0xffff, RZ, 0xc0, !PT ;  /* 0x0000ffff10107812 */ /* 0x000fe400078ec0ff */
[----:B------:R-:W-:-:S05]  /*7690*/  SEL R10, R4, RZ, P0 ;  /* 0x000000ff040a7207 */ /* 0x000fca0000000000 */
[----:B------:R-:W-:-:S05]  /*76a0*/  IMAD.IADD R11, R15, 0x1, R10 ;  /* 0x000000010f0b7824 */ /* 0x000fca00078e020a */
[----:B------:R-:W-:-:S05]  /*76b0*/  LOP3.LUT R13, R11, 0xffff, RZ, 0xc0, !PT ;  /* 0x0000ffff0b0d7812 */ /* 0x000fca00078ec0ff */
[----:B------:R-:W-:-:S04]  /*76c0*/  IMAD.WIDE.U32 R22, R7, R13, R16 ;  /* 0x0000000d07167225 */ /* 0x000fc800078e0010 */
[----:B------:R-:W-:Y:S01]  /*76d0*/  VIADD R15, R23, UR4 ;  /* 0x00000004170f7c36 */ /* 0x000fe20008000000 */
[----:B------:R-:W-:-:S04]  /*76e0*/  LEA R26, P1, R22, UR10, 0x1 ;  /* 0x0000000a161a7c11 */ /* 0x000fc8000f8208ff */
[----:B------:R-:W-:-:S05]  /*76f0*/  LEA.HI.X R27, R22, UR11, R15, 0x1, P1 ;  /* 0x0000000b161b7c11 */ /* 0x000fca00088f0c0f */
[----:B------:R0:W2:Y:S01]  /*7700*/  LDG.E.S16 R30, desc[UR6][R26.64] ;  /* 0x000000061a1e7981 */ /* 0x0000a2000c1e1700 */
[----:B------:R-:W-:Y:S01]  /*7710*/  IADD3 R10, PT, PT, -R40, R16, RZ ;  /* 0x00000010280a7210 */ /* 0x000fe20007ffe1ff */
[----:B------:R-:W-:Y:S01]  /*7720*/  IMAD.IADD R15, R13, 0x1, -R2 ;  /* 0x000000010d0f7824 */ /* 0x000fe200078e0a02 */
[----:B------:R-:W-:Y:S01]  /*7730*/  DSETP.GT.AND P1, PT, R56, R18, PT ;  /* 0x000000123800722a */ /* 0x000fe20003f24000 */
[----:B------:R-:W-:Y:S02]  /*7740*/  BSSY.RECONVERGENT B3, `(.L_x_103) ;  /* 0x0000028000037945 */ /* 0x000fe40003800200 */
[----:B------:R-:W-:-:S04]  /*7750*/  IMAD R10, R10, R10, RZ ;  /* 0x0000000a0a0a7224 */ /* 0x000fc800078e02ff */
[----:B------:R-:W-:Y:S01]  /*7760*/  IMAD R10, R15, R15, R10 ;  /* 0x0000000f0f0a7224 */ /* 0x000fe200078e020a */
[----:B0-----:R-:W-:Y:S01]  /*7770*/  MOV R27, 0x3fd80000 ;  /* 0x3fd80000001b7802 */ /* 0x001fe20000000f00 */
[----:B------:R-:W-:Y:S02]  /*7780*/  IMAD.MOV.U32 R26, RZ, RZ, 0x0 ;  /* 0x00000000ff1a7424 */ /* 0x000fe400078e00ff */
[----:B------:R0:W1:Y:S01]  /*7790*/  I2F.F64.U32 R46, R10 ;  /* 0x0000000a002e7312 */ /* 0x0000620000201800 */
[----:B------:R-:W-:Y:S02]  /*77a0*/  IMAD.MOV.U32 R15, RZ, RZ, 0x1 ;  /* 0x00000001ff0f7424 */ /* 0x000fe400078e00ff */
[----:B------:R-:W-:Y:S01]  /*77b0*/  @P1 IMAD.IADD R9, R9, 0x1, -R6 ;  /* 0x0000000109091824 */ /* 0x000fe200078e0a06 */
[----:B------:R-:W-:Y:S01]  /*77c0*/  @P1 MOV R18, R56 ;  /* 0x0000003800121202 */ /* 0x000fe20000000f00 */
[----:B------:R-:W-:Y:S02]  /*77d0*/  @P1 IMAD.IADD R20, R20, 0x1, -R5 ;  /* 0x0000000114141824 */ /* 0x000fe400078e0a05 */
[----:B------:R-:W-:-:S02]  /*77e0*/  @P1 IMAD.MOV.U32 R19, RZ, RZ, R57 ;  /* 0x000000ffff131224 */ /* 0x000fc400078e0039 */
[----:B0-----:R-:W-:Y:S01]  /*77f0*/  @P1 IMAD R10, R9, 0xc9, R20 ;  /* 0x000000c9090a1824 */ /* 0x001fe200078e0214 */
[----:B------:R-:W-:-:S04]  /*7800*/  SEL R9, R12, RZ, P0 ;  /* 0x000000ff0c097207 */ /* 0x000fc80000000000 */
[----:B------:R-:W-:Y:S01]  /*7810*/  @P1 IADD3 R10, PT, PT, R1, R10, RZ ;  /* 0x0000000a010a1210 */ /* 0x000fe20007ffe0ff */
[----:B-1----:R-:W0:Y:S01]  /*7820*/  MUFU.RSQ64H R23, R47 ;  /* 0x0000002f00177308 */ /* 0x002e220000001c00 */
[----:B------:R-:W-:Y:S02]  /*7830*/  VIADD R22, R47, 0xfcb00000 ;  /* 0xfcb000002f167836 */ /* 0x000fe40000000000 */
[----:B------:R-:W-:Y:S01]  /*7840*/  IMAD.IADD R9, R28, 0x1, -R9 ;  /* 0x000000011c097824 */ /* 0x000fe200078e0a09 */
[----:B------:R1:W-:Y:S02]  /*7850*/  @P1 STL.U8 [R10], R15 ;  /* 0x0000000f0a001387 */ /* 0x0003e40000100000 */
[----:B------:R-:W-:Y:S01]  /*7860*/  ISETP.GE.U32.AND P0, PT, R22, 0x7ca00000, PT ;  /* 0x7ca000001600780c */ /* 0x000fe20003f06070 */
[----:B0-----:R-:W-:-:S08]  /*7870*/  DMUL R24, R22, R22 ;  /* 0x0000001616187228 */ /* 0x001fd00000000000 */
[----:B------:R-:W-:-:S08]  /*7880*/  DFMA R24, R46, -R24, 1 ;  /* 0x3ff000002e18742b */ /* 0x000fd00000000818 */
[----:B------:R-:W-:Y:S02]  /*7890*/  DFMA R26, R24, R26, 0.5 ;  /* 0x3fe00000181a742b */ /* 0x000fe4000000001a */
[----:B------:R-:W-:-:S08]  /*78a0*/  DMUL R24, R22, R24 ;  /* 0x0000001816187228 */ /* 0x000fd00000000000 */
[----:B------:R-:W-:-:S08]  /*78b0*/  DFMA R24, R26, R24, R22 ;  /* 0x000000181a18722b */ /* 0x000fd00000000016 */
[----:B------:R-:W-:Y:S02]  /*78c0*/  DMUL R50, R46, R24 ;  /* 0x000000182e327228 */ /* 0x000fe40000000000 */
[----:B------:R-:W-:Y:S02]  /*78d0*/  VIADD R53, R25, 0xfff00000 ;  /* 0xfff0000019357836 */ /* 0x000fe40000000000 */
[----:B------:R-:W-:-:S04]  /*78e0*/  IMAD.MOV.U32 R52, RZ, RZ, R24 ;  /* 0x000000ffff347224 */ /* 0x000fc800078e0018 */
        /* <DEDUP_REMOVED lines=11> */
[----:B------:R-:W-:Y:S01]  /*79a0*/  IMAD.MOV.U32 R48, RZ, RZ, R46 ;  /* 0x000000ffff307224 */ /* 0x000fe200078e002e */
[----:B------:R-:W-:-:S07]  /*79b0*/  MOV R49, R47 ;  /* 0x0000002f00317202 */ /* 0x000fce0000000f00 */
.L_x_104:
[----:B------:R-:W-:Y:S05]  /*79c0*/  BSYNC.RECONVERGENT B3 ;  /* 0x0000000000037941 */ /* 0x000fea0003800200 */
.L_x_103:
        /* <DEDUP_REMOVED lines=19> */
[----:B------:R-:W-:Y:S05]  /*7b00*/  CALL.REL.NOINC `($__internal_0_$__cuda_sm20_div_rn_f64_full) ;  /* 0x00000284003c7944 */ /* 0x000fea0003c00000 */
.L_x_106:
[----:B------:R-:W-:Y:S05]  /*7b10*/  BSYNC.RECONVERGENT B3 ;  /* 0x0000000000037941 */ /* 0x000fea0003800200 */
.L_x_105:
[----:B------:R-:W-:Y:S01]  /*7b20*/  IMAD R15, R8, 0x2, R9 ;  /* 0x00000002080f7824 */ /* 0x000fe200078e0209 */
[----:B------:R-:W-:Y:S01]  /*7b30*/  MOV R21, RZ ;  /* 0x000000ff00157202 */ /* 0x000fe20000000f00 */
[----:B------:R-:W-:Y:S01]  /*7b40*/  VIADD R10, R14, 0xfffffffd ;  /* 0xfffffffd0e0a7836 */ /* 0x000fe20000000000 */
[----:B------:R-:W-:Y:S02]  /*7b50*/  UMOV UR4, URZ ;  /* 0x000000ff00047c82 */ /* 0x000fe40008000000 */
[----:B------:R-:W-:-:S04]  /*7b60*/  ISETP.GT.AND P0, PT, R15, RZ, PT ;  /* 0x000000ff0f00720c */ /* 0x000fc80003f04270 */
[----:B------:R-:W-:-:S05]  /*7b70*/  SEL R20, R4, RZ, P0 ;  /* 0x000000ff04147207 */ /* 0x000fca0000000000 */
[----:B------:R-:W-:Y:S01]  /*7b80*/  IMAD.IADD R11, R11, 0x1, R20 ;  /* 0x000000010b0b7824 */ /* 0x000fe200078e0214 */
[----:B------:R-:W-:-:S04]  /*7b90*/  LOP3.LUT R20, R10, 0xffff, RZ, 0xc0, !PT ;  /* 0x0000ffff0a147812 */ /* 0x000fc800078ec0ff */
        /* <DEDUP_REMOVED lines=17> */
[----:B------:R-:W-:-:S02]  /*7cb0*/  @P1 IMAD.MOV.U32 R18, RZ, RZ, R56 ;  /* 0x000000ffff121224 */ /* 0x000fc400078e0038 */
[----:B------:R-:W-:Y:S02]  /*7cc0*/  @P1 IMAD R16, R13, 0xc9, R16 ;  /* 0x000000c90d101824 */ /* 0x000fe400078e0210 */
[----:B0-----:R-:W-:Y:S02]  /*7cd0*/  IMAD.MOV.U32 R17, RZ, RZ, 0x1 ;  /* 0x00000001ff117424 */ /* 0x001fe400078e00ff */
[----:B------:R-:W-:Y:S02]  /*7ce0*/  @P1 IMAD.IADD R29, R1, 0x1, R16 ;  /* 0x00000001011d1824 */ /* 0x000fe400078e0210 */
[----:B------:R-:W-:Y:S01]  /*7cf0*/  @P1 IMAD.MOV.U32 R19, RZ, RZ, R57 ;  /* 0x000000ffff131224 */ /* 0x000fe200078e0039 */
[----:B-1----:R-:W0:Y:S01]  /*7d00*/  MUFU.RSQ64H R23, R47 ;  /* 0x0000002f00177308 */ /* 0x002e220000001c00 */
[----:B------:R-:W-:Y:S01]  /*7d10*/  IADD3 R22, PT, PT, R47, -0x3500000, RZ ;  /* 0xfcb000002f167810 */ /* 0x000fe20007ffe0ff */
[----:B------:R1:W-:Y:S05]  /*7d20*/  @P1 STL.U8 [R29], R17 ;  /* 0x000000111d001387 */ /* 0x0003ea0000100000 */
        /* <DEDUP_REMOVED lines=10> */
[----:B--2---:R-:W-:Y:S01]  /*7dd0*/  IMAD.IADD R16, R28, 0x1, -R37 ;  /* 0x000000011c107824 */ /* 0x004fe200078e0a25 */
[----:B------:R-:W-:Y:S02]  /*7de0*/  SEL R28, R12, RZ, P0 ;  /* 0x000000ff0c1c7207 */ /* 0x000fe40000000000 */
[----:B------:R-:W-:Y:S02]  /*7df0*/  ISETP.GE.U32.AND P0, PT, R22, 0x7ca00000, PT ;  /* 0x7ca000001600780c */ /* 0x000fe40003f06070 */
[----:B------:R-:W-:Y:S01]  /*7e00*/  IADD3 R13, PT, PT, R15, -R28, RZ ;  /* 0x8000001c0f0d7210 */ /* 0x000fe20007ffe0ff */
[----:B-1----:R-:W0:Y:S10]  /*7e10*/  I2F.F64 R16, R16 ;  /* 0x0000001000107312 */ /* 0x002e340000201c00 */
[----:B------:R-:W-:Y:S05]  /*7e20*/  @!P0 BRA `(.L_x_108) ;  /* 0x0000000000208947 */ /* 0x000fea0003800000 */
        /* <DEDUP_REMOVED lines=8> */
.L_x_108:
[----:B------:R-:W-:Y:S05]  /*7eb0*/  BSYNC.RECONVERGENT B3 ;  /* 0x0000000000037941 */ /* 0x000fea0003800200 */
.L_x_107:
        /* <DEDUP_REMOVED lines=20> */
.L_x_110:
[----:B------:R-:W-:Y:S05]  /*8000*/  BSYNC.RECONVERGENT B3 ;  /* 0x0000000000037941 */ /* 0x000fea0003800200 */
.L_x_109:
[----:B------:R-:W-:Y:S01]  /*8010*/  DSETP.GT.AND P0, PT, R56, R18, PT ;  /* 0x000000123800722a */ /* 0x000fe20003f04000 */
[----:B------:R-:W-:Y:S01]  /*8020*/  IMAD.MOV.U32 R15, RZ, RZ, 0x1 ;  /* 0x00000001ff0f7424 */ /* 0x000fe200078e00ff */
[----:B------:R-:W-:Y:S01]  /*8030*/  PRMT R10, R10, 0x9910, RZ ;  /* 0x000099100a0a7816 */ /* 0x000fe200000000ff */
[----:B------:R-:W-:-:S11]  /*8040*/  IMAD R13, R8, 0x2, R13 ;  /* 0x00000002080d7824 */ /* 0x000fd600078e020d */
[----:B------:R-:W-:Y:S01]  /*8050*/  @P0 IADD3 R16, PT, PT, -R5, R20, RZ ;  /* 0x0000001405100210 */ /* 0x000fe20007ffe1ff */
[----:B------:R-:W-:Y:S01]  /*8060*/  @P0 IMAD.IADD R9, R9, 0x1, -R6 ;  /* 0x0000000109090824 */ /* 0x000fe200078e0a06 */
[----:B------:R-:W-:Y:S01]  /*8070*/  @P0 MOV R19, R57 ;  /* 0x0000003900130202 */ /* 0x000fe20000000f00 */
[----:B------:R-:W-:Y:S02]  /*8080*/  @P0 IMAD.MOV.U32 R18, RZ, RZ, R56 ;  /* 0x000000ffff120224 */ /* 0x000fe400078e0038 */
[----:B------:R-:W-:Y:S01]  /*8090*/  @P0 IMAD R16, R9, 0xc9, R16 ;  /* 0x000000c909100824 */ /* 0x000fe200078e0210 */
[----:B------:R-:W-:-:S03]  /*80a0*/  PRMT R9, R34, 0x9910, RZ ;  /* 0x0000991022097816 */ /* 0x000fc600000000ff */
[----:B------:R-:W-:-:S05]  /*80b0*/  @P0 IMAD.IADD R16, R1, 0x1, R16 ;  /* 0x0000000101100824 */ /* 0x000fca00078e0210 */
        /* <DEDUP_REMOVED lines=12> */
.L_x_111:
[----:B------:R-:W-:Y:S05]  /*8180*/  BSYNC.RECONVERGENT B2 ;  /* 0x0000000000027941 */ /* 0x000fea0003800200 */
.L_x_94:
[----:B------:R-:W-:Y:S05]  /*8190*/  BRA `(.L_x_93) ;  /* 0x0000005000e87947 */ /* 0x000fea0003800000 */
.L_x_85:
[----:B------:R-:W-:Y:S01]  /*81a0*/  IADD3 R7, PT, PT, RZ, -R0, RZ ;  /* 0x80000000ff077210 */ /* 0x000fe20007ffe0ff */
[----:B------:R-:W-:Y:S01]  /*81b0*/  IMAD.MOV R5, RZ, RZ, -R2 ;  /* 0x000000ffff057224 */ /* 0x000fe200078e0a02 */
[----:B------:R-:W1:Y:S01]  /*81c0*/  LDC.U16 R8, c[0x0][0x392] ;  /* 0x0000e480ff087b82 */ /* 0x000e620000000400 */
[C---:B------:R-:W-:Y:S01]  /*81d0*/  PRMT R6, R36.reuse, 0x9910, RZ ;  /* 0x0000991024067816 */ /* 0x040fe200000000ff */
[----:B------:R-:W-:Y:S01]  /*81e0*/  IMAD.MOV.U32 R11, RZ, RZ, 0x1 ;  /* 0x00000001ff0b7424 */ /* 0x000fe200078e00ff */
[----:B------:R-:W-:Y:S01]  /*81f0*/  PRMT R7, R7, 0x7710, RZ ;  /* 0x0000771007077816 */ /* 0x000fe200000000ff */
[----:B------:R-:W-:Y:S01]  /*8200*/  BSSY.RECONVERGENT B2, `(.L_x_113) ;  /* 0x000006f000027945 */ /* 0x000fe20003800200 */
[----:B------:R-:W-:Y:S01]  /*8210*/  PRMT R5, R5, 0x7710, RZ ;  /* 0x0000771005057816 */ /* 0x000fe200000000ff */
[----:B------:R-:W-:Y:S01]  /*8220*/  IMAD.MOV.U32 R18, RZ, RZ, 0x0 ;  /* 0x00000000ff127424 */ /* 0x000fe200078e00ff */
[----:B------:R-:W-:Y:S01]  /*8230*/  PRMT R16, R33, 0x9910, RZ ;  /* 0x0000991021107816 */ /* 0x000fe200000000ff */
[----:B------:R-:W-:Y:S01]  /*8240*/  IMAD.IADD R12, R7, 0x1, R34 ;  /* 0x00000001070c7824 */ /* 0x000fe200078e0222 */
[----:B------:R-:W-:Y:S01]  /*8250*/  PRMT R13, R35, 0x9910, RZ ;  /* 0x00009910230d7816 */ /* 0x000fe200000000ff */
[----:B------:R-:W-:Y:S01]  /*8260*/  IMAD.IADD R5, R36, 0x1, R5 ;  /* 0x0000000124057824 */ /* 0x000fe200078e0205 */
[----:B------:R-:W-:Y:S01]  /*8270*/  PRMT R15, R2, 0x7610, R15 ;  /* 0x00007610020f7816 */ /* 0x000fe2000000000f */
[----:B------:R-:W-:Y:S01]  /*8280*/  IMAD.MOV.U32 R7, RZ, RZ, R6 ;  /* 0x000000ffff077224 */ /* 0x000fe200078e0006 */
[----:B0-----:R-:W-:Y:S01]  /*8290*/  IADD3 R10, PT, PT, R12, 0x1, RZ ;  /* 0x000000010c0a7810 */ /* 0x001fe20007ffe0ff */
[----:B------:R-:W-:Y:S01]  /*82a0*/  IMAD.MOV.U32 R19, RZ, RZ, -0x3fb98000 ;  /* 0xc0468000ff137424 */ /* 0x000fe200078e00ff */
[----:B------:R-:W-:-:S02]  /*82b0*/  PRMT R4, R5, 0x9910, RZ ;  /* 0x0000991005047816 */ /* 0x000fc400000000ff */
[----:B------:R-:W-:Y:S02]  /*82c0*/  LOP3.LUT P0, R10, R10, 0x3, RZ, 0xc0, !PT ;  /* 0x000000030a0a7812 */ /* 0x000fe4000780c0ff */
[----:B------:R-:W-:Y:S02]  /*82d0*/  PRMT R5, R5, 0x9910, RZ ;  /* 0x0000991005057816 */ /* 0x000fe400000000ff */
[----:B------:R-:W-:Y:S01]  /*82e0*/  ISETP.GT.AND P1, PT, R4, -0x1, PT ;  /* 0xffffffff0400780c */ /* 0x000fe20003f24270 */
[----:B------:R-:W-:Y:S01]  /*82f0*/  IMAD.U32 R4, R33, 0x10000, RZ ;  /* 0x0001000021047824 */ /* 0x000fe200078e00ff */
[----:B------:R-:W-:Y:S02]  /*8300*/  IABS R9, R5 ;  /* 0x0000000500097213 */ /* 0x000fe40000000000 */
[----:B------:R-:W-:Y:S02]  /*8310*/  PRMT R14, R0, 0x7610, R14 ;  /* 0x00007610000e7816 */ /* 0x000fe4000000000e */
[----:B------:R-:W-:Y:S01]  /*8320*/  MOV R6, R13 ;  /* 0x0000000d00067202 */ /* 0x000fe20000000f00 */
[----:B------:R-:W-:Y:S01]  /*8330*/  IMAD R16, R9, 0x2, -R16 ;  /* 0x0000000209107824 */ /* 0x000fe200078e0a10 */
[----:B------:R-:W-:-:S02]  /*8340*/  SHF.R.S32.HI R4, RZ, 0xf, R4 ;  /* 0x0000000fff047819 */ /* 0x000fc40000011404 */
[----:B------:R-:W-:Y:S01]  /*8350*/  SEL R5, R11, 0xffff, P1 ;  /* 0x0000ffff0b057807 */ /* 0x000fe20000800000 */
[----:B------:R-:W-:Y:S06]  /*8360*/  @!P0 BRA `(.L_x_114) ;  /* 0x0000000400608947 */ /* 0x000fec0003800000 */
[----:B------:R-:W-:Y:S01]  /*8370*/  PRMT R13, RZ, 0x7610, R13 ;  /* 0x00007610ff0d7816 */ /* 0x000fe2000000000d */
[----:B------:R-:W-:Y:S01]  /*8380*/  IMAD.MOV.U32 R18, RZ, RZ, 0x0 ;  /* 0x00000000ff127424 */ /* 0x000fe200078e00ff */
[----:B------:R-:W-:Y:S01]  /*8390*/  PRMT R15, R2, 0x7610, R15 ;  /* 0x00007610020f7816 */ /* 0x000fe2000000000f */
[----:B------:R-:W-:Y:S01]  /*83a0*/  IMAD.MOV.U32 R19, RZ, RZ, -0x3fb98000 ;  /* 0xc0468000ff137424 */ /* 0x000fe200078e00ff */
[----:B------:R-:W-:-:S07]  /*83b0*/  PRMT R14, R0, 0x7610, R14 ;  /* 0x00007610000e7816 */ /* 0x000fce000000000e */
.L_x_119:
[----:B------:R-:W-:Y:S01]  /*83c0*/  HFMA2 R21, -RZ, RZ, 0, 0 ;  /* 0x00000000ff157431 */ /* 0x000fe200000001ff */
[----:B------:R-:W-:Y:S01]  /*83d0*/  LOP3.LUT R20, R14, 0xffff, RZ, 0xc0, !PT ;  /* 0x0000ffff0e147812 */ /* 0x000fe200078ec0ff */
[----:B------:R-:W-:Y:S01]  /*83e0*/  UMOV UR4, URZ ;  /* 0x000000ff00047c82 */ /* 0x000fe20008000000 */
[----:B------:R-:W-:-:S05]  /*83f0*/  LOP3.LUT R11, R15, 0xffff, RZ, 0xc0, !PT ;  /* 0x0000ffff0f0b7812 */ /* 0x000fca00078ec0ff */
[----:B-1----:R-:W-:-:S04]  /*8400*/  IMAD.WIDE.U32 R22, R8, R11, R20 ;  /* 0x0000000b08167225 */ /* 0x002fc800078e0014 */
[----:B------:R-:W-:Y:S01]  /*8410*/  VIADD R17, R23, UR4 ;  /* 0x0000000417117c36 */ /* 0x000fe20008000000 */
[----:B------:R-:W-:-:S04]  /*8420*/  LEA R26, P0, R22, UR12, 0x1 ;  /* 0x0000000c161a7c11 */ /* 0x000fc8000f8008ff */
[----:B------:R-:W-:-:S05]  /*8430*/  LEA.HI.X R27, R22, UR13, R17, 0x1, P0 ;  /* 0x0000000d161b7c11 */ /* 0x000fca00080f0c11 */
[----:B------:R0:W2:Y:S01]  /*8440*/  LDG.E.S16 R30, desc[UR6][R26.64] ;  /* 0x000000061a1e7981 */ /* 0x0000a2000c1e1700 */
[----:B------:R-:W-:Y:S01]  /*8450*/  IMAD.IADD R17, R20, 0x1, -R40 ;  /* 0x0000000114117824 */ /* 0x000fe200078e0a28 */
[----:B------:R-:W-:Y:S01]  /*8460*/  BSSY.RECONVERGENT B3, `(.L_x_115) ;  /* 0x000001f000037945 */ /* 0x000fe20003800200 */
[----:B------:R-:W-:Y:S02]  /*8470*/  IMAD.IADD R22, R11, 0x1, -R2 ;  /* 0x000000010b167824 */ /* 0x000fe400078e0a02 */
[----:B------:R-:W-:Y:S02]  /*8480*/  IMAD R17, R17, R17, RZ ;  /* 0x0000001111117224 */ /* 0x000fe400078e02ff */
[----:B------:R-:W-:Y:S02]  /*8490*/  IMAD.MOV.U32 R28, RZ, RZ, 0x0 ;  /* 0x00000000ff1c7424 */ /* 0x000fe400078e00ff */
[----:B------:R-:W-:Y:S02]  /*84a0*/  IMAD R17, R22, R22, R17 ;  /* 0x0000001616117224 */ /* 0x000fe400078e0211 */
[----:B------:R-:W-:-:S02]  /*84b0*/  IMAD.MOV.U32 R29, RZ, RZ, 0x3fd80000 ;  /* 0x3fd80000ff1d7424 */ /* 0x000fc400078e00ff */
[----:B------:R-:W1:Y:S08]  /*84c0*/  I2F.F64.U32 R46, R17 ;  /* 0x00000011002e7312 */ /* 0x000e700000201800 */
[----:B-1----:R-:W1:Y:S01]  /*84d0*/  MUFU.RSQ64H R25, R47 ;  /* 0x0000002f00197308 */ /* 0x002e620000001c00 */
[----:B------:R-:W-:-:S04]  /*84e0*/  IADD3 R24, PT, PT, R47, -0x3500000, RZ ;  /* 0xfcb000002f187810 */ /* 0x000fc80007ffe0ff */
[----:B------:R-:W-:Y:S02]  /*84f0*/  ISETP.GE.U32.AND P0, PT, R24, 0x7ca00000, PT ;  /* 0x7ca000001800780c */ /* 0x000fe40003f06070 */
[----:B-1----:R-:W-:-:S08]  /*8500*/  DMUL R22, R24, R24 ;  /* 0x0000001818167228 */ /* 0x002fd00000000000 */
[----:B------:R-:W-:-:S08]  /*8510*/  DFMA R22, R46, -R22, 1 ;  /* 0x3ff000002e16742b */ /* 0x000fd00000000816 */
[----:B0-----:R-:W-:Y:S02]  /*8520*/  DFMA R26, R22, R28, 0.5 ;  /* 0x3fe00000161a742b */ /* 0x001fe4000000001c */
[----:B------:R-:W-:-:S08]  /*8530*/  DMUL R22, R24, R22 ;  /* 0x0000001618167228 */ /* 0x000fd00000000000 */
[----:B------:R-:W-:-:S08]  /*8540*/  DFMA R26, R26, R22, R24 ;  /* 0x000000161a1a722b */ /* 0x000fd00000000018 */
[----:B------:R-:W-:Y:S02]  /*8550*/  DMUL R50, R46, R26 ;  /* 0x0000001a2e327228 */ /* 0x000fe40000000000 */
[----:B------:R-:W-:Y:S01]  /*8560*/  IADD3 R53, PT, PT, R27, -0x100000, RZ ;  /* 0xfff000001b357810 */ /* 0x000fe20007ffe0ff */
[----:B------:R-:W-:-:S05]  /*8570*/  IMAD.MOV.U32 R52, RZ, RZ, R26 ;  /* 0x000000ffff347224 */ /* 0x000fca00078e001a */
        /* <DEDUP_REMOVED lines=13> */
.L_x_116:
[----:B---34-:R-:W-:Y:S05]  /*8650*/  BSYNC.RECONVERGENT B3 ;  /* 0x0000000000037941 */ /* 0x018fea0003800200 */
.L_x_115:
[----:B------:R-:W1:Y:S01]  /*8660*/  MUFU.RCP64H R25, R49 ;  /* 0x0000003100197308 */ /* 0x000e620000001800 */
[----:B------:R-:W-:Y:S01]  /*8670*/  MOV R24, 0x1 ;  /* 0x0000000100187802 */ /* 0x000fe20000000f00 */
[----:B------:R-:W-:Y:S01]  /*8680*/  BSSY.RECONVERGENT B3, `(.L_x_117) ;  /* 0x0000012000037945 */ /* 0x000fe20003800200 */
[----:B0-----:R-:W-:-:S04]  /*8690*/  FSETP.GEU.AND P1, PT, |R23|, 6.5827683646048100446e-37, PT ;  /* 0x036000001700780b */ /* 0x001fc80003f2e200 */
        /* <DEDUP_REMOVED lines=12> */
[----:B------:R-:W-:Y:S01]  /*8760*/  MOV R38, 0x87a0 ;  /* 0x000087a000267802 */ /* 0x000fe20000000f00 */
[----:B------:R-:W-:Y:S02]  /*8770*/  IMAD.MOV.U32 R47, RZ, RZ, R23 ;  /* 0x000000ffff2f7224 */ /* 0x000fe400078e0017 */
[----:B------:R-:W-:-:S07]  /*8780*/  IMAD.MOV.U32 R50, RZ, RZ, R48 ;  /* 0x000000ffff327224 */ /* 0x000fce00078e0030 */
[----:B------:R-:W-:Y:S05]  /*8790*/  CALL.REL.NOINC `($__internal_0_$__cuda_sm20_div_rn_f64_full) ;  /* 0x0000027800187944 */ /* 0x000fea0003c00000 */
.L_x_118:
[----:B------:R-:W-:Y:S05]  /*87a0*/  BSYNC.RECONVERGENT B3 ;  /* 0x0000000000037941 */ /* 0x000fea0003800200 */
.L_x_117:
[----:B------:R-:W-:Y:S01]  /*87b0*/  DSETP.GT.AND P1, PT, R56, R18, PT ;  /* 0x000000123800722a */ /* 0x000fe20003f24000 */
[----:B------:R-:W-:Y:S01]  /*87c0*/  IMAD.MOV.U32 R22, RZ, RZ, 0x1 ;  /* 0x00000001ff167424 */ /* 0x000fe200078e00ff */
[----:B------:R-:W-:Y:S01]  /*87d0*/  IADD3 R13, PT, PT, R13, 0x1, RZ ;  /* 0x000000010d0d7810 */ /* 0x000fe20007ffe0ff */
[----:B------:R-:W-:Y:S01]  /*87e0*/  VIADD R14, R14, 0x1 ;  /* 0x000000010e0e7836 */ /* 0x000fe20000000000 */
[----:B------:R-:W-:Y:S02]  /*87f0*/  ISETP.GT.AND P0, PT, R16, RZ, PT ;  /* 0x000000ff1000720c */ /* 0x000fe40003f04270 */
[----:B------:R-:W-:-:S08]  /*8800*/  PRMT R17, R13, 0x9910, RZ ;  /* 0x000099100d117816 */ /* 0x000fd000000000ff */
[----:B------:R-:W-:Y:S01]  /*8810*/  @P1 IADD3 R11, PT, PT, -R7, R11, RZ ;  /* 0x0000000b070b1210 */ /* 0x000fe20007ffe1ff */
[----:B------:R-:W-:Y:S02]  /*8820*/  @P1 IMAD.IADD R20, R20, 0x1, -R6 ;  /* 0x0000000114141824 */ /* 0x000fe400078e0a06 */
[----:B------:R-:W-:Y:S02]  /*8830*/  @P1 IMAD.MOV.U32 R18, RZ, RZ, R56 ;  /* 0x000000ffff121224 */ /* 0x000fe400078e0038 */
[----:B------:R-:W-:Y:S01]  /*8840*/  @P1 IMAD R20, R11, 0xc9, R20 ;  /* 0x000000c90b141824 */ /* 0x000fe200078e0214 */
[----:B------:R-:W-:Y:S01]  /*8850*/  SEL R11, R4, RZ, P0 ;  /* 0x000000ff040b7207 */ /* 0x000fe20000000000 */
[----:B------:R-:W-:Y:S02]  /*8860*/  @P1 IMAD.MOV.U32 R19, RZ, RZ, R57 ;  /* 0x000000ffff131224 */ /* 0x000fe400078e0039 */
[----:B------:R-:W-:Y:S01]  /*8870*/  @P1 IMAD.IADD R21, R1, 0x1, R20 ;  /* 0x0000000101151824 */ /* 0x000fe200078e0214 */
[----:B------:R-:W-:-:S02]  /*8880*/  SEL R20, R5, RZ, P0 ;  /* 0x000000ff05147207 */ /* 0x000fc40000000000 */
[----:B------:R-:W-:Y:S02]  /*8890*/  ISETP.NE.AND P0, PT, R17, R10, PT ;  /* 0x0000000a1100720c */ /* 0x000fe40003f05270 */
[----:B------:R0:W-:Y:S01]  /*88a0*/  @P1 STL.U8 [R21], R22 ;  /* 0x0000001615001387 */ /* 0x0001e20000100000 */
[----:B------:R-:W-:Y:S01]  /*88b0*/  IADD3 R16, PT, PT, -R11, R16, RZ ;  /* 0x000000100b107210 */ /* 0x000fe20007ffe1ff */
[----:B------:R-:W-:-:S04]  /*88c0*/  IMAD.IADD R15, R20, 0x1, R15 ;  /* 0x00000001140f7824 */ /* 0x000fc800078e020f */
[----:B------:R-:W-:-:S05]  /*88d0*/  IMAD R16, R9, 0x2, R16 ;  /* 0x0000000209107824 */ /* 0x000fca00078e0210 */
[----:B0-----:R-:W-:Y:S05]  /*88e0*/  @P0 BRA `(.L_x_119) ;  /* 0xfffffff800b40947 */ /* 0x001fea000383ffff */
.L_x_114:
[----:B---34-:R-:W-:Y:S05]  /*88f0*/  BSYNC.RECONVERGENT B2 ;  /* 0x0000000000027941 */ /* 0x018fea0003800200 */
.L_x_113:
[----:B------:R-:W-:-:S04]  /*8900*/  LOP3.LUT R12, R12, 0xffff, RZ, 0xc0, !PT ;  /* 0x0000ffff0c0c7812 */ /* 0x000fc800078ec0ff */
[----:B------:R-:W-:-:S13]  /*8910*/  ISETP.GE.U32.AND P0, PT, R12, 0x3, PT ;  /* 0x000000030c00780c */ /* 0x000fda0003f06070 */
[----:B------:R-:W-:Y:S05]  /*8920*/  @!P0 BRA `(.L_x_93) ;  /* 0x0000004c00048947 */ /* 0x000fea0003800000 */
[----:B------:R-:W-:Y:S01]  /*8930*/  BSSY.RECONVERGENT B2, `(.L_x_120) ;  /* 0x0000144000027945 */ /* 0x000fe20003800200 */
.L_x_138:
        /* <DEDUP_REMOVED lines=30> */
[----:B--2--5:R-:W-:-:S04]  /*8b20*/  IMAD.IADD R12, R12, 0x1, -R37 ;  /* 0x000000010c0c7824 */ /* 0x024fc800078e0a25 */
[----:B------:R0:W1:Y:S01]  /*8b30*/  I2F.F64 R20, R12 ;  /* 0x0000000c00147312 */ /* 0x0000620000201c00 */
[----:B------:R-:W-:Y:S05]  /*8b40*/  @!P0 BRA `(.L_x_122) ;  /* 0x0000000000208947 */ /* 0x000fea0003800000 */
[----:B------:R-:W-:Y:S01]  /*8b50*/  IMAD.MOV.U32 R52, RZ, RZ, R24 ;  /* 0x000000ffff347224 */ /* 0x000fe200078e0018 */
[----:B------:R-:W-:Y:S01]  /*8b60*/  MOV R38, R22 ;  /* 0x0000001600267202 */ /* 0x000fe20000000f00 */
[----:B------:R-:W-:Y:S01]  /*8b70*/  IMAD.MOV.U32 R48, RZ, RZ, R26 ;  /* 0x000000ffff307224 */ /* 0x000fe200078e001a */
[----:B------:R-:W-:Y:S01]  /*8b80*/  MOV R54, 0x8bb0 ;  /* 0x00008bb000367802 */ /* 0x000fe20000000f00 */
[----:B------:R-:W-:-:S07]  /*8b90*/  IMAD.MOV.U32 R49, RZ, RZ, R27 ;  /* 0x000000ffff317224 */ /* 0x000fce00078e001b */
[----:B01----:R-:W-:Y:S05]  /*8ba0*/  CALL.REL.NOINC `($__internal_1_$__cuda_sm20_dsqrt_rn_f64_mediumpath_v1) ;  /* 0x0000027800807944 */ /* 0x003fea0003c00000 */
[----:B------:R-:W-:Y:S02]  /*8bb0*/  IMAD.MOV.U32 R48, RZ, RZ, R46 ;  /* 0x000000ffff307224 */ /* 0x000fe400078e002e */
[----:B------:R-:W-:-:S07]  /*8bc0*/  IMAD.MOV.U32 R49, RZ, RZ, R47 ;  /* 0x000000ffff317224 */ /* 0x000fce00078e002f */
.L_x_122:
[----:B------:R-:W-:Y:S05]  /*8bd0*/  BSYNC.RECONVERGENT B3 ;  /* 0x0000000000037941 */ /* 0x000fea0003800200 */
.L_x_121:
        /* <DEDUP_REMOVED lines=12> */
[----:B0-----:R-:W-:-:S05]  /*8ca0*/  FFMA R12, RZ, R49, R57 ;  /* 0x00000031ff0c7223 */ /* 0x001fca0000000039 */
[----:B------:R-:W-:-:S13]  /*8cb0*/  FSETP.GT.AND P0, PT, |R12|, 1.469367938527859385e-39, PT ;  /* 0x001000000c00780b */ /* 0x000fda0003f04200 */
[----:B------:R-:W-:Y:S05]  /*8cc0*/  @P0 BRA P1, `(.L_x_124) ;  /* 0x0000000000140947 */ /* 0x000fea0000800000 */
[----:B------:R-:W-:Y:S01]  /*8cd0*/  MOV R46, R20 ;  /* 0x00000014002e7202 */ /* 0x000fe20000000f00 */
[----:B------:R-:W-:Y:S01]  /*8ce0*/  IMAD.MOV.U32 R47, RZ, RZ, R21 ;  /* 0x000000ffff2f7224 */ /* 0x000fe200078e0015 */
[----:B------:R-:W-:Y:S01]  /*8cf0*/  MOV R38, 0x8d20 ;  /* 0x00008d2000267802 */ /* 0x000fe20000000f00 */
[----:B------:R-:W-:-:S07]  /*8d00*/  IMAD.MOV.U32 R50, RZ, RZ, R48 ;  /* 0x000000ffff327224 */ /* 0x000fce00078e0030 */
[----:B------:R-:W-:Y:S05]  /*8d10*/  CALL.REL.NOINC `($__internal_0_$__cuda_sm20_div_rn_f64_full) ;  /* 0x0000027000b87944 */ /* 0x000fea0003c00000 */
.L_x_124:
[----:B------:R-:W-:Y:S05]  /*8d20*/  BSYNC.RECONVERGENT B3 ;  /* 0x0000000000037941 */ /* 0x000fea0003800200 */
.L_x_123:
[----:B------:R-:W-:Y:S01]  /*8d30*/  ISETP.GT.AND P0, PT, R16, RZ, PT ;  /* 0x000000ff1000720c */ /* 0x000fe20003f04270 */
[----:B------:R-:W-:Y:S01]  /*8d40*/  VIADD R20, R14, 0x1 ;  /* 0x000000010e147836 */ /* 0x000fe20000000000 */
[----:B------:R-:W-:Y:S01]  /*8d50*/  UMOV UR4, URZ ;  /* 0x000000ff00047c82 */ /* 0x000fe20008000000 */
[----:B------:R-:W-:Y:S01]  /*8d60*/  IMAD.MOV.U32 R21, RZ, RZ, RZ ;  /* 0x000000ffff157224 */ /* 0x000fe200078e00ff */
[----:B------:R-:W-:Y:S02]  /*8d70*/  SEL R12, R5, RZ, P0 ;  /* 0x000000ff050c7207 */ /* 0x000fe40000000000 */
[----:B------:R-:W-:Y:S02]  /*8d80*/  LOP3.LUT R20, R20, 0xffff, RZ, 0xc0, !PT ;  /* 0x0000ffff14147812 */ /* 0x000fe400078ec0ff */
[----:B------:R-:W-:-:S04]  /*8d90*/  IADD3 R12, PT, PT, R12, R15, RZ ;  /* 0x0000000f0c0c7210 */ /* 0x000fc80007ffe0ff */
[----:B------:R-:W-:-:S05]  /*8da0*/  LOP3.LUT R11, R12, 0xffff, RZ, 0xc0, !PT ;  /* 0x0000ffff0c0b7812 */ /* 0x000fca00078ec0ff */
[----:B------:R-:W-:-:S04]  /*8db0*/  IMAD.WIDE.U32 R22, R8, R11, R20 ;  /* 0x0000000b08167225 */ /* 0x000fc800078e0014 */
[----:B------:R-:W-:Y:S01]  /*8dc0*/  VIADD R15, R23, UR4 ;  /* 0x00000004170f7c36 */ /* 0x000fe20008000000 */
[----:B------:R-:W-:-:S04]  /*8dd0*/  LEA R26, P1, R22, UR14, 0x1 ;  /* 0x0000000e161a7c11 */ /* 0x000fc8000f8208ff */
[----:B------:R-:W-:-:S05]  /*8de0*/  LEA.HI.X R27, R22, UR15, R15, 0x1, P1 ;  /* 0x0000000f161b7c11 */ /* 0x000fca00088f0c0f */
[----:B------:R0:W2:Y:S01]  /*8df0*/  LDG.E.S16 R28, desc[UR6][R26.64] ;  /* 0x000000061a1c7981 */ /* 0x0000a2000c1e1700 */
[----:B------:R-:W-:Y:S01]  /*8e00*/  IMAD.IADD R15, R20, 0x1, -R40 ;  /* 0x00000001140f7824 */ /* 0x000fe200078e0a28 */
[----:B------:R-:W-:Y:S01]  /*8e10*/  IADD3 R22, PT, PT, -R2, R11, RZ ;  /* 0x0000000b02167210 */ /* 0x000fe20007ffe1ff */
[----:B------:R-:W-:Y:S01]  /*8e20*/  DSETP.GT.AND P1, PT, R56, R18, PT ;  /* 0x000000123800722a */ /* 0x000fe20003f24000 */
[----:B------:R-:W-:Y:S01]  /*8e30*/  BSSY.RECONVERGENT B3, `(.L_x_125) ;  /* 0x0000028000037945 */ /* 0x000fe20003800200 */
[----:B------:R-:W-:-:S04]  /*8e40*/  IMAD R15, R15, R15, RZ ;  /* 0x0000000f0f0f7224 */ /* 0x000fc800078e02ff */
[----:B------:R-:W-:Y:S02]  /*8e50*/  IMAD R15, R22, R22, R15 ;  /* 0x00000016160f7224 */ /* 0x000fe400078e020f */
[----:B0-----:R-:W-:Y:S02]  /*8e60*/  IMAD.MOV.U32 R26, RZ, RZ, 0x0 ;  /* 0x00000000ff1a7424 */ /* 0x001fe400078e00ff */
[----:B------:R0:W1:Y:S01]  /*8e70*/  I2F.F64.U32 R46, R15 ;  /* 0x0000000f002e7312 */ /* 0x0000620000201800 */
[----:B------:R-:W-:-:S03]  /*8e80*/  IMAD.MOV.U32 R27, RZ, RZ, 0x3fd80000 ;  /* 0x3fd80000ff1b7424 */ /* 0x000fc600078e00ff */
[----:B------:R-:W-:Y:S01]  /*8e90*/  @P1 IADD3 R13, PT, PT, -R7, R13, RZ ;  /* 0x0000000d070d1210 */ /* 0x000fe20007ffe1ff */
[----:B------:R-:W-:Y:S01]  /*8ea0*/  @P1 IMAD.IADD R10, R10, 0x1, -R6 ;  /* 0x000000010a0a1824 */ /* 0x000fe200078e0a06 */
[----:B------:R-:W-:Y:S01]  /*8eb0*/  @P1 MOV R19, R57 ;  /* 0x0000003900131202 */ /* 0x000fe20000000f00 */
[----:B------:R-:W-:Y:S02]  /*8ec0*/  @P1 IMAD.MOV.U32 R18, RZ, RZ, R56 ;  /* 0x000000ffff121224 */ /* 0x000fe400078e0038 */
[----:B------:R-:W-:Y:S01]  /*8ed0*/  @P1 IMAD R10, R13, 0xc9, R10 ;  /* 0x000000c90d0a1824 */ /* 0x000fe200078e020a */
[----:B------:R-:W-:Y:S01]  /*8ee0*/  SEL R13, R4, RZ, P0 ;  /* 0x000000ff040d7207 */ /* 0x000fe20000000000 */
[----:B0-----:R-:W-:Y:S02]  /*8ef0*/  IMAD.MOV.U32 R15, RZ, RZ, 0x1 ;  /* 0x00000001ff0f7424 */ /* 0x001fe400078e00ff */
[----:B------:R-:W-:Y:S01]  /*8f00*/  @P1 IMAD.IADD R10, R1, 0x1, R10 ;  /* 0x00000001010a1824 */ /* 0x000fe200078e020a */
[----:B-1----:R-:W0:Y:S01]  /*8f10*/  MUFU.RSQ64H R25, R47 ;  /* 0x0000002f00197308 */ /* 0x002e220000001c00 */
[----:B------:R-:W-:-:S03]  /*8f20*/  VIADD R24, R47, 0xfcb00000 ;  /* 0xfcb000002f187836 */ /* 0x000fc60000000000 */
[----:B------:R1:W-:Y:S01]  /*8f30*/  @P1 STL.U8 [R10], R15 ;  /* 0x0000000f0a001387 */ /* 0x0003e20000100000 */
[----:B------:R-:W-:Y:S01]  /*8f40*/  IMAD.IADD R16, R16, 0x1, -R13 ;  /* 0x0000000110107824 */ /* 0x000fe200078e0a0d */
        /* <DEDUP_REMOVED lines=8> */
[----:B------:R-:W-:Y:S01]  /*8fd0*/  IMAD.MOV.U32 R52, RZ, RZ, R26 ;  /* 0x000000ffff347224 */ /* 0x000fe200078e001a */
[----:B--2---:R-:W-:-:S03]  /*8fe0*/  IADD3 R22, PT, PT, -R37, R28, RZ ;  /* 0x0000001c25167210 */ /* 0x004fc60007ffe1ff */
[----:B------:R-:W-:-:S03]  /*8ff0*/  DFMA R28, R50, -R50, R46 ;  /* 0x80000032321c722b */ /* 0x000fc6000000002e */
[----:B------:R-:W0:Y:S05]  /*9000*/  I2F.F64 R22, R22 ;  /* 0x0000001600167312 */ /* 0x000e2a0000201c00 */
[----:B------:R-:W-:Y:S01]  /*9010*/  DFMA R48, R28, R52, R50 ;  /* 0x000000341c30722b */ /* 0x000fe20000000032 */
[----:B-1----:R-:W-:Y:S10]  /*9020*/  @!P0 BRA `(.L_x_126) ;  /* 0x0000000000208947 */ /* 0x002ff40003800000 */
        /* <DEDUP_REMOVED lines=8> */
.L_x_126:
[----:B------:R-:W-:Y:S05]  /*90b0*/  BSYNC.RECONVERGENT B3 ;  /* 0x0000000000037941 */ /* 0x000fea0003800200 */
.L_x_125:
[----:B------:R-:W1:Y:S01]  /*90c0*/  MUFU.RCP64H R25, R49 ;  /* 0x0000003100197308 */ /* 0x000e620000001800 */
[----:B------:R-:W-:Y:S01]  /*90d0*/  HFMA2 R24, -RZ, RZ, 0, 5.9604644775390625e-08 ;  /* 0x00000001ff187431 */ /* 0x000fe200000001ff */
        /* <DEDUP_REMOVED lines=18> */
.L_x_128:
[----:B------:R-:W-:Y:S05]  /*9200*/  BSYNC.RECONVERGENT B3 ;  /* 0x0000000000037941 */ /* 0x000fea0003800200 */
.L_x_127:
[----:B------:R-:W-:Y:S01]  /*9210*/  LEA R15, R9, R16, 0x1 ;  /* 0x00000010090f7211 */ /* 0x000fe200078e08ff */
[----:B------:R-:W-:Y:S01]  /*9220*/  VIADD R16, R14, 0x2 ;  /* 0x000000020e107836 */ /* 0x000fe20000000000 */
[----:B------:R-:W-:Y:S01]  /*9230*/  UMOV UR4, URZ ;  /* 0x000000ff00047c82 */ /* 0x000fe20008000000 */
[----:B------:R-:W-:Y:S01]  /*9240*/  IMAD.MOV.U32 R17, RZ, RZ, RZ ;  /* 0x000000ffff117224 */ /* 0x000fe200078e00ff */
[----:B------:R-:W-:Y:S02]  /*9250*/  ISETP.GT.AND P0, PT, R15, RZ, PT ;  /* 0x000000ff0f00720c */ /* 0x000fe40003f04270 */
[----:B------:R-:W-:Y:S02]  /*9260*/  LOP3.LUT R16, R16, 0xffff, RZ, 0xc0, !PT ;  /* 0x0000ffff10107812 */ /* 0x000fe400078ec0ff */
[----:B------:R-:W-:-:S05]  /*9270*/  SEL R13, R5, RZ, P0 ;  /* 0x000000ff050d7207 */ /* 0x000fca0000000000 */
[----:B------:R-:W-:-:S05]  /*9280*/  IMAD.IADD R12, R12, 0x1, R13 ;  /* 0x000000010c0c7824 */ /* 0x000fca00078e020d */
[----:B------:R-:W-:-:S05]  /*9290*/  LOP3.LUT R13, R12, 0xffff, RZ, 0xc0, !PT ;  /* 0x0000ffff0c0d7812 */ /* 0x000fca00078ec0ff */
[----:B------:R-:W-:-:S05]  /*92a0*/  IMAD.WIDE.U32 R22, R8, R13, R16 ;  /* 0x0000000d08167225 */ /* 0x000fca00078e0010 */
[----:B------:R-:W-:Y:S02]  /*92b0*/  IADD3 R21, PT, PT, R23, UR4, RZ ;  /* 0x0000000417157c10 */ /* 0x000fe4000fffe0ff */
        /* <DEDUP_REMOVED lines=8> */
[----:B------:R-:W-:Y:S01]  /*9340*/  IMAD R10, R21, R21, R10 ;  /* 0x00000015150a7224 */ /* 0x000fe200078e020a */
[----:B0-----:R-:W-:Y:S01]  /*9350*/  MOV R26, 0x0 ;  /* 0x00000000001a7802 */ /* 0x001fe20000000f00 */
[----:B------:R-:W-:Y:S01]  /*9360*/  IMAD.MOV.U32 R27, RZ, RZ, 0x3fd80000 ;  /* 0x3fd80000ff1b7424 */ /* 0x000fe200078e00ff */
[----:B------:R-:W-:Y:S01]  /*9370*/  MOV R21, 0x1 ;  /* 0x0000000100157802 */ /* 0x000fe20000000f00 */
[----:B------:R0:W1:Y:S03]  /*9380*/  I2F.F64.U32 R46, R10 ;  /* 0x0000000a002e7312 */ /* 0x0000660000201800 */
[----:B------:R-:W-:Y:S02]  /*9390*/  @P1 IMAD.IADD R11, R11, 0x1, -R7 ;  /* 0x000000010b0b1824 */ /* 0x000fe400078e0a07 */
[----:B------:R-:W-:Y:S02]  /*93a0*/  @P1 IMAD.IADD R20, R20, 0x1, -R6 ;  /* 0x0000000114141824 */ /* 0x000fe400078e0a06 */
[----:B------:R-:W-:-:S02]  /*93b0*/  @P1 IMAD.MOV.U32 R18, RZ, RZ, R56 ;  /* 0x000000ffff121224 */ /* 0x000fc400078e0038 */
[----:B0-----:R-:W-:Y:S02]  /*93c0*/  @P1 IMAD R10, R11, 0xc9, R20 ;  /* 0x000000c90b0a1824 */ /* 0x001fe400078e0214 */
[----:B------:R-:W-:Y:S02]  /*93d0*/  @P1 IMAD.MOV.U32 R19, RZ, RZ, R57 ;  /* 0x000000ffff131224 */ /* 0x000fe400078e0039 */
[----:B------:R-:W-:Y:S01]  /*93e0*/  @P1 IMAD.IADD R11, R1, 0x1, R10 ;  /* 0x00000001010b1824 */ /* 0x000fe200078e020a */
[----:B------:R-:W-:Y:S01]  /*93f0*/  SEL R10, R4, RZ, P0 ;  /* 0x000000ff040a7207 */ /* 0x000fe20000000000 */
[----:B-1----:R-:W0:Y:S01]  /*9400*/  MUFU.RSQ64H R23, R47 ;  /* 0x0000002f00177308 */ /* 0x002e220000001c00 */
[----:B------:R-:W-:Y:S02]  /*9410*/  VIADD R22, R47, 0xfcb00000 ;  /* 0xfcb000002f167836 */ /* 0x000fe40000000000 */
[----:B------:R1:W-:Y:S01]  /*9420*/  @P1 STL.U8 [R11], R21 ;  /* 0x000000150b001387 */ /* 0x0003e20000100000 */
[----:B------:R-:W-:-:S02]  /*9430*/  IMAD.IADD R10, R15, 0x1, -R10 ;  /* 0x000000010f0a7824 */ /* 0x000fc400078e0a0a */
[----:B------:R-:W-:Y:S01]  /*9440*/  ISETP.GE.U32.AND P0, PT, R22, 0x7ca00000, PT ;  /* 0x7ca000001600780c */ /* 0x000fe20003f06070 */
[----:B0-----:R-:W-:-:S08]  /*9450*/  DMUL R24, R22, R22 ;  /* 0x0000001616187228 */ /* 0x001fd00000000000 */
[----:B------:R-:W-:-:S08]  /*9460*/  DFMA R24, R46, -R24, 1 ;  /* 0x3ff000002e18742b */ /* 0x000fd00000000818 */
[----:B------:R-:W-:Y:S02]  /*9470*/  DFMA R26, R24, R26, 0.5 ;  /* 0x3fe00000181a742b */ /* 0x000fe4000000001a */
[----:B------:R-:W-:-:S08]  /*9480*/  DMUL R24, R22, R24 ;  /* 0x0000001816187228 */ /* 0x000fd00000000000 */
[----:B------:R-:W-:-:S08]  /*9490*/  DFMA R24, R26, R24, R22 ;  /* 0x000000181a18722b */ /* 0x000fd00000000016 */
[----:B------:R-:W-:Y:S02]  /*94a0*/  DMUL R50, R46, R24 ;  /* 0x000000182e327228 */ /* 0x000fe40000000000 */
[----:B------:R-:W-:Y:S01]  /*94b0*/  VIADD R53, R25, 0xfff00000 ;  /* 0xfff0000019357836 */ /* 0x000fe20000000000 */
[----:B------:R-:W-:-:S05]  /*94c0*/  MOV R52, R24 ;  /* 0x0000001800347202 */ /* 0x000fca0000000f00 */
[----:B------:R-:W-:-:S08]  /*94d0*/  DFMA R26, R50, -R50, R46 ;  /* 0x80000032321a722b */ /* 0x000fd0000000002e */
[----:B------:R-:W-:Y:S01]  /*94e0*/  DFMA R48, R26, R52, R50 ;  /* 0x000000341a30722b */ /* 0x000fe20000000032 */
[----:B--2---:R-:W-:-:S06]  /*94f0*/  IMAD.IADD R20, R28, 0x1, -R37 ;  /* 0x000000011c147824 */ /* 0x004fcc00078e0a25 */
[----:B-1----:R-:W0:Y:S01]  /*9500*/  I2F.F64 R20, R20 ;  /* 0x0000001400147312 */ /* 0x002e220000201c00 */
[----:B------:R-:W-:Y:S05]  /*9510*/  @!P0 BRA `(.L_x_130) ;  /* 0x0000000000208947 */ /* 0x000fea0003800000 */
[----:B------:R-:W-:Y:S01]  /*9520*/  MOV R52, R24 ;  /* 0x0000001800347202 */ /* 0x000fe20000000f00 */
[----:B------:R-:W-:Y:S01]  /*9530*/  IMAD.MOV.U32 R48, RZ, RZ, R26 ;  /* 0x000000ffff307224 */ /* 0x000fe200078e001a */
[----:B------:R-:W-:Y:S01]  /*9540*/  MOV R54, 0x9580 ;  /* 0x0000958000367802 */ /* 0x000fe20000000f00 */
[----:B------:R-:W-:Y:S02]  /*9550*/  IMAD.MOV.U32 R49, RZ, RZ, R27 ;  /* 0x000000ffff317224 */ /* 0x000fe400078e001b */
[----:B------:R-:W-:-:S07]  /*9560*/  IMAD.MOV.U32 R38, RZ, RZ, R22 ;  /* 0x000000ffff267224 */ /* 0x000fce00078e0016 */
[----:B0-----:R-:W-:Y:S05]  /*9570*/  CALL.REL.NOINC `($__internal_1_$__cuda_sm20_dsqrt_rn_f64_mediumpath_v1) ;  /* 0x00000270000c7944 */ /* 0x001fea0003c00000 */
[----:B------:R-:W-:Y:S01]  /*9580*/  MOV R48, R46 ;  /* 0x0000002e00307202 */ /* 0x000fe20000000f00 */
[----:B------:R-:W-:-:S07]  /*9590*/  IMAD.MOV.U32 R49, RZ, RZ, R47 ;  /* 0x000000ffff317224 */ /* 0x000fce00078e002f */
.L_x_130:
[----:B------:R-:W-:Y:S05]  /*95a0*/  BSYNC.RECONVERGENT B3 ;  /* 0x0000000000037941 */ /* 0x000fea0003800200 */
.L_x_129:
        /* <DEDUP_REMOVED lines=20> */
.L_x_132:
[----:B------:R-:W-:Y:S05]  /*96f0*/  BSYNC.RECONVERGENT B3 ;  /* 0x0000000000037941 */ /* 0x000fea0003800200 */
.L_x_131:
[----:B------:R-:W-:Y:S01]  /*9700*/  IMAD R15, R9, 0x2, R10 ;  /* 0x00000002090f7824 */ /* 0x000fe200078e020a */
[----:B------:R-:W-:Y:S01]  /*9710*/  UMOV UR4, URZ ;  /* 0x000000ff00047c82 */ /* 0x000fe20008000000 */
[----:B------:R-:W-:Y:S02]  /*9720*/  VIADD R10, R14, 0x3 ;  /* 0x000000030e0a7836 */ /* 0x000fe40000000000 */
[----:B------:R-:W-:Y:S01]  /*9730*/  IMAD.MOV.U32 R21, RZ, RZ, RZ ;  /* 0x000000ffff157224 */ /* 0x000fe200078e00ff */
[----:B------:R-:W-:Y:S02]  /*9740*/  ISETP.GT.AND P0, PT, R15, RZ, PT ;  /* 0x000000ff0f00720c */ /* 0x000fe40003f04270 */
[----:B------:R-:W-:Y:S02]  /*9750*/  LOP3.LUT R20, R10, 0xffff, RZ, 0xc0, !PT ;  /* 0x0000ffff0a147812 */ /* 0x000fe400078ec0ff */
[----:B------:R-:W-:-:S04]  /*9760*/  SEL R11, R5, RZ, P0 ;  /* 0x000000ff050b7207 */ /* 0x000fc80000000000 */
        /* <DEDUP_REMOVED lines=20> */
[----:B------:R-:W-:Y:S02]  /*98b0*/  @P1 IMAD R16, R13, 0xc9, R16 ;  /* 0x000000c90d101824 */ /* 0x000fe400078e0210 */
[----:B0-----:R-:W-:Y:S02]  /*98c0*/  IMAD.MOV.U32 R17, RZ, RZ, 0x1 ;  /* 0x00000001ff117424 */ /* 0x001fe400078e00ff */
[----:B------:R-:W-:Y:S01]  /*98d0*/  @P1 IMAD.IADD R13, R1, 0x1, R16 ;  /* 0x00000001010d1824 */ /* 0x000fe200078e0210 */
[----:B------:R-:W-:Y:S01]  /*98e0*/  SEL R16, R4, RZ, P0 ;  /* 0x000000ff04107207 */ /* 0x000fe20000000000 */
[----:B-1----:R-:W0:Y:S01]  /*98f0*/  MUFU.RSQ64H R25, R47 ;  /* 0x0000002f00197308 */ /* 0x002e220000001c00 */
[----:B------:R-:W-:-:S02]  /*9900*/  VIADD R24, R47, 0xfcb00000 ;  /* 0xfcb000002f187836 */ /* 0x000fc40000000000 */
[----:B------:R1:W-:Y:S01]  /*9910*/  @P1 STL.U8 [R13], R17 ;  /* 0x000000110d001387 */ /* 0x0003e20000100000 */
[----:B------:R-:W-:Y:S02]  /*9920*/  IMAD.IADD R16, R15, 0x1, -R16 ;  /* 0x000000010f107824 */ /* 0x000fe400078e0a10 */
        /* <DEDUP_REMOVED lines=22> */
.L_x_134:
[----:B------:R-:W-:Y:S05]  /*9a90*/  BSYNC.RECONVERGENT B3 ;  /* 0x0000000000037941 */ /* 0x000fea0003800200 */
.L_x_133:
        /* <DEDUP_REMOVED lines=20> */
.L_x_136:
[----:B------:R-:W-:Y:S05]  /*9be0*/  BSYNC.RECONVERGENT B3 ;  /* 0x0000000000037941 */ /* 0x000fea0003800200 */
.L_x_135:
        /* <DEDUP_REMOVED lines=9> */
[----:B------:R-:W-:Y:S02]  /*9c80*/  @P0 PRMT R11, R13, 0x7610, R11 ;  /* 0x000076100d0b0816 */ /* 0x000fe4000000000b */
[----:B------:R-:W-:Y:S01]  /*9c90*/  PRMT R13, R34, 0x9910, RZ ;  /* 0x00009910220d7816 */ /* 0x000fe200000000ff */
        /* <DEDUP_REMOVED lines=8> */
[----:B------:R-:W-:Y:S01]  /*9d20*/  IMAD.IADD R13, R12, 0x1, R13 ;  /* 0x000000010c0d7824 */ /* 0x000fe200078e020d */
[----:B------:R-:W-:-:S04]  /*9d30*/  IADD3 R16, PT, PT, R16, -R11, RZ ;  /* 0x8000000b10107210 */ /* 0x000fc80007ffe0ff */
[----:B------:R-:W-:Y:S01]  /*9d40*/  PRMT R15, R13, 0x7610, R15 ;  /* 0x000076100d0f7816 */ /* 0x000fe2000000000f */
[----:B------:R-:W-:Y:S01]  /*9d50*/  IMAD R16, R9, 0x2, R16 ;  /* 0x0000000209107824 */ /* 0x000fe200078e0210 */
[----:B------:R-:W-:Y:S06]  /*9d60*/  BRA `(.L_x_138) ;  /* 0xffffffe800f47947 */ /* 0x000fec000383ffff */
.L_x_137:
[----:B------:R-:W-:Y:S05]  /*9d70*/  BSYNC.RECONVERGENT B2 ;  /* 0x0000000000027941 */ /* 0x000fea0003800200 */
.L_x_120:
[----:B------:R-:W-:Y:S05]  /*9d80*/  BRA `(.L_x_93) ;  /* 0x0000003400ec7947 */ /* 0x000fea0003800000 */
.L_x_84:
[----:B------:R-:W-:-:S04]  /*9d90*/  LOP3.LUT R4, R2, 0xffff, RZ, 0xc0, !PT ;  /* 0x0000ffff02047812 */ /* 0x000fc800078ec0ff */
[----:B------:R-:W-:-:S13]  /*9da0*/  ISETP.GE.U32.AND P0, PT, R5, R4, PT ;  /* 0x000000040500720c */ /* 0x000fda0003f06070 */
[----:B------:R-:W-:Y:S05]  /*9db0*/  @P0 BRA `(.L_x_139) ;  /* 0x0000001800f80947 */ /* 0x000fea0003800000 */
[----:B------:R-:W-:Y:S01]  /*9dc0*/  IMAD.MOV R5, RZ, RZ, -R0 ;  /* 0x000000ffff057224 */ /* 0x000fe200078e0a00 */
[----:B------:R-:W1:Y:S01]  /*9dd0*/  LDC.U16 R8, c[0x0][0x392] ;  /* 0x0000e480ff087b82 */ /* 0x000e620000000400 */
[----:B------:R-:W-:Y:S01]  /*9de0*/  IMAD.MOV R11, RZ, RZ, -R36 ;  /* 0x000000ffff0b7224 */ /* 0x000fe200078e0a24 */
[C---:B0-----:R-:W-:Y:S01]  /*9df0*/  PRMT R10, R6.reuse, 0x9910, RZ ;  /* 0x00009910060a7816 */ /* 0x041fe200000000ff */
[----:B------:R-:W-:Y:S01]  /*9e00*/  IMAD.U32 R7, R6, 0x10000, RZ ;  /* 0x0001000006077824 */ /* 0x000fe200078e00ff */
[----:B------:R-:W-:Y:S01]  /*9e10*/  PRMT R5, R5, 0x7710, RZ ;  /* 0x0000771005057816 */ /* 0x000fe200000000ff */
[----:B------:R-:W-:Y:S01]  /*9e20*/  IMAD.MOV.U32 R9, RZ, RZ, 0x1 ;  /* 0x00000001ff097424 */ /* 0x000fe200078e00ff */
[----:B------:R-:W-:Y:S01]  /*9e30*/  PRMT R11, R11, 0x7710, RZ ;  /* 0x000077100b0b7816 */ /* 0x000fe200000000ff */
[----:B------:R-:W-:Y:S01]  /*9e40*/  BSSY.RECONVERGENT B2, `(.L_x_140) ;  /* 0x000006e000027945 */ /* 0x000fe20003800200 */
[----:B------:R-:W-:Y:S01]  /*9e50*/  IADD3 R5, PT, PT, R5, R34, RZ ;  /* 0x0000002205057210 */ /* 0x000fe20007ffe0ff */
[----:B------:R-:W-:Y:S01]  /*9e60*/  IMAD.MOV.U32 R18, RZ, RZ, 0x0 ;  /* 0x00000000ff127424 */ /* 0x000fe200078e00ff */
[----:B------:R-:W-:Y:S01]  /*9e70*/  PRMT R6, R36, 0x9910, RZ ;  /* 0x0000991024067816 */ /* 0x000fe200000000ff */
[----:B------:R-:W-:Y:S01]  /*9e80*/  IMAD.MOV.U32 R19, RZ, RZ, -0x3fb98000 ;  /* 0xc0468000ff137424 */ /* 0x000fe200078e00ff */
[----:B------:R-:W-:-:S02]  /*9e90*/  PRMT R4, R5, 0x9910, RZ ;  /* 0x0000991005047816 */ /* 0x000fc400000000ff */
[----:B------:R-:W-:Y:S02]  /*9ea0*/  PRMT R5, R5, 0x9910, RZ ;  /* 0x0000991005057816 */ /* 0x000fe400000000ff */
[----:B------:R-:W-:Y:S02]  /*9eb0*/  ISETP.GT.AND P0, PT, R4, -0x1, PT ;  /* 0xffffffff0400780c */ /* 0x000fe40003f04270 */
[----:B------:R-:W-:Y:S02]  /*9ec0*/  IADD3 R4, PT, PT, R2, R11, RZ ;  /* 0x0000000b02047210 */ /* 0x000fe40007ffe0ff */
[----:B------:R-:W-:Y:S02]  /*9ed0*/  IABS R11, R5 ;  /* 0x00000005000b7213 */ /* 0x000fe40000000000 */
[----:B------:R-:W-:Y:S01]  /*9ee0*/  PRMT R12, R35, 0x9910, RZ ;  /* 0x00009910230c7816 */ /* 0x000fe200000000ff */
[----:B------:R-:W-:Y:S01]  /*9ef0*/  VIADD R16, R4, 0x1 ;  /* 0x0000000104107836 */ /* 0x000fe20000000000 */
[----:B------:R-:W-:Y:S01]  /*9f00*/  SHF.R.S32.HI R5, RZ, 0xf, R7 ;  /* 0x0000000fff057819 */ /* 0x000fe20000011407 */
[----:B------:R-:W-:Y:S01]  /*9f10*/  IMAD R15, R11, 0x2, -R10 ;  /* 0x000000020b0f7824 */ /* 0x000fe200078e0a0a */
[----:B------:R-:W-:Y:S01]  /*9f20*/  MOV R7, R6 ;  /* 0x0000000600077202 */ /* 0x000fe20000000f00 */
[----:B------:R-:W-:Y:S01]  /*9f30*/  IMAD.MOV.U32 R6, RZ, RZ, R12 ;  /* 0x000000ffff067224 */ /* 0x000fe200078e000c */
[----:B------:R-:W-:-:S02]  /*9f40*/  LOP3.LUT P1, R16, R16, 0x3, RZ, 0xc0, !PT ;  /* 0x0000000310107812 */ /* 0x000fc4000782c0ff */
[----:B------:R-:W-:Y:S02]  /*9f50*/  PRMT R14, R2, 0x7610, R14 ;  /* 0x00007610020e7816 */ /* 0x000fe4000000000e */
[----:B------:R-:W-:Y:S02]  /*9f60*/  PRMT R13, R0, 0x7610, R13 ;  /* 0x00007610000d7816 */ /* 0x000fe4000000000d */
[----:B------:R-:W-:-:S07]  /*9f70*/  SEL R10, R9, 0xffff, P0 ;  /* 0x0000ffff090a7807 */ /* 0x000fce0000000000 */
[----:B------:R-:W-:Y:S05]  /*9f80*/  @!P1 BRA `(.L_x_141) ;  /* 0x0000000400649947 */ /* 0x000fea0003800000 */
[----:B------:R-:W-:Y:S01]  /*9f90*/  HFMA2 R19, -RZ, RZ, -2.13671875, -0.0 ;  /* 0xc0468000ff137431 */ /* 0x000fe200000001ff */
[----:B------:R-:W-:Y:S01]  /*9fa0*/  PRMT R12, RZ, 0x7610, R12 ;  /* 0x00007610ff0c7816 */ /* 0x000fe2000000000c */
[----:B------:R-:W-:Y:S01]  /*9fb0*/  IMAD.MOV.U32 R18, RZ, RZ, 0x0 ;  /* 0x00000000ff127424 */ /* 0x000fe200078e00ff */
[----:B------:R-:W-:Y:S02]  /*9fc0*/  PRMT R14, R2, 0x7610, R14 ;  /* 0x00007610020e7816 */ /* 0x000fe4000000000e */
[----:B------:R-:W-:-:S07]  /*9fd0*/  PRMT R13, R0, 0x7610, R13 ;  /* 0x00007610000d7816 */ /* 0x000fce000000000d */
.L_x_146:
[----:B------:R-:W-:Y:S01]  /*9fe0*/  LOP3.LUT R20, R13, 0xffff, RZ, 0xc0, !PT ;  /* 0x0000ffff0d147812 */ /* 0x000fe200078ec0ff */
[----:B------:R-:W-:Y:S01]  /*9ff0*/  IMAD.MOV.U32 R21, RZ, RZ, RZ ;  /* 0x000000ffff157224 */ /* 0x000fe200078e00ff */
[----:B------:R-:W-:Y:S01]  /*a000*/  LOP3.LUT R9, R14, 0xffff, RZ, 0xc0, !PT ;  /* 0x0000ffff0e097812 */ /* 0x000fe200078ec0ff */
[----:B------:R-:W-:-:S04]  /*a010*/  UMOV UR4, URZ ;  /* 0x000000ff00047c82 */ /* 0x000fc80008000000 */
[----:B-1----:R-:W-:-:S04]  /*a020*/  IMAD.WIDE.U32 R22, R8, R9, R20 ;  /* 0x0000000908167225 */ /* 0x002fc800078e0014 */
[----:B------:R-:W-:Y:S01]  /*a030*/  VIADD R17, R23, UR4 ;  /* 0x0000000417117c36 */ /* 0x000fe20008000000 */
[----:B----4-:R-:W-:-:S04]  /*a040*/  LEA R26, P0, R22, UR16, 0x1 ;  /* 0x00000010161a7c11 */ /* 0x010fc8000f8008ff */
[----:B------:R-:W-:-:S05]  /*a050*/  LEA.HI.X R27, R22, UR17, R17, 0x1, P0 ;  /* 0x00000011161b7c11 */ /* 0x000fca00080f0c11 */
[----:B------:R0:W2:Y:S01]  /*a060*/  LDG.E.S16 R30, desc[UR6][R26.64] ;  /* 0x000000061a1e7981 */ /* 0x0000a2000c1e1700 */
[----:B------:R-:W-:Y:S01]  /*a070*/  IMAD.IADD R17, R20, 0x1, -R40 ;  /* 0x0000000114117824 */ /* 0x000fe200078e0a28 */
[----:B------:R-:W-:Y:S01]  /*a080*/  IADD3 R22, PT, PT, -R2, R9, RZ ;  /* 0x0000000902167210 */ /* 0x000fe20007ffe1ff */
[----:B------:R-:W-:Y:S01]  /*a090*/  IMAD.MOV.U32 R28, RZ, RZ, 0x0 ;  /* 0x00000000ff1c7424 */ /* 0x000fe200078e00ff */
        /* <DEDUP_REMOVED lines=18> */
[----:B--2--5:R-:W-:-:S06]  /*a1c0*/  IADD3 R22, PT, PT, -R37, R30, RZ ;  /* 0x0000001e25167210 */ /* 0x024fcc0007ffe1ff */
[----:B------:R-:W0:Y:S01]  /*a1d0*/  I2F.F64 R22, R22 ;  /* 0x0000001600167312 */ /* 0x000e220000201c00 */
[----:B------:R-:W-:Y:S05]  /*a1e0*/  @!P0 BRA `(.L_x_143) ;  /* 0x0000000000208947 */ /* 0x000fea0003800000 */
[----:B------:R-:W-:Y:S01]  /*a1f0*/  IMAD.MOV.U32 R52, RZ, RZ, R26 ;  /* 0x000000ffff347224 */ /* 0x000fe200078e001a */
[----:B------:R-:W-:Y:S01]  /*a200*/  MOV R48, R28 ;  /* 0x0000001c00307202 */ /* 0x000fe20000000f00 */
[----:B------:R-:W-:Y:S01]  /*a210*/  IMAD.MOV.U32 R49, RZ, RZ, R29 ;  /* 0x000000ffff317224 */ /* 0x000fe200078e001d */
[----:B------:R-:W-:Y:S01]  /*a220*/  MOV R54, 0xa250 ;  /* 0x0000a25000367802 */ /* 0x000fe20000000f00 */
[----:B------:R-:W-:-:S07]  /*a230*/  IMAD.MOV.U32 R38, RZ, RZ, R24 ;  /* 0x000000ffff267224 */ /* 0x000fce00078e0018 */
[----:B0--3--:R-:W-:Y:S05]  /*a240*/  CALL.REL.NOINC `($__internal_1_$__cuda_sm20_dsqrt_rn_f64_mediumpath_v1) ;  /* 0x0000026000d87944 */ /* 0x009fea0003c00000 */
[----:B------:R-:W-:Y:S01]  /*a250*/  IMAD.MOV.U32 R48, RZ, RZ, R46 ;  /* 0x000000ffff307224 */ /* 0x000fe200078e002e */
[----:B------:R-:W-:-:S07]  /*a260*/  MOV R49, R47 ;  /* 0x0000002f00317202 */ /* 0x000fce0000000f00 */
.L_x_143:
[----:B---3--:R-:W-:Y:S05]  /*a270*/  BSYNC.RECONVERGENT B3 ;  /* 0x0000000000037941 */ /* 0x008fea0003800200 */
.L_x_142:
        /* <DEDUP_REMOVED lines=20> */
.L_x_145:
[----:B------:R-:W-:Y:S05]  /*a3c0*/  BSYNC.RECONVERGENT B3 ;  /* 0x0000000000037941 */ /* 0x000fea0003800200 */
.L_x_144:
[----:B------:R-:W-:Y:S01]  /*a3d0*/  DSETP.GT.AND P1, PT, R56, R18, PT ;  /* 0x000000123800722a */ /* 0x000fe20003f24000 */
[----:B------:R-:W-:Y:S01]  /*a3e0*/  IMAD.MOV.U32 R23, RZ, RZ, 0x1 ;  /* 0x00000001ff177424 */ /* 0x000fe200078e00ff */
[----:B------:R-:W-:Y:S02]  /*a3f0*/  ISETP.GT.AND P0, PT, R15, RZ, PT ;  /* 0x000000ff0f00720c */ /* 0x000fe40003f04270 */
[----:B------:R-:W-:Y:S02]  /*a400*/  IADD3 R14, PT, PT, R14, -0x1, RZ ;  /* 0xffffffff0e0e7810 */ /* 0x000fe40007ffe0ff */
[----:B------:R-:W-:-:S05]  /*a410*/  SEL R22, R10, RZ, P0 ;  /* 0x000000ff0a167207 */ /* 0x000fca0000000000 */
[----:B------:R-:W-:-:S03]  /*a420*/  IMAD.IADD R13, R22, 0x1, R13 ;  /* 0x00000001160d7824 */ /* 0x000fc600078e020d */
[----:B------:R-:W-:Y:S02]  /*a430*/  @P1 IMAD.IADD R9, R9, 0x1, -R7 ;  /* 0x0000000109091824 */ /* 0x000fe400078e0a07 */
[----:B------:R-:W-:Y:S02]  /*a440*/  @P1 IMAD.IADD R20, R20, 0x1, -R6 ;  /* 0x0000000114141824 */ /* 0x000fe400078e0a06 */
[----:B------:R-:W-:Y:S02]  /*a450*/  @P1 IMAD.MOV.U32 R18, RZ, RZ, R56 ;  /* 0x000000ffff121224 */ /* 0x000fe400078e0038 */
[----:B------:R-:W-:Y:S02]  /*a460*/  @P1 IMAD R20, R9, 0xc9, R20 ;  /* 0x000000c909141824 */ /* 0x000fe400078e0214 */
[----:B------:R-:W-:Y:S01]  /*a470*/  VIADD R9, R12, 0x1 ;  /* 0x000000010c097836 */ /* 0x000fe20000000000 */
[----:B------:R-:W-:Y:S01]  /*a480*/  SEL R12, R5, RZ, P0 ;  /* 0x000000ff050c7207 */ /* 0x000fe20000000000 */
[----:B------:R-:W-:Y:S01]  /*a490*/  @P1 IMAD.MOV.U32 R19, RZ, RZ, R57 ;  /* 0x000000ffff131224 */ /* 0x000fe200078e0039 */
[----:B------:R-:W-:-:S02]  /*a4a0*/  @P1 IADD3 R21, PT, PT, R1, R20, RZ ;  /* 0x0000001401151210 */ /* 0x000fc40007ffe0ff */
[----:B------:R-:W-:Y:S01]  /*a4b0*/  PRMT R17, R9, 0x9910, RZ ;  /* 0x0000991009117816 */ /* 0x000fe200000000ff */
[--C-:B------:R-:W-:Y:S01]  /*a4c0*/  IMAD.IADD R20, R15, 0x1, -R12.reuse ;  /* 0x000000010f147824 */ /* 0x100fe200078e0a0c */
[----:B------:R-:W-:Y:S01]  /*a4d0*/  PRMT R12, R9, 0x7610, R12 ;  /* 0x00007610090c7816 */ /* 0x000fe2000000000c */
[----:B------:R0:W-:Y:S01]  /*a4e0*/  @P1 STL.U8 [R21], R23 ;  /* 0x0000001715001387 */ /* 0x0001e20000100000 */
[----:B------:R-:W-:Y:S01]  /*a4f0*/  ISETP.NE.AND P0, PT, R17, R16, PT ;  /* 0x000000101100720c */ /* 0x000fe20003f05270 */
[----:B------:R-:W-:-:S12]  /*a500*/  IMAD R15, R11, 0x2, R20 ;  /* 0x000000020b0f7824 */ /* 0x000fd800078e0214 */
[----:B0-----:R-:W-:Y:S05]  /*a510*/  @P0 BRA `(.L_x_146) ;  /* 0xfffffff800b00947 */ /* 0x001fea000383ffff */
.L_x_141:
[----:B---34-:R-:W-:Y:S05]  /*a520*/  BSYNC.RECONVERGENT B2 ;  /* 0x0000000000027941 */ /* 0x018fea0003800200 */
.L_x_140:
[----:B------:R-:W-:-:S04]  /*a530*/  LOP3.LUT R4, R4, 0xffff, RZ, 0xc0, !PT ;  /* 0x0000ffff04047812 */ /* 0x000fc800078ec0ff */
[----:B------:R-:W-:-:S13]  /*a540*/  ISETP.GE.U32.AND P0, PT, R4, 0x3, PT ;  /* 0x000000030400780c */ /* 0x000fda0003f06070 */
[----:B------:R-:W-:Y:S05]  /*a550*/  @!P0 BRA `(.L_x_93) ;  /* 0x0000002c00f88947 */ /* 0x000fea0003800000 */
[----:B------:R-:W-:Y:S01]  /*a560*/  BSSY.RECONVERGENT B2, `(.L_x_147) ;  /* 0x0000142000027945 */ /* 0x000fe20003800200 */
.L_x_165:
[----:B------:R-:W-:Y:S01]  /*a570*/  LOP3.LUT R22, R13, 0xffff, RZ, 0xc0, !PT ;  /* 0x0000ffff0d167812 */ /* 0x000fe200078ec0ff */
[----:B------:R-:W-:Y:S01]  /*a580*/  UMOV UR4, URZ ;  /* 0x000000ff00047c82 */ /* 0x000fe20008000000 */
[----:B------:R-:W-:Y:S02]  /*a590*/  LOP3.LUT R17, R14, 0xffff, RZ, 0xc0, !PT ;  /* 0x0000ffff0e117812 */ /* 0x000fe400078ec0ff */
[----:B------:R-:W-:-:S03]  /*a5a0*/  MOV R23, RZ ;  /* 0x000000ff00177202 */ /* 0x000fc60000000f00 */
        /* <DEDUP_REMOVED lines=37> */
.L_x_149:
[----:B------:R-:W-:Y:S05]  /*a800*/  BSYNC.RECONVERGENT B3 ;  /* 0x0000000000037941 */ /* 0x000fea0003800200 */
.L_x_148:
[----:B------:R-:W2:Y:S01]  /*a810*/  MUFU.RCP64H R25, R49 ;  /* 0x0000003100197308 */ /* 0x000ea20000001800 */
[----:B------:R-:W-:Y:S01]  /*a820*/  MOV R24, 0x1 ;  /* 0x0000000100187802 */ /* 0x000fe20000000f00 */
[----:B------:R-:W-:Y:S01]  /*a830*/  BSSY.RECONVERGENT B3, `(.L_x_150) ;  /* 0x0000012000037945 */ /* 0x000fe20003800200 */
[----:B-1----:R-:W-:-:S04]  /*a840*/  FSETP.GEU.AND P1, PT, |R21|, 6.5827683646048100446e-37, PT ;  /* 0x036000001500780b */ /* 0x002fc80003f2e200 */
        /* <DEDUP_REMOVED lines=11> */
[----:B------:R-:W-:Y:S01]  /*a900*/  IMAD.MOV.U32 R46, RZ, RZ, R20 ;  /* 0x000000ffff2e7224 */ /* 0x000fe200078e0014 */
[----:B------:R-:W-:Y:S01]  /*a910*/  MOV R38, 0xa950 ;  /* 0x0000a95000267802 */ /* 0x000fe20000000f00 */
[----:B------:R-:W-:Y:S02]  /*a920*/  IMAD.MOV.U32 R47, RZ, RZ, R21 ;  /* 0x000000ffff2f7224 */ /* 0x000fe400078e0015 */
[----:B------:R-:W-:-:S07]  /*a930*/  IMAD.MOV.U32 R50, RZ, RZ, R48 ;  /* 0x000000ffff327224 */ /* 0x000fce00078e0030 */
[----:B------:R-:W-:Y:S05]  /*a940*/  CALL.REL.NOINC `($__internal_0_$__cuda_sm20_div_rn_f64_full) ;  /* 0x0000025400ac7944 */ /* 0x000fea0003c00000 */
.L_x_151:
[----:B------:R-:W-:Y:S05]  /*a950*/  BSYNC.RECONVERGENT B3 ;  /* 0x0000000000037941 */ /* 0x000fea0003800200 */
.L_x_150:
        /* <DEDUP_REMOVED lines=21> */
[----:B------:R0:W1:Y:S03]  /*aab0*/  I2F.F64.U32 R46, R4 ;  /* 0x00000004002e7312 */ /* 0x0000660000201800 */
[----:B------:R-:W-:Y:S01]  /*aac0*/  @P1 IMAD.IADD R17, R17, 0x1, -R7 ;  /* 0x0000000111111824 */ /* 0x000fe200078e0a07 */
[----:B------:R-:W-:Y:S01]  /*aad0*/  @P1 MOV R18, R56 ;  /* 0x0000003800121202 */ /* 0x000fe20000000f00 */
[----:B------:R-:W-:Y:S02]  /*aae0*/  @P1 IMAD.IADD R22, R22, 0x1, -R6 ;  /* 0x0000000116161824 */ /* 0x000fe400078e0a06 */
[----:B------:R-:W-:-:S02]  /*aaf0*/  @P1 IMAD.MOV.U32 R19, RZ, RZ, R57 ;  /* 0x000000ffff131224 */ /* 0x000fc400078e0039 */
[----:B0-----:R-:W-:Y:S02]  /*ab00*/  @P1 IMAD R4, R17, 0xc9, R22 ;  /* 0x000000c911041824 */ /* 0x001fe400078e0216 */
[----:B------:R-:W-:Y:S01]  /*ab10*/  IMAD.MOV.U32 R17, RZ, RZ, 0x1 ;  /* 0x00000001ff117424 */ /* 0x000fe200078e00ff */
[----:B-1----:R-:W0:Y:S01]  /*ab20*/  MUFU.RSQ64H R25, R47 ;  /* 0x0000002f00197308 */ /* 0x002e220000001c00 */
[----:B------:R-:W-:-:S06]  /*ab30*/  VIADD R24, R47, 0xfcb00000 ;  /* 0xfcb000002f187836 */ /* 0x000fcc0000000000 */
[----:B0-----:R-:W-:-:S08]  /*ab40*/  DMUL R26, R24, R24 ;  /* 0x00000018181a7228 */ /* 0x001fd00000000000 */
[----:B------:R-:W-:-:S08]  /*ab50*/  DFMA R26, R46, -R26, 1 ;  /* 0x3ff000002e1a742b */ /* 0x000fd0000000081a */
[----:B------:R-:W-:Y:S02]  /*ab60*/  DFMA R28, R26, R28, 0.5 ;  /* 0x3fe000001a1c742b */ /* 0x000fe4000000001c */
[----:B------:R-:W-:-:S08]  /*ab70*/  DMUL R26, R24, R26 ;  /* 0x0000001a181a7228 */ /* 0x000fd00000000000 */
[----:B------:R-:W-:Y:S01]  /*ab80*/  DFMA R26, R28, R26, R24 ;  /* 0x0000001a1c1a722b */ /* 0x000fe20000000018 */
[----:B------:R-:W-:Y:S02]  /*ab90*/  @P1 IADD3 R28, PT, PT, R1, R4, RZ ;  /* 0x00000004011c1210 */ /* 0x000fe40007ffe0ff */
[----:B------:R-:W-:Y:S02]  /*aba0*/  SEL R4, R5, RZ, P0 ;  /* 0x000000ff05047207 */ /* 0x000fe40000000000 */
[----:B------:R-:W-:Y:S01]  /*abb0*/  ISETP.GE.U32.AND P0, PT, R24, 0x7ca00000, PT ;  /* 0x7ca000001800780c */ /* 0x000fe20003f06070 */
[----:B------:R0:W-:Y:S02]  /*abc0*/  @P1 STL.U8 [R28], R17 ;  /* 0x000000111c001387 */ /* 0x0001e40000100000 */
[----:B------:R-:W-:Y:S01]  /*abd0*/  DMUL R50, R46, R26 ;  /* 0x0000001a2e327228 */ /* 0x000fe20000000000 */
[----:B------:R-:W-:Y:S02]  /*abe0*/  IMAD.IADD R4, R15, 0x1, -R4 ;  /* 0x000000010f047824 */ /* 0x000fe400078e0a04 */
[----:B------:R-:W-:-:S02]  /*abf0*/  VIADD R53, R27, 0xfff00000 ;  /* 0xfff000001b357836 */ /* 0x000fc40000000000 */
[----:B------:R-:W-:-:S03]  /*ac00*/  IMAD.MOV.U32 R52, RZ, RZ, R26 ;  /* 0x000000ffff347224 */ /* 0x000fc600078e001a */
[----:B------:R-:W-:-:S08]  /*ac10*/  DFMA R22, R50, -R50, R46 ;  /* 0x800000323216722b */ /* 0x000fd0000000002e */
[----:B------:R-:W-:Y:S01]  /*ac20*/  DFMA R48, R22, R52, R50 ;  /* 0x000000341630722b */ /* 0x000fe20000000032 */
[----:B--2---:R-:W-:-:S04]  /*ac30*/  IMAD.IADD R12, R12, 0x1, -R37 ;  /* 0x000000010c0c7824 */ /* 0x004fc800078e0a25 */
[----:B0-----:R0:W1:Y:S01]  /*ac40*/  I2F.F64 R16, R12 ;  /* 0x0000000c00107312 */ /* 0x0010620000201c00 */
[----:B------:R-:W-:Y:S05]  /*ac50*/  @!P0 BRA `(.L_x_153) ;  /* 0x0000000000208947 */ /* 0x000fea0003800000 */
[----:B------:R-:W-:Y:S01]  /*ac60*/  IMAD.MOV.U32 R52, RZ, RZ, R26 ;  /* 0x000000ffff347224 */ /* 0x000fe200078e001a */
[----:B------:R-:W-:Y:S01]  /*ac70*/  MOV R48, R22 ;  /* 0x0000001600307202 */ /* 0x000fe20000000f00 */
[----:B------:R-:W-:Y:S01]  /*ac80*/  IMAD.MOV.U32 R49, RZ, RZ, R23 ;  /* 0x000000ffff317224 */ /* 0x000fe200078e0017 */
[----:B------:R-:W-:Y:S01]  /*ac90*/  MOV R54, 0xacc0 ;  /* 0x0000acc000367802 */ /* 0x000fe20000000f00 */
[----:B------:R-:W-:-:S07]  /*aca0*/  IMAD.MOV.U32 R38, RZ, RZ, R24 ;  /* 0x000000ffff267224 */ /* 0x000fce00078e0018 */
[----:B01----:R-:W-:Y:S05]  /*acb0*/  CALL.REL.NOINC `($__internal_1_$__cuda_sm20_dsqrt_rn_f64_mediumpath_v1) ;  /* 0x00000258003c7944 */ /* 0x003fea0003c00000 */
[----:B------:R-:W-:Y:S01]  /*acc0*/  IMAD.MOV.U32 R48, RZ, RZ, R46 ;  /* 0x000000ffff307224 */ /* 0x000fe200078e002e */
[----:B------:R-:W-:-:S07]  /*acd0*/  MOV R49, R47 ;  /* 0x0000002f00317202 */ /* 0x000fce0000000f00 */
.L_x_153:
[----:B------:R-:W-:Y:S05]  /*ace0*/  BSYNC.RECONVERGENT B3 ;  /* 0x0000000000037941 */ /* 0x000fea0003800200 */
.L_x_152:
        /* <DEDUP_REMOVED lines=16> */
[----:B------:R-:W-:Y:S01]  /*adf0*/  MOV R50, R48 ;  /* 0x0000003000327202 */ /* 0x000fe20000000f00 */
[----:B------:R-:W-:Y:S01]  /*ae00*/  IMAD.MOV.U32 R47, RZ, RZ, R17 ;  /* 0x000000ffff2f7224 */ /* 0x000fe200078e0011 */
[----:B------:R-:W-:-:S07]  /*ae10*/  MOV R38, 0xae30 ;  /* 0x0000ae3000267802 */ /* 0x000fce0000000f00 */
[----:B------:R-:W-:Y:S05]  /*ae20*/  CALL.REL.NOINC `($__internal_0_$__cuda_sm20_div_rn_f64_full) ;  /* 0x0000025000747944 */ /* 0x000fea0003c00000 */
.L_x_155:
[----:B------:R-:W-:Y:S05]  /*ae30*/  BSYNC.RECONVERGENT B3 ;  /* 0x0000000000037941 */ /* 0x000fea0003800200 */
.L_x_154:
[----:B------:R-:W-:Y:S01]  /*ae40*/  IMAD R15, R11, 0x2, R4 ;  /* 0x000000020b0f7824 */ /* 0x000fe200078e0204 */
[----:B------:R-:W-:Y:S01]  /*ae50*/  MOV R17, RZ ;  /* 0x000000ff00117202 */ /* 0x000fe20000000f00 */
[----:B------:R-:W-:-:S03]  /*ae60*/  UMOV UR4, URZ ;  /* 0x000000ff00047c82 */ /* 0x000fc60008000000 */
[----:B------:R-:W-:-:S04]  /*ae70*/  ISETP.GT.AND P0, PT, R15, RZ, PT ;  /* 0x000000ff0f00720c */ /* 0x000fc80003f04270 */
[----:B------:R-:W-:-:S05]  /*ae80*/  SEL R12, R10, RZ, P0 ;  /* 0x000000ff0a0c7207 */ /* 0x000fca0000000000 */
[----:B------:R-:W-:Y:S02]  /*ae90*/  IMAD.IADD R12, R13, 0x1, R12 ;  /* 0x000000010d0c7824 */ /* 0x000fe400078e020c */
[----:B------:R-:W-:-:S03]  /*aea0*/  VIADD R13, R14, 0xfffffffe ;  /* 0xfffffffe0e0d7836 */ /* 0x000fc60000000000 */
[----:B------:R-:W-:Y:S02]  /*aeb0*/  LOP3.LUT R16, R12, 0xffff, RZ, 0xc0, !PT ;  /* 0x0000ffff0c107812 */ /* 0x000fe400078ec0ff */
        /* <DEDUP_REMOVED lines=18> */
[----:B0-----:R-:W-:Y:S02]  /*afe0*/  @P1 IMAD R4, R9, 0xc9, R20 ;  /* 0x000000c909041824 */ /* 0x001fe400078e0214 */
[----:B------:R-:W-:Y:S02]  /*aff0*/  @P1 IMAD.MOV.U32 R18, RZ, RZ, R56 ;  /* 0x000000ffff121224 */ /* 0x000fe400078e0038 */
[----:B------:R-:W-:Y:S01]  /*b000*/  @P1 IMAD.IADD R9, R1, 0x1, R4 ;  /* 0x0000000101091824 */ /* 0x000fe200078e0204 */
[----:B------:R-:W-:Y:S01]  /*b010*/  SEL R4, R5, RZ, P0 ;  /* 0x000000ff05047207 */ /* 0x000fe20000000000 */
[----:B------:R-:W-:Y:S01]  /*b020*/  @P1 IMAD.MOV.U32 R19, RZ, RZ, R57 ;  /* 0x000000ffff131224 */ /* 0x000fe200078e0039 */
[----:B-1----:R-:W0:Y:S01]  /*b030*/  MUFU.RSQ64H R23, R47 ;  /* 0x0000002f00177308 */ /* 0x002e220000001c00 */
[----:B------:R-:W-:Y:S01]  /*b040*/  IADD3 R22, PT, PT, R47, -0x3500000, RZ ;  /* 0xfcb000002f167810 */ /* 0x000fe20007ffe0ff */
[----:B------:R1:W-:Y:S01]  /*b050*/  @P1 STL.U8 [R9], R21 ;  /* 0x0000001509001387 */ /* 0x0003e20000100000 */
[----:B------:R-:W-:-:S02]  /*b060*/  IADD3 R4, PT, PT, R15, -R4, RZ ;  /* 0x800000040f047210 */ /* 0x000fc40007ffe0ff */
[----:B------:R-:W-:Y:S02]  /*b070*/  ISETP.GE.U32.AND P0, PT, R22, 0x7ca00000, PT ;  /* 0x7ca000001600780c */ /* 0x000fe40003f06070 */
        /* <DEDUP_REMOVED lines=11> */
[----:B-1----:R-:W0:Y:S01]  /*b130*/  I2F.F64 R20, R20 ;  /* 0x0000001400147312 */ /* 0x002e220000201c00 */
        /* <DEDUP_REMOVED lines=9> */
.L_x_157:
[----:B------:R-:W-:Y:S05]  /*b1d0*/  BSYNC.RECONVERGENT B3 ;  /* 0x0000000000037941 */ /* 0x000fea0003800200 */
.L_x_156:
        /* <DEDUP_REMOVED lines=20> */
.L_x_159:
[----:B------:R-:W-:Y:S05]  /*b320*/  BSYNC.RECONVERGENT B3 ;  /* 0x0000000000037941 */ /* 0x000fea0003800200 */
.L_x_158:
[----:B------:R-:W-:Y:S01]  /*b330*/  IMAD R15, R11, 0x2, R4 ;  /* 0x000000020b0f7824 */ /* 0x000fe200078e0204 */
[----:B------:R-:W-:Y:S01]  /*b340*/  UMOV UR4, URZ ;  /* 0x000000ff00047c82 */ /* 0x000fe20008000000 */
[----:B------:R-:W-:Y:S02]  /*b350*/  VIADD R4, R14, 0xfffffffd ;  /* 0xfffffffd0e047836 */ /* 0x000fe40000000000 */
[----:B------:R-:W-:Y:S01]  /*b360*/  IMAD.MOV.U32 R21, RZ, RZ, RZ ;  /* 0x000000ffff157224 */ /* 0x000fe200078e00ff */
[----:B------:R-:W-:-:S04]  /*b370*/  ISETP.GT.AND P0, PT, R15, RZ, PT ;  /* 0x000000ff0f00720c */ /* 0x000fc80003f04270 */
[----:B------:R-:W-:-:S04]  /*b380*/  SEL R9, R10, RZ, P0 ;  /* 0x000000ff0a097207 */ /* 0x000fc80000000000 */
[----:B------:R-:W-:Y:S02]  /*b390*/  IADD3 R12, PT, PT, R12, R9, RZ ;  /* 0x000000090c0c7210 */ /* 0x000fe40007ffe0ff */
[----:B------:R-:W-:Y:S02]  /*b3a0*/  LOP3.LUT R9, R4, 0xffff, RZ, 0xc0, !PT ;  /* 0x0000ffff04097812 */ /* 0x000fe400078ec0ff */
        /* <DEDUP_REMOVED lines=19> */
[----:B------:R-:W-:Y:S02]  /*b4e0*/  @P1 IMAD R16, R13, 0xc9, R16 ;  /* 0x000000c90d101824 */ /* 0x000fe400078e0210 */
[----:B0-----:R-:W-:-:S03]  /*b4f0*/  IMAD.MOV.U32 R17, RZ, RZ, 0x1 ;  /* 0x00000001ff117424 */ /* 0x001fc600078e00ff */
[----:B------:R-:W-:Y:S01]  /*b500*/  @P1 IADD3 R13, PT, PT, R1, R16, RZ ;  /* 0x00000010010d1210 */ /* 0x000fe20007ffe0ff */
[----:B-1----:R-:W0:Y:S01]  /*b510*/  MUFU.RSQ64H R25, R47 ;  /* 0x0000002f00197308 */ /* 0x002e220000001c00 */
[----:B------:R-:W-:Y:S01]  /*b520*/  VIADD R24, R47, 0xfcb00000 ;  /* 0xfcb000002f187836 */ /* 0x000fe20000000000 */
[----:B------:R-:W-:Y:S02]  /*b530*/  SEL R16, R5, RZ, P0 ;  /* 0x000000ff05107207 */ /* 0x000fe40000000000 */
[----:B------:R1:W-:Y:S02]  /*b540*/  @P1 STL.U8 [R13], R17 ;  /* 0x000000110d001387 */ /* 0x0003e40000100000 */
[----:B------:R-:W-:Y:S01]  /*b550*/  ISETP.GE.U32.AND P0, PT, R24, 0x7ca00000, PT ;  /* 0x7ca000001800780c */ /* 0x000fe20003f06070 */
[----:B------:R-:W-:Y:S01]  /*b560*/  IMAD.IADD R16, R15, 0x1, -R16 ;  /* 0x000000010f107824 */ /* 0x000fe200078e0a10 */
[----:B0-----:R-:W-:-:S08]  /*b570*/  DMUL R22, R24, R24 ;  /* 0x0000001818167228 */ /* 0x001fd00000000000 */
[----:B------:R-:W-:-:S08]  /*b580*/  DFMA R22, R46, -R22, 1 ;  /* 0x3ff000002e16742b */ /* 0x000fd00000000816 */
[----:B------:R-:W-:Y:S02]  /*b590*/  DFMA R26, R22, R26, 0.5 ;  /* 0x3fe00000161a742b */ /* 0x000fe4000000001a */
[----:B------:R-:W-:-:S08]  /*b5a0*/  DMUL R22, R24, R22 ;  /* 0x0000001618167228 */ /* 0x000fd00000000000 */
[----:B------:R-:W-:-:S08]  /*b5b0*/  DFMA R26, R26, R22, R24 ;  /* 0x000000161a1a722b */ /* 0x000fd00000000018 */
[----:B------:R-:W-:Y:S02]  /*b5c0*/  DMUL R50, R46, R26 ;  /* 0x0000001a2e327228 */ /* 0x000fe40000000000 */
[----:B------:R-:W-:Y:S02]  /*b5d0*/  VIADD R53, R27, 0xfff00000 ;  /* 0xfff000001b357836 */ /* 0x000fe40000000000 */
[----:B------:R-:W-:Y:S02]  /*b5e0*/  IMAD.MOV.U32 R52, RZ, RZ, R26 ;  /* 0x000000ffff347224 */ /* 0x000fe400078e001a */
[----:B--2---:R-:W-:Y:S02]  /*b5f0*/  IMAD.IADD R22, R28, 0x1, -R37 ;  /* 0x000000011c167824 */ /* 0x004fe400078e0a25 */
[----:B------:R-:W-:-:S04]  /*b600*/  DFMA R28, R50, -R50, R46 ;  /* 0x80000032321c722b */ /* 0x000fc8000000002e */
[----:B------:R-:W0:Y:S04]  /*b610*/  I2F.F64 R22, R22 ;  /* 0x0000001600167312 */ /* 0x000e280000201c00 */
        /* <DEDUP_REMOVED lines=10> */
.L_x_161:
[----:B------:R-:W-:Y:S05]  /*b6c0*/  BSYNC.RECONVERGENT B3 ;  /* 0x0000000000037941 */ /* 0x000fea0003800200 */
.L_x_160:
        /* <DEDUP_REMOVED lines=20> */
.L_x_163:
[----:B------:R-:W-:Y:S05]  /*b810*/  BSYNC.RECONVERGENT B3 ;  /* 0x0000000000037941 */ /* 0x000fea0003800200 */
.L_x_162:
[----:B------:R-:W-:Y:S01]  /*b820*/  DSETP.GT.AND P0, PT, R56, R18, PT ;  /* 0x000000123800722a */ /* 0x000fe20003f04000 */
[----:B------:R-:W-:Y:S01]  /*b830*/  PRMT R4, R4, 0x9910, RZ ;  /* 0x0000991004047816 */ /* 0x000fe200000000ff */
[----:B------:R-:W-:-:S12]  /*b840*/  IMAD R16, R11, 0x2, R16 ;  /* 0x000000020b107824 */ /* 0x000fd800078e0210 */
[----:B------:R-:W-:Y:S02]  /*b850*/  @P0 IMAD.IADD R7, R9, 0x1, -R7 ;  /* 0x0000000109070824 */ /* 0x000fe400078e0a07 */
[----:B------:R-:W-:Y:S02]  /*b860*/  @P0 IMAD.IADD R20, R20, 0x1, -R6 ;  /* 0x0000000114140824 */ /* 0x000fe400078e0a06 */
[----:B------:R-:W-:Y:S02]  /*b870*/  IMAD.MOV.U32 R9, RZ, RZ, 0x1 ;  /* 0x00000001ff097424 */ /* 0x000fe400078e00ff */
[----:B------:R-:W-:Y:S01]  /*b880*/  @P0 IMAD R20, R7, 0xc9, R20 ;  /* 0x000000c907140824 */ /* 0x000fe200078e0214 */
[----:B------:R-:W-:Y:S01]  /*b890*/  PRMT R7, R36, 0x9910, RZ ;  /* 0x0000991024077816 */ /* 0x000fe200000000ff */
[----:B------:R-:W-:Y:S02]  /*b8a0*/  @P0 IMAD.MOV.U32 R18, RZ, RZ, R56 ;  /* 0x000000ffff120224 */ /* 0x000fe400078e0038 */
[----:B------:R-:W-:Y:S01]  /*b8b0*/  @P0 IMAD.MOV.U32 R19, RZ, RZ, R57 ;  /* 0x000000ffff130224 */ /* 0x000fe200078e0039 */
[----:B------:R-:W-:-:S05]  /*b8c0*/  @P0 IADD3 R20, PT, PT, R1, R20, RZ ;  /* 0x0000001401140210 */ /* 0x000fca0007ffe0ff */
[----:B------:R0:W-:Y:S01]  /*b8d0*/  @P0 STL.U8 [R20], R9 ;  /* 0x0000000914000387 */ /* 0x0001e20000100000 */
[----:B------:R-:W-:-:S13]  /*b8e0*/  ISETP.NE.AND P0, PT, R4, R7, PT ;  /* 0x000000070400720c */ /* 0x000fda0003f05270 */
[----:B0-----:R-:W-:Y:S05]  /*b8f0*/  @!P0 BRA `(.L_x_164) ;  /* 0x0000000000208947 */ /* 0x001fea0003800000 */
[----:B------:R-:W-:Y:S02]  /*b900*/  ISETP.GT.AND P0, PT, R16, RZ, PT ;  /* 0x000000ff1000720c */ /* 0x000fe40003f04270 */
[----:B------:R-:W-:Y:S02]  /*b910*/  IADD3 R14, PT, PT, R14, -0x4, RZ ;  /* 0xfffffffc0e0e7810 */ /* 0x000fe40007ffe0ff */
[----:B------:R-:W-:Y:S02]  /*b920*/  SEL R9, R5, RZ, P0 ;  /* 0x000000ff05097207 */ /* 0x000fe40000000000 */
[----:B------:R-:W-:-:S03]  /*b930*/  SEL R13, R10, RZ, P0 ;  /* 0x000000ff0a0d7207 */ /* 0x000fc60000000000 */
[----:B------:R-:W-:Y:S02]  /*b940*/  IMAD.IADD R16, R16, 0x1, -R9 ;  /* 0x0000000110107824 */ /* 0x000fe400078e0a09 */
[----:B------:R-:W-:Y:S02]  /*b950*/  IMAD.IADD R13, R12, 0x1, R13 ;  /* 0x000000010c0d7824 */ /* 0x000fe400078e020d */
[----:B------:R-:W-:Y:S01]  /*b960*/  IMAD R15, R11, 0x2, R16 ;  /* 0x000000020b0f7824 */ /* 0x000fe200078e0210 */
[----:B------:R-:W-:Y:S06]  /*b970*/  BRA `(.L_x_165) ;  /* 0xffffffe800fc7947 */ /* 0x000fec000383ffff */
.L_x_164:
[----:B------:R-:W-:Y:S05]  /*b980*/  BSYNC.RECONVERGENT B2 ;  /* 0x0000000000027941 */ /* 0x000fea0003800200 */
.L_x_147:
[----:B------:R-:W-:Y:S05]  /*b990*/  BRA `(.L_x_93) ;  /* 0x0000001800e87947 */ /* 0x000fea0003800000 */
.L_x_139:
[----:B------:R-:W-:Y:S01]  /*b9a0*/  IADD3 R5, PT, PT, RZ, -R0, RZ ;  /* 0x80000000ff057210 */ /* 0x000fe20007ffe0ff */
[----:B------:R-:W-:Y:S01]  /*b9b0*/  IMAD.MOV R11, RZ, RZ, -R2 ;  /* 0x000000ffff0b7224 */ /* 0x000fe200078e0a02 */
[----:B------:R-:W1:Y:S01]  /*b9c0*/  LDC.U16 R9, c[0x0][0x392] ;  /* 0x0000e480ff097b82 */ /* 0x000e620000000400 */
[C---:B------:R-:W-:Y:S01]  /*b9d0*/  IMAD.U32 R7, R6.reuse, 0x10000, RZ ;  /* 0x0001000006077824 */ /* 0x040fe200078e00ff */
[----:B------:R-:W-:Y:S01]  /*b9e0*/  PRMT R5, R5, 0x7710, RZ ;  /* 0x0000771005057816 */ /* 0x000fe200000000ff */
[----:B------:R-:W-:Y:S01]  /*b9f0*/  BSSY.RECONVERGENT B2, `(.L_x_166) ;  /* 0x0000070000027945 */ /* 0x000fe20003800200 */
[----:B------:R-:W-:Y:S01]  /*ba00*/  PRMT R11, R11, 0x7710, RZ ;  /* 0x000077100b0b7816 */ /* 0x000fe200000000ff */
[----:B------:R-:W-:Y:S01]  /*ba10*/  IMAD.MOV.U32 R18, RZ, RZ, 0x0 ;  /* 0x00000000ff127424 */ /* 0x000fe200078e00ff */
[----:B------:R-:W-:Y:S01]  /*ba20*/  PRMT R15, R6, 0x9910, RZ ;  /* 0x00009910060f7816 */ /* 0x000fe200000000ff */
[----:B------:R-:W-:Y:S02]  /*ba30*/  IMAD.IADD R5, R5, 0x1, R34 ;  /* 0x0000000105057824 */ /* 0x000fe400078e0222 */
[----:B------:R-:W-:Y:S01]  /*ba40*/  HFMA2 R6, -RZ, RZ, 0, 5.9604644775390625e-08 ;  /* 0x00000001ff067431 */ /* 0x000fe200000001ff */
[----:B------:R-:W-:-:S02]  /*ba50*/  PRMT R12, R35, 0x9910, RZ ;  /* 0x00009910230c7816 */ /* 0x000fc400000000ff */
[----:B------:R-:W-:Y:S02]  /*ba60*/  PRMT R8, R36, 0x9910, RZ ;  /* 0x0000991024087816 */ /* 0x000fe400000000ff */
[C---:B------:R-:W-:Y:S02]  /*ba70*/  PRMT R4, R5.reuse, 0x9910, RZ ;  /* 0x0000991005047816 */ /* 0x040fe400000000ff */
[----:B------:R-:W-:Y:S02]  /*ba80*/  PRMT R5, R5, 0x9910, RZ ;  /* 0x0000991005057816 */ /* 0x000fe400000000ff */
[----:B------:R-:W-:Y:S01]  /*ba90*/  ISETP.GT.AND P1, PT, R4, -0x1, PT ;  /* 0xffffffff0400780c */ /* 0x000fe20003f24270 */
[----:B------:R-:W-:Y:S01]  /*baa0*/  IMAD.IADD R4, R36, 0x1, R11 ;  /* 0x0000000124047824 */ /* 0x000fe200078e020b */
[----:B0-----:R-:W-:Y:S02]  /*bab0*/  IABS R10, R5 ;  /* 0x00000005000a7213 */ /* 0x001fe40000000000 */
[----:B------:R-:W-:Y:S01]  /*bac0*/  SHF.R.S32.HI R5, RZ, 0xf, R7 ;  /* 0x0000000fff057819 */ /* 0x000fe20000011407 */
[----:B------:R-:W-:Y:S01]  /*bad0*/  VIADD R16, R4, 0x1 ;  /* 0x0000000104107836 */ /* 0x000fe20000000000 */
[----:B------:R-:W-:Y:S01]  /*bae0*/  PRMT R14, R2, 0x7610, R14 ;  /* 0x00007610020e7816 */ /* 0x000fe2000000000e */
[----:B------:R-:W-:Y:S01]  /*baf0*/  IMAD.MOV.U32 R7, RZ, RZ, R12 ;  /* 0x000000ffff077224 */ /* 0x000fe200078e000c */
[----:B------:R-:W-:Y:S01]  /*bb00*/  PRMT R13, R0, 0x7610, R13 ;  /* 0x00007610000d7816 */ /* 0x000fe2000000000d */
[----:B------:R-:W-:Y:S01]  /*bb10*/  IMAD R15, R10, 0x2, -R15 ;  /* 0x000000020a0f7824 */ /* 0x000fe200078e0a0f */
[----:B------:R-:W-:-:S02]  /*bb20*/  LOP3.LUT P0, R16, R16, 0x3, RZ, 0xc0, !PT ;  /* 0x0000000310107812 */ /* 0x000fc4000780c0ff */
[----:B------:R-:W-:Y:S02]  /*bb30*/  MOV R19, 0xc0468000 ;  /* 0xc046800000137802 */ /* 0x000fe40000000f00 */
[----:B------:R-:W-:-:S09]  /*bb40*/  SEL R6, R6, 0xffff, P1 ;  /* 0x0000ffff06067807 */ /* 0x000fd20000800000 */
[----:B------:R-:W-:Y:S05]  /*bb50*/  @!P0 BRA `(.L_x_167) ;  /* 0x0000000400648947 */ /* 0x000fea0003800000 */
[----:B------:R-:W-:Y:S01]  /*bb60*/  PRMT R12, RZ, 0x7610, R12 ;  /* 0x00007610ff0c7816 */ /* 0x000fe2000000000c */
[----:B------:R-:W-:Y:S01]  /*bb70*/  IMAD.MOV.U32 R18, RZ, RZ, 0x0 ;  /* 0x00000000ff127424 */ /* 0x000fe200078e00ff */
[----:B------:R-:W-:Y:S02]  /*bb80*/  PRMT R14, R2, 0x7610, R14 ;  /* 0x00007610020e7816 */ /* 0x000fe4000000000e */
[----:B------:R-:W-:Y:S02]  /*bb90*/  PRMT R13, R0, 0x7610, R13 ;  /* 0x00007610000d7816 */ /* 0x000fe4000000000d */
[----:B------:R-:W-:-:S07]  /*bba0*/  MOV R19, 0xc0468000 ;  /* 0xc046800000137802 */ /* 0x000fce0000000f00 */
.L_x_172:
        /* <DEDUP_REMOVED lines=39> */
[----:B------:R-:W-:Y:S01]  /*be20*/  IMAD.MOV.U32 R48, RZ, RZ, R46 ;  /* 0x000000ffff307224 */ /* 0x000fe200078e002e */
[----:B------:R-:W-:-:S07]  /*be30*/  MOV R49, R47 ;  /* 0x0000002f00317202 */ /* 0x000fce0000000f00 */
.L_x_169:
[----:B---34-:R-:W-:Y:S05]  /*be40*/  BSYNC.RECONVERGENT B3 ;  /* 0x0000000000037941 */ /* 0x018fea0003800200 */
.L_x_168:
        /* <DEDUP_REMOVED lines=20> */
.L_x_171:
[----:B------:R-:W-:Y:S05]  /*bf90*/  BSYNC.RECONVERGENT B3 ;  /* 0x0000000000037941 */ /* 0x000fea0003800200 */
.L_x_170:
[----:B------:R-:W-:Y:S01]  /*bfa0*/  DSETP.GT.AND P1, PT, R56, R18, PT ;  /* 0x000000123800722a */ /* 0x000fe20003f24000 */
[----:B------:R-:W-:Y:S01]  /*bfb0*/  IMAD.MOV.U32 R22, RZ, RZ, 0x1 ;  /* 0x00000001ff167424 */ /* 0x000fe200078e00ff */
[----:B------:R-:W-:Y:S02]  /*bfc0*/  ISETP.GT.AND P0, PT, R15, RZ, PT ;  /* 0x000000ff0f00720c */ /* 0x000fe40003f04270 */
[----:B------:R-:W-:-:S10]  /*bfd0*/  IADD3 R14, PT, PT, R14, 0x1, RZ ;  /* 0x000000010e0e7810 */ /* 0x000fd40007ffe0ff */
        /* <DEDUP_REMOVED lines=10> */
[----:B------:R-:W-:Y:S01]  /*c080*/  SEL R20, R6, RZ, P0 ;  /* 0x000000ff06147207 */ /* 0x000fe20000000000 */
[----:B------:R0:W-:Y:S01]  /*c090*/  @P1 STL.U8 [R21], R22 ;  /* 0x0000001615001387 */ /* 0x0001e20000100000 */
[----:B------:R-:W-:Y:S01]  /*c0a0*/  ISETP.NE.AND P0, PT, R17, R16, PT ;  /* 0x000000101100720c */ /* 0x000fe20003f05270 */
[----:B------:R-:W-:Y:S01]  /*c0b0*/  IMAD R15, R10, 0x2, R15 ;  /* 0x000000020a0f7824 */ /* 0x000fe200078e020f */
[----:B------:R-:W-:Y:S01]  /*c0c0*/  PRMT R12, R11, 0x7610, R12 ;  /* 0x000076100b0c7816 */ /* 0x000fe2000000000c */
[----:B------:R-:W-:-:S10]  /*c0d0*/  IMAD.IADD R13, R20, 0x1, R13 ;  /* 0x00000001140d7824 */ /* 0x000fd400078e020d */
[----:B0-----:R-:W-:Y:S05]  /*c0e0*/  @P0 BRA `(.L_x_172) ;  /* 0xfffffff800b00947 */ /* 0x001fea000383ffff */
.L_x_167:
[----:B---34-:R-:W-:Y:S05]  /*c0f0*/  BSYNC.RECONVERGENT B2 ;  /* 0x0000000000027941 */ /* 0x018fea0003800200 */
.L_x_166:
[----:B------:R-:W-:-:S04]  /*c100*/  LOP3.LUT R4, R4, 0xffff, RZ, 0xc0, !PT ;  /* 0x0000ffff04047812 */ /* 0x000fc800078ec0ff */
[----:B------:R-:W-:-:S13]  /*c110*/  ISETP.GE.U32.AND P0, PT, R4, 0x3, PT ;  /* 0x000000030400780c */ /* 0x000fda0003f06070 */
[----:B------:R-:W-:Y:S05]  /*c120*/  @!P0 BRA `(.L_x_93) ;  /* 0x0000001400048947 */ /* 0x000fea0003800000 */
.L_x_189:
[----:B------:R-:W-:Y:S01]  /*c130*/  LOP3.LUT R22, R13, 0xffff, RZ, 0xc0, !PT ;  /* 0x0000ffff0d167812 */ /* 0x000fe200078ec0ff */
[----:B------:R-:W-:Y:S01]  /*c140*/  UMOV UR4, URZ ;  /* 0x000000ff00047c82 */ /* 0x000fe20008000000 */
[----:B0-----:R-:W-:Y:S02]  /*c150*/  LOP3.LUT R17, R14, 0xffff, RZ, 0xc0, !PT ;  /* 0x0000ffff0e117812 */ /* 0x001fe400078ec0ff */
        /* <DEDUP_REMOVED lines=38> */
.L_x_174:
[----:B------:R-:W-:Y:S05]  /*c3c0*/  BSYNC.RECONVERGENT B2 ;  /* 0x0000000000027941 */ /* 0x000fea0003800200 */
.L_x_173:
        /* <DEDUP_REMOVED lines=20> */
.L_x_176:
[----:B------:R-:W-:Y:S05]  /*c510*/  BSYNC.RECONVERGENT B2 ;  /* 0x0000000000027941 */ /* 0x000fea0003800200 */
.L_x_175:
        /* <DEDUP_REMOVED lines=56> */
.L_x_178:
[----:B------:R-:W-:Y:S05]  /*c8a0*/  BSYNC.RECONVERGENT B2 ;  /* 0x0000000000027941 */ /* 0x000fea0003800200 */
.L_x_177:
        /* <DEDUP_REMOVED lines=20> */
.L_x_180:
[----:B------:R-:W-:Y:S05]  /*c9f0*/  BSYNC.RECONVERGENT B2 ;  /* 0x0000000000027941 */ /* 0x000fea0003800200 */
.L_x_179:
[----:B------:R-:W-:Y:S01]  /*ca00*/  IMAD R15, R10, 0x2, R15 ;  /* 0x000000020a0f7824 */ /* 0x000fe200078e020f */
[----:B------:R-:W-:Y:S01]  /*ca10*/  MOV R17, RZ ;  /* 0x000000ff00117202 */ /* 0x000fe20000000f00 */
[----:B------:R-:W-:-:S03]  /*ca20*/  UMOV UR4, URZ ;  /* 0x000000ff00047c82 */ /* 0x000fc60008000000 */
[----:B------:R-:W-:-:S04]  /*ca30*/  ISETP.GT.AND P0, PT, R15, RZ, PT ;  /* 0x000000ff0f00720c */ /* 0x000fc80003f04270 */
[----:B0-----:R-:W-:-:S05]  /*ca40*/  SEL R12, R6, RZ, P0 ;  /* 0x000000ff060c7207 */ /* 0x001fca0000000000 */
        /* <DEDUP_REMOVED lines=52> */
.L_x_182:
[----:B------:R-:W-:Y:S05]  /*cd90*/  BSYNC.RECONVERGENT B2 ;  /* 0x0000000000027941 */ /* 0x000fea0003800200 */
.L_x_181:
        /* <DEDUP_REMOVED lines=20> */
.L_x_184:
[----:B------:R-:W-:Y:S05]  /*cee0*/  BSYNC.RECONVERGENT B2 ;  /* 0x0000000000027941 */ /* 0x000fea0003800200 */
.L_x_183:
        /* <DEDUP_REMOVED lines=31> */
[----:B------:R-:W-:-:S03]  /*d0e0*/  VIADD R22, R47, 0xfcb00000 ;  /* 0xfcb000002f167836 */ /* 0x000fc60000000000 */
[----:B------:R1:W-:Y:S03]  /*d0f0*/  @P1 STL.U8 [R29], R17 ;  /* 0x000000111d001387 */ /* 0x0003e60000100000 */
        /* <DEDUP_REMOVED lines=10> */
[----:B--2---:R-:W-:Y:S01]  /*d1a0*/  IMAD.IADD R16, R28, 0x1, -R37 ;  /* 0x000000011c107824 */ /* 0x004fe200078e0a25 */
[----:B------:R-:W-:Y:S02]  /*d1b0*/  SEL R28, R5, RZ, P0 ;  /* 0x000000ff051c7207 */ /* 0x000fe40000000000 */
[----:B------:R-:W-:-:S03]  /*d1c0*/  ISETP.GE.U32.AND P0, PT, R22, 0x7ca00000, PT ;  /* 0x7ca000001600780c */ /* 0x000fc60003f06070 */
[----:B-1----:R-:W0:Y:S01]  /*d1d0*/  I2F.F64 R16, R16 ;  /* 0x0000001000107312 */ /* 0x002e220000201c00 */
[----:B------:R-:W-:-:S09]  /*d1e0*/  IMAD.IADD R13, R15, 0x1, -R28 ;  /* 0x000000010f0d7824 */ /* 0x000fd200078e0a1c */
[----:B------:R-:W-:Y:S05]  /*d1f0*/  @!P0 BRA `(.L_x_186) ;  /* 0x0000000000208947 */ /* 0x000fea0003800000 */
        /* <DEDUP_REMOVED lines=8> */
.L_x_186:
[----:B------:R-:W-:Y:S05]  /*d280*/  BSYNC.RECONVERGENT B2 ;  /* 0x0000000000027941 */ /* 0x000fea0003800200 */
.L_x_185:
        /* <DEDUP_REMOVED lines=20> */
.L_x_188:
[----:B------:R-:W-:Y:S05]  /*d3d0*/  BSYNC.RECONVERGENT B2 ;  /* 0x0000000000027941 */ /* 0x000fea0003800200 */
.L_x_187:
[----:B------:R-:W-:Y:S01]  /*d3e0*/  DSETP.GT.AND P1, PT, R56, R18, PT ;  /* 0x000000123800722a */ /* 0x000fe20003f24000 */
[----:B------:R-:W-:Y:S01]  /*d3f0*/  IMAD R13, R10, 0x2, R13 ;  /* 0x000000020a0d7824 */ /* 0x000fe200078e020d */
[----:B------:R-:W-:Y:S01]  /*d400*/  PRMT R15, R4, 0x9910, RZ ;  /* 0x00009910040f7816 */ /* 0x000fe200000000ff */
[----:B------:R-:W-:Y:S01]  /*d410*/  IMAD.MOV.U32 R17, RZ, RZ, 0x1 ;  /* 0x00000001ff117424 */ /* 0x000fe200078e00ff */
[----:B------:R-:W-:Y:S02]  /*d420*/  IADD3 R14, PT, PT, R14, 0x4, RZ ;  /* 0x000000040e0e7810 */ /* 0x000fe40007ffe0ff */
[----:B------:R-:W-:-:S04]  /*d430*/  ISETP.GT.AND P0, PT, R13, RZ, PT ;  /* 0x000000ff0d00720c */ /* 0x000fc80003f04270 */
[----:B------:R-:W-:-:S04]  /*d440*/  SEL R4, R5, RZ, P0 ;  /* 0x000000ff05047207 */ /* 0x000fc80000000000 */
[----:B------:R-:W-:Y:S01]  /*d450*/  @P1 IMAD.IADD R11, R11, 0x1, -R8 ;  /* 0x000000010b0b1824 */ /* 0x000fe200078e0a08 */
[----:B------:R-:W-:Y:S01]  /*d460*/  PRMT R8, R36, 0x9910, RZ ;  /* 0x0000991024087816 */ /* 0x000fe200000000ff */
[----:B------:R-:W-:Y:S01]  /*d470*/  @P1 IMAD.IADD R16, R20, 0x1, -R7 ;  /* 0x0000000114101824 */ /* 0x000fe200078e0a07 */
[----:B------:R-:W-:Y:S01]  /*d480*/  @P1 MOV R19, R57 ;  /* 0x0000003900131202 */ /* 0x000fe20000000f00 */
[----:B------:R-:W-:Y:S02]  /*d490*/  IMAD.IADD R13, R13, 0x1, -R4 ;  /* 0x000000010d0d7824 */ /* 0x000fe400078e0a04 */
[----:B------:R-:W-:Y:S01]  /*d4a0*/  @P1 IMAD R16, R11, 0xc9, R16 ;  /* 0x000000c90b101824 */ /* 0x000fe200078e0210 */
[----:B------:R-:W-:Y:S01]  /*d4b0*/  SEL R11, R6, RZ, P0 ;  /* 0x000000ff060b7207 */ /* 0x000fe20000000000 */
[----:B------:R-:W-:Y:S01]  /*d4c0*/  @P1 IMAD.MOV.U32 R18, RZ, RZ, R56 ;  /* 0x000000ffff121224 */ /* 0x000fe200078e0038 */
[----:B------:R-:W-:Y:S01]  /*d4d0*/  ISETP.NE.AND P0, PT, R15, R8, PT ;  /* 0x000000080f00720c */ /* 0x000fe20003f05270 */
[----:B------:R-:W-:-:S02]  /*d4e0*/  @P1 IMAD.IADD R16, R1, 0x1, R16 ;  /* 0x0000000101101824 */ /* 0x000fc400078e0210 */
[----:B------:R-:W-:Y:S02]  /*d4f0*/  IMAD.IADD R11, R12, 0x1, R11 ;  /* 0x000000010c0b7824 */ /* 0x000fe400078e020b */
[--C-:B------:R-:W-:Y:S01]  /*d500*/  IMAD R15, R10, 0x2, R13.reuse ;  /* 0x000000020a0f7824 */ /* 0x100fe200078e020d */
[----:B------:R0:W-:Y:S02]  /*d510*/  @P1 STL.U8 [R16], R17 ;  /* 0x0000001110001387 */ /* 0x0001e40000100000 */
[----:B------:R-:W-:-:S05]  /*d520*/  PRMT R13, R11, 0x7610, R13 ;  /* 0x000076100b0d7816 */ /* 0x000fca000000000d */
[----:B------:R-:W-:Y:S05]  /*d530*/  @P0 BRA `(.L_x_189) ;  /* 0xffffffe800fc0947 */ /* 0x000fea000383ffff */
.L_x_93:
[----:B------:R-:W-:Y:S05]  /*d540*/  BSYNC.RECONVERGENT B1 ;  /* 0x0000000000017941 */ /* 0x000fea0003800200 */
.L_x_83:
[----:B------:R-:W-:Y:S01]  /*d550*/  IADD3 R58, PT, PT, R36, 0x1, RZ ;  /* 0x00000001243a7810 */ /* 0x000fe20007ffe0ff */
[----:B------:R-:W-:Y:S01]  /*d560*/  BSSY.RECONVERGENT B2, `(.L_x_190) ;  /* 0x000074d000027945 */ /* 0x000fe20003800200 */
[----:B------:R-:W-:Y:S02]  /*d570*/  PRMT R32, R3, 0x9910, RZ ;  /* 0x0000991003207816 */ /* 0x000fe400000000ff */
[----:B------:R-:W-:Y:S02]  /*d580*/  LOP3.LUT R57, R58, 0xffff, RZ, 0xc0, !PT ;  /* 0x0000ffff3a397812 */ /* 0x000fe400078ec0ff */
[----:B------:R-:W-:Y:S02]  /*d590*/  PRMT R31, R36, 0x7610, R31 ;  /* 0x00007610241f7816 */ /* 0x000fe4000000001f */
[----:B------:R-:W-:-:S13]  /*d5a0*/  ISETP.GT.AND P0, PT, R32, R57, PT ;  /* 0x000000392000720c */ /* 0x000fda0003f04270 */
[----:B------:R-:W-:Y:S05]  /*d5b0*/  @!P0 BRA `(.L_x_191) ;  /* 0x00000074001c8947 */ /* 0x000fea0003800000 */
[----:B------:R-:W2:Y:S01]  /*d5c0*/  MUFU.RSQ64H R5, RZ ;  /* 0x000000ff00057308 */ /* 0x000ea20000001c00 */
[----:B------:R-:W-:Y:S01]  /*d5d0*/  IMAD.MOV.U32 R4, RZ, RZ, -0x3500000 ;  /* 0xfcb00000ff047424 */ /* 0x000fe200078e00ff */
[----:B------:R-:W3:Y:S01]  /*d5e0*/  LDCU.U16 UR4, c[0x0][0x392] ;  /* 0x00007240ff0477ac */ /* 0x000ee20008000400 */
[----:B-1----:R-:W-:Y:S01]  /*d5f0*/  IMAD.MOV.U32 R8, RZ, RZ, 0x0 ;  /* 0x00000000ff087424 */ /* 0x002fe200078e00ff */
[----:B------:R-:W-:Y:S01]  /*d600*/  LOP3.LUT R3, R2, 0xffff, RZ, 0xc0, !PT ;  /* 0x0000ffff02037812 */ /* 0x000fe200078ec0ff */
[----:B------:R-:W-:Y:S01]  /*d610*/  IMAD.MOV.U32 R9, RZ, RZ, 0x3fd80000 ;  /* 0x3fd80000ff097424 */ /* 0x000fe200078e00ff */
[----:B------:R-:W1:Y:S01]  /*d620*/  LDCU.64 UR8, c[0x0][0x380] ;  /* 0x00007000ff0877ac */ /* 0x000e620008000a00 */
[----:B------:R-:W-:Y:S01]  /*d630*/  IMAD.MOV.U32 R23, RZ, RZ, 0x1 ;  /* 0x00000001ff177424 */ /* 0x000fe200078e00ff */
[----:B------:R-:W-:Y:S01]  /*d640*/  IADD3 R29, PT, PT, R0, 0x1, RZ ;  /* 0x00000001001d7810 */ /* 0x000fe20007ffe0ff */
[----:B------:R-:W-:Y:S01]  /*d650*/  IMAD.U32 R25, R33, 0x10000, RZ ;  /* 0x0001000021197824 */ /* 0x000fe200078e00ff */
[----:B------:R-:W-:-:S02]  /*d660*/  PRMT R28, R36, 0x9910, RZ ;  /* 0x00009910241c7816 */ /* 0x000fc400000000ff */
[----:B------:R-:W-:Y:S02]  /*d670*/  CS2R R46, SRZ ;  /* 0x00000000002e7805 */ /* 0x000fe4000001ff00 */
[----:B------:R-:W-:Y:S01]  /*d680*/  PRMT R27, R35, 0x9910, RZ ;  /* 0x00009910231b7816 */ /* 0x000fe200000000ff */
[----:B------:R-:W-:Y:S01]  /*d690*/  IMAD.MOV.U32 R38, RZ, RZ, -0x3500000 ;  /* 0xfcb00000ff267424 */ /* 0x000fe200078e00ff */
[----:B------:R-:W-:Y:S02]  /*d6a0*/  PRMT R26, R33, 0x9910, RZ ;  /* 0x00009910211a7816 */ /* 0x000fe400000000ff */
[----:B------:R-:W-:Y:S01]  /*d6b0*/  SHF.R.S32.HI R25, RZ, 0xf, R25 ;  /* 0x0000000fff197819 */ /* 0x000fe20000011419 */
[----:B--2---:R-:W-:Y:S01]  /*d6c0*/  DMUL R6, R4, R4 ;  /* 0x0000000404067228 */ /* 0x004fe20000000000 */
[----:B------:R-:W-:-:S07]  /*d6d0*/  MOV R54, 0xd870 ;  /* 0x0000d87000367802 */ /* 0x000fce0000000f00 */
[----:B------:R-:W-:-:S08]  /*d6e0*/  DFMA R6, RZ, -R6, 1 ;  /* 0x3ff00000ff06742b */ /* 0x000fd00000000806 */
[----:B------:R-:W-:Y:S02]  /*d6f0*/  DFMA R8, R6, R8, 0.5 ;  /* 0x3fe000000608742b */ /* 0x000fe40000000008 */
[----:B------:R-:W-:-:S08]  /*d700*/  DMUL R6, R4, R6 ;  /* 0x0000000604067228 */ /* 0x000fd00000000000 */
[----:B------:R-:W-:Y:S01]  /*d710*/  DFMA R52, R8, R6, R4 ;  /* 0x000000060834722b */ /* 0x000fe20000000004 */
[----:B------:R-:W-:Y:S01]  /*d720*/  IMAD.MOV.U32 R4, RZ, RZ, R40 ;  /* 0x000000ffff047224 */ /* 0x000fe200078e0028 */
[----:B------:R-:W-:Y:S01]  /*d730*/  IADD3 R7, PT, PT, RZ, -R0, RZ ;  /* 0x80000000ff077210 */ /* 0x000fe20007ffe0ff */
[----:B------:R-:W-:-:S03]  /*d740*/  IMAD.MOV.U32 R5, RZ, RZ, RZ ;  /* 0x000000ffff057224 */ /* 0x000fc600078e00ff */
[----:B------:R-:W-:Y:S01]  /*d750*/  PRMT R7, R7, 0x7710, RZ ;  /* 0x0000771007077816 */ /* 0x000fe200000000ff */
[----:B---3--:R-:W-:Y:S01]  /*d760*/  IMAD.WIDE.U32 R4, R3, UR4, R4 ;  /* 0x0000000403047c25 */ /* 0x008fe2000f8e0004 */
[----:B------:R-:W-:Y:S02]  /*d770*/  DMUL R50, RZ, R52 ;  /* 0x00000034ff327228 */ /* 0x000fe40000000000 */
[----:B------:R-:W-:Y:S01]  /*d780*/  IADD3 R53, PT, PT, R53, -0x100000, RZ ;  /* 0xfff0000035357810 */ /* 0x000fe20007ffe0ff */
[----:B------:R-:W-:Y:S01]  /*d790*/  IMAD.IADD R30, R7, 0x1, R34 ;  /* 0x00000001071e7824 */ /* 0x000fe200078e0222 */
[----:B-1----:R-:W-:-:S03]  /*d7a0*/  LEA R42, P0, R4, UR8, 0x1 ;  /* 0x00000008042a7c11 */ /* 0x002fc6000f8008ff */
[----:B------:R-:W-:Y:S01]  /*d7b0*/  VIADD R22, R30, 0x1 ;  /* 0x000000011e167836 */ /* 0x000fe20000000000 */
[----:B------:R-:W-:Y:S01]  /*d7c0*/  LEA.HI.X R43, R4, UR9, R5, 0x1, P0 ;  /* 0x00000009042b7c11 */ /* 0x000fe200080f0c05 */
[----:B------:R-:W-:Y:S01]  /*d7d0*/  IMAD.MOV R4, RZ, RZ, -R34 ;  /* 0x000000ffff047224 */ /* 0x000fe200078e0a22 */
[C---:B------:R-:W-:Y:S01]  /*d7e0*/  PRMT R6, R30.reuse, 0x9910, RZ ;  /* 0x000099101e067816 */ /* 0x040fe200000000ff */
[----:B------:R-:W-:Y:S01]  /*d7f0*/  DFMA R48, R50, -R50, RZ ;  /* 0x800000323230722b */ /* 0x000fe200000000ff */
[----:B------:R-:W-:Y:S02]  /*d800*/  PRMT R5, R30, 0x9910, RZ ;  /* 0x000099101e057816 */ /* 0x000fe400000000ff */
[----:B------:R-:W-:Y:S02]  /*d810*/  PRMT R4, R4, 0x7710, RZ ;  /* 0x0000771004047816 */ /* 0x000fe400000000ff */
[----:B------:R-:W-:Y:S02]  /*d820*/  ISETP.GT.AND P0, PT, R6, -0x1, PT ;  /* 0xffffffff0600780c */ /* 0x000fe40003f04270 */
[----:B------:R-:W-:Y:S01]  /*d830*/  IABS R24, R5 ;  /* 0x0000000500187213 */ /* 0x000fe20000000000 */
[----:B------:R-:W-:Y:S01]  /*d840*/  IMAD.IADD R21, R29, 0x1, R4 ;  /* 0x000000011d157824 */ /* 0x000fe200078e0204 */
[----:B------:R-:W-:-:S09]  /*d850*/  SEL R23, R23, 0xffff, P0 ;  /* 0x0000ffff17177807 */ /* 0x000fd20000000000 */
[----:B0----5:R-:W-:Y:S05]  /*d860*/  CALL.REL.NOINC `($__internal_1_$__cuda_sm20_dsqrt_rn_f64_mediumpath_v1) ;  /* 0x0000022c00507944 */ /* 0x021fea0003c00000 */
[----:B------:R-:W0:Y:S01]  /*d870*/  LDC.U16 R11, c[0x0][0x392] ;  /* 0x0000e480ff0b7b82 */ /* 0x000e220000000400 */
[----:B------:R-:W-:Y:S01]  /*d880*/  IADD3 R4, PT, PT, R3, -R28, RZ ;  /* 0x8000001c03047210 */ /* 0x000fe20007ffe0ff */
[----:B------:R-:W-:Y:S01]  /*d890*/  IMAD.IADD R3, R40, 0x1, -R27 ;  /* 0x0000000128037824 */ /* 0x000fe200078e0a1b */
[----:B------:R-:W-:Y:S01]  /*d8a0*/  IADD3 R17, PT, PT, R0, 0x2, RZ ;  /* 0x0000000200117810 */ /* 0x000fe20007ffe0ff */
[C---:B------:R-:W-:Y:S01]  /*d8b0*/  VIADD R20, R2.reuse, 0xffffffff ;  /* 0xffffffff02147836 */ /* 0x040fe20000000000 */
[----:B------:R-:W-:Y:S01]  /*d8c0*/  LOP3.LUT R18, R29, 0xffff, RZ, 0xc0, !PT ;  /* 0x0000ffff1d127812 */ /* 0x000fe200078ec0ff */
[----:B------:R-:W-:Y:S01]  /*d8d0*/  VIADD R19, R2, 0xfffffffe ;  /* 0xfffffffe02137836 */ /* 0x000fe20000000000 */
[----:B------:R-:W-:Y:S01]  /*d8e0*/  LOP3.LUT R14, R17, 0xffff, RZ, 0xc0, !PT ;  /* 0x0000ffff110e7812 */ /* 0x000fe200078ec0ff */
[----:B------:R-:W-:Y:S01]  /*d8f0*/  VIADD R16, R0, 0xffffffff ;  /* 0xffffffff00107836 */ /* 0x000fe20000000000 */
[----:B------:R-:W-:Y:S01]  /*d900*/  LOP3.LUT R22, R22, 0x3, RZ, 0xc0, !PT ;  /* 0x0000000316167812 */ /* 0x000fe200078ec0ff */
[----:B------:R-:W-:Y:S01]  /*d910*/  VIADD R15, R0, 0xfffffffe ;  /* 0xfffffffe000f7836 */ /* 0x000fe20000000000 */
[----:B------:R-:W-:Y:S01]  /*d920*/  LOP3.LUT R5, R19, 0xffff, RZ, 0xc0, !PT ;  /* 0x0000ffff13057812 */ /* 0x000fe200078ec0ff */
[----:B------:R-:W-:Y:S01]  /*d930*/  IMAD R4, R4, 0xc9, R3 ;  /* 0x000000c904047824 */ /* 0x000fe200078e0203 */
[----:B------:R-:W-:Y:S01]  /*d940*/  LOP3.LUT R3, R20, 0xffff, RZ, 0xc0, !PT ;  /* 0x0000ffff14037812 */ /* 0x000fe200078ec0ff */
[----:B------:R-:W-:Y:S01]  /*d950*/  IMAD.IADD R8, R18, 0x1, -R40 ;  /* 0x0000000112087824 */ /* 0x000fe200078e0a28 */
[----:B------:R-:W-:Y:S01]  /*d960*/  LOP3.LUT R12, R16, 0xffff, RZ, 0xc0, !PT ;  /* 0x0000ffff100c7812 */ /* 0x000fe200078ec0ff */
[--C-:B------:R-:W-:Y:S01]  /*d970*/  IMAD.IADD R6, R5, 0x1, -R2.reuse ;  /* 0x0000000105067824 */ /* 0x100fe200078e0a02 */
[----:B------:R-:W-:Y:S01]  /*d980*/  LOP3.LUT R10, R15, 0xffff, RZ, 0xc0, !PT ;  /* 0x0000ffff0f0a7812 */ /* 0x000fe200078ec0ff */
[----:B------:R-:W-:Y:S01]  /*d990*/  IMAD.IADD R7, R3, 0x1, -R2 ;  /* 0x0000000103077824 */ /* 0x000fe200078e0a02 */
[----:B------:R-:W-:Y:S01]  /*d9a0*/  IADD3 R9, PT, PT, R1, R4, RZ ;  /* 0x0000000401097210 */ /* 0x000fe20007ffe0ff */
[--C-:B------:R-:W-:Y:S01]  /*d9b0*/  IMAD.IADD R5, R14, 0x1, -R40.reuse ;  /* 0x000000010e057824 */ /* 0x100fe200078e0a28 */
[----:B------:R-:W-:Y:S01]  /*d9c0*/  IADD3 R4, PT, PT, -R40, R12, RZ ;  /* 0x0000000c28047210 */ /* 0x000fe20007ffe1ff */
[----:B------:R-:W-:Y:S01]  /*d9d0*/  IMAD.IADD R3, R10, 0x1, -R40 ;  /* 0x000000010a037824 */ /* 0x000fe200078e0a28 */
[----:B------:R-:W-:Y:S01]  /*d9e0*/  LOP3.LUT R21, R21, 0x3, RZ, 0xc0, !PT ;  /* 0x0000000315157812 */ /* 0x000fe200078ec0ff */
[----:B------:R-:W-:Y:S01]  /*d9f0*/  IMAD R8, R8, R8, RZ ;  /* 0x0000000808087224 */ /* 0x000fe200078e02ff */
[----:B------:R-:W-:Y:S01]  /*da00*/  PRMT R13, RZ, 0x7610, R13 ;  /* 0x00007610ff0d7816 */ /* 0x000fe2000000000d */
[----:B------:R-:W-:-:S02]  /*da10*/  IMAD R7, R7, R7, RZ ;  /* 0x0000000707077224 */ /* 0x000fc400078e02ff */
[----:B------:R-:W-:Y:S02]  /*da20*/  IMAD R6, R6, R6, RZ ;  /* 0x0000000606067224 */ /* 0x000fe400078e02ff */
[----:B------:R-:W-:Y:S02]  /*da30*/  IMAD R5, R5, R5, RZ ;  /* 0x0000000505057224 */ /* 0x000fe400078e02ff */
[----:B------:R-:W-:Y:S02]  /*da40*/  IMAD R4, R4, R4, RZ ;  /* 0x0000000404047224 */ /* 0x000fe400078e02ff */
[----:B------:R-:W-:Y:S02]  /*da50*/  IMAD R3, R3, R3, RZ ;  /* 0x0000000303037224 */ /* 0x000fe400078e02ff */
[----:B------:R-:W-:Y:S02]  /*da60*/  IMAD.MOV.U32 R44, RZ, RZ, R46 ;  /* 0x000000ffff2c7224 */ /* 0x000fe400078e002e */
[----:B------:R-:W-:-:S07]  /*da70*/  IMAD.MOV.U32 R45, RZ, RZ, R47 ;  /* 0x000000ffff2d7224 */ /* 0x000fce00078e002f */
.L_x_295:
[----:B------:R-:W-:Y:S01]  /*da80*/  IADD3 R57, PT, PT, -R2, R57, RZ ;  /* 0x0000003902397210 */ /* 0x000fe20007ffe1ff */
[----:B------:R-:W-:Y:S01]  /*da90*/  BSSY.RECONVERGENT B1, `(.L_x_192) ;  /* 0x00006f4000017945 */ /* 0x000fe20003800200 */
[----:B------:R-:W-:Y:S02]  /*daa0*/  PRMT R31, R58, 0x7610, R31 ;  /* 0x000076103a1f7816 */ /* 0x000fe4000000001f */
[----:B-1----:R-:W-:-:S04]  /*dab0*/  IABS R46, R57 ;  /* 0x00000039002e7213 */ /* 0x002fc80000000000 */
[----:B------:R-:W-:-:S13]  /*dac0*/  ISETP.GE.U32.AND P0, PT, R46, R33, PT ;  /* 0x000000212e00720c */ /* 0x000fda0003f06070 */
[----:B------:R-:W-:Y:S05]  /*dad0*/  @P0 BRA `(.L_x_193) ;  /* 0x00000044007c0947 */ /* 0x000fea0003800000 */
        /* <DEDUP_REMOVED lines=11> */
[----:B------:R-:W-:Y:S01]  /*db90*/  IMAD.MOV.U32 R73, RZ, RZ, -0x3fb98000 ;  /* 0xc0468000ff497424 */ /* 0x000fe200078e00ff */
[----:B------:R-:W-:-:S03]  /*dba0*/  PRMT R58, R0, 0x7610, R58 ;  /* 0x00007610003a7816 */ /* 0x000fc6000000003a */
[----:B------:R-:W-:-:S05]  /*dbb0*/  IMAD.IADD R38, R31, 0x1, R38 ;  /* 0x000000011f267824 */ /* 0x000fca00078e0226 */
[C---:B------:R-:W-:Y:S02]  /*dbc0*/  PRMT R47, R38.reuse, 0x9910, RZ ;  /* 0x00009910262f7816 */ /* 0x040fe400000000ff */
[----:B------:R-:W-:-:S03]  /*dbd0*/  PRMT R46, R38, 0x9910, RZ ;  /* 0x00009910262e7816 */ /* 0x000fc600000000ff */
[----:B------:R-:W-:Y:S01]  /*dbe0*/  IMAD.MOV.U32 R38, RZ, RZ, R47 ;  /* 0x000000ffff267224 */ /* 0x000fe200078e002f */
[----:B------:R-:W-:-:S04]  /*dbf0*/  IABS R61, R46 ;  /* 0x0000002e003d7213 */ /* 0x000fc80000000000 */
[----:B------:R-:W-:Y:S01]  /*dc00*/  ISETP.GT.AND P0, PT, R38, -0x1, PT ;  /* 0xffffffff2600780c */ /* 0x000fe20003f04270 */
[----:B------:R-:W-:-:S03]  /*dc10*/  IMAD R62, R61, 0x2, -R26 ;  /* 0x000000023d3e7824 */ /* 0x000fc600078e0a1a */
[----:B------:R-:W-:Y:S01]  /*dc20*/  SEL R60, R60, 0xffff, P0 ;  /* 0x0000ffff3c3c7807 */ /* 0x000fe20000000000 */
[----:B------:R-:W-:Y:S08]  /*dc30*/  @!P1 BRA `(.L_x_196) ;  /* 0x0000000c00249947 */ /* 0x000ff00003800000 */
[----:B------:R-:W2:Y:S01]  /*dc40*/  LDG.E.S16 R38, desc[UR6][R42.64] ;  /* 0x000000062a267981 */ /* 0x000ea2000c1e1700 */
[----:B------:R-:W1:Y:S01]  /*dc50*/  MUFU.RCP64H R49, R45 ;  /* 0x0000002d00317308 */ /* 0x000e620000001800 */
[----:B------:R-:W-:Y:S01]  /*dc60*/  MOV R48, 0x1 ;  /* 0x0000000100307802 */ /* 0x000fe20000000f00 */
[----:B------:R-:W-:Y:S05]  /*dc70*/  BSSY.RECONVERGENT B4, `(.L_x_197) ;  /* 0x0000013000047945 */ /* 0x000fea0003800200 */
[----:B-1----:R-:W-:-:S08]  /*dc80*/  DFMA R46, -R44, R48, 1 ;  /* 0x3ff000002c2e742b */ /* 0x002fd00000000130 */
[----:B------:R-:W-:-:S08]  /*dc90*/  DFMA R46, R46, R46, R46 ;  /* 0x0000002e2e2e722b */ /* 0x000fd0000000002e */
[----:B------:R-:W-:-:S08]  /*dca0*/  DFMA R48, R48, R46, R48 ;  /* 0x0000002e3030722b */ /* 0x000fd00000000030 */
[----:B------:R-:W-:-:S08]  /*dcb0*/  DFMA R52, -R44, R48, 1 ;  /* 0x3ff000002c34742b */ /* 0x000fd00000000130 */
[----:B------:R-:W-:Y:S01]  /*dcc0*/  DFMA R52, R48, R52, R48 ;  /* 0x000000343034722b */ /* 0x000fe20000000030 */
[----:B--2---:R-:W-:-:S04]  /*dcd0*/  IMAD.IADD R38, R38, 0x1, -R37 ;  /* 0x0000000126267824 */ /* 0x004fc800078e0a25 */
[----:B------:R-:W1:Y:S03]  /*dce0*/  I2F.F64 R46, R38 ;  /* 0x00000026002e7312 */ /* 0x000e660000201c00 */
[----:B-1----:R-:W-:Y:S01]  /*dcf0*/  DMUL R50, R46, R52 ;  /* 0x000000342e327228 */ /* 0x002fe20000000000 */
        /* <DEDUP_REMOVED lines=9> */
[----:B0-----:R-:W-:Y:S05]  /*dd90*/  CALL.REL.NOINC `($__internal_0_$__cuda_sm20_div_rn_f64_full) ;  /* 0x0000022000987944 */ /* 0x001fea0003c00000 */
.L_x_198:
[----:B------:R-:W-:Y:S05]  /*dda0*/  BSYNC.RECONVERGENT B4 ;  /* 0x0000000000047941 */ /* 0x000fea0003800200 */
.L_x_197:
[----:B------:R-:W-:Y:S01]  /*ddb0*/  DSETP.GT.AND P1, PT, R56, -45, PT ;  /* 0xc04680003800742a */ /* 0x000fe20003f24000 */
[----:B------:R-:W-:Y:S01]  /*ddc0*/  MOV R38, 0x1 ;  /* 0x0000000100267802 */ /* 0x000fe20000000f00 */
[----:B------:R-:W-:Y:S01]  /*ddd0*/  IMAD.MOV.U32 R72, RZ, RZ, 0x0 ;  /* 0x00000000ff487424 */ /* 0x000fe200078e00ff */
[----:B------:R-:W-:Y:S01]  /*dde0*/  ISETP.GT.AND P0, PT, R62, RZ, PT ;  /* 0x000000ff3e00720c */ /* 0x000fe20003f04270 */
[----:B------:R-:W-:Y:S01]  /*ddf0*/  IMAD.MOV.U32 R73, RZ, RZ, -0x3fb98000 ;  /* 0xc0468000ff497424 */ /* 0x000fe200078e00ff */
[----:B------:R-:W-:Y:S02]  /*de00*/  PRMT R58, R16, 0x7610, R58 ;  /* 0x00007610103a7816 */ /* 0x000fe4000000003a */
[----:B------:R-:W-:Y:S02]  /*de10*/  SEL R47, R25, RZ, P0 ;  /* 0x000000ff192f7207 */ /* 0x000fe40000000000 */
[----:B------:R-:W-:Y:S02]  /*de20*/  SEL R49, R60, RZ, P0 ;  /* 0x000000ff3c317207 */ /* 0x000fe40000000000 */
[----:B------:R-:W-:Y:S01]  /*de30*/  ISETP.NE.AND P0, PT, R21, 0x1, PT ;  /* 0x000000011500780c */ /* 0x000fe20003f05270 */
[----:B------:R-:W-:Y:S01]  /*de40*/  IMAD.IADD R62, R62, 0x1, -R47 ;  /* 0x000000013e3e7824 */ /* 0x000fe200078e0a2f */
[----:B------:R-:W-:Y:S01]  /*de50*/  IADD3 R49, PT, PT, R2, R49, RZ ;  /* 0x0000003102317210 */ /* 0x000fe20007ffe0ff */
[----:B------:R1:W-:Y:S01]  /*de60*/  @P1 STL.U8 [R9], R38 ;  /* 0x0000002609001387 */ /* 0x0003e20000100000 */
[----:B------:R-:W-:-:S02]  /*de70*/  @P1 IMAD.MOV.U32 R72, RZ, RZ, R56 ;  /* 0x000000ffff481224 */ /* 0x000fc400078e0038 */
[----:B------:R-:W-:Y:S01]  /*de80*/  @P1 IMAD.MOV.U32 R73, RZ, RZ, R57 ;  /* 0x000000ffff491224 */ /* 0x000fe200078e0039 */
[----:B------:R-:W-:Y:S01]  /*de90*/  PRMT R64, R49, 0x7610, R64 ;  /* 0x0000761031407816 */ /* 0x000fe20000000040 */
[----:B------:R-:W-:-:S05]  /*dea0*/  IMAD R62, R61, 0x2, R62 ;  /* 0x000000023d3e7824 */ /* 0x000fca00078e023e */
[----:B-1----:R-:W-:Y:S05]  /*deb0*/  @!P0 BRA `(.L_x_196) ;  /* 0x0000000800848947 */ /* 0x002fea0003800000 */
[----:B------:R-:W1:Y:S01]  /*dec0*/  LDCU.64 UR8, c[0x0][0x380] ;  /* 0x00007000ff0877ac */ /* 0x000e620008000a00 */
[----:B------:R-:W-:Y:S01]  /*ded0*/  LOP3.LUT R63, R64, 0xffff, RZ, 0xc0, !PT ;  /* 0x0000ffff403f7812 */ /* 0x000fe200078ec0ff */
[----:B------:R-:W-:Y:S01]  /*dee0*/  IMAD.MOV.U32 R47, RZ, RZ, RZ ;  /* 0x000000ffff2f7224 */ /* 0x000fe200078e00ff */
[----:B------:R-:W-:Y:S01]  /*def0*/  MOV R46, R12 ;  /* 0x0000000c002e7202 */ /* 0x000fe20000000f00 */
[----:B------:R-:W-:-:S04]  /*df00*/  UMOV UR4, URZ ;  /* 0x000000ff00047c82 */ /* 0x000fc80008000000 */
[----:B0-----:R-:W-:-:S04]  /*df10*/  IMAD.WIDE.U32 R46, R11, R63, R46 ;  /* 0x0000003f0b2e7225 */ /* 0x001fc800078e002e */
[----:B------:R-:W-:Y:S01]  /*df20*/  VIADD R47, R47, UR4 ;  /* 0x000000042f2f7c36 */ /* 0x000fe20008000000 */
[----:B-1----:R-:W-:-:S04]  /*df30*/  LEA R52, P0, R46, UR8, 0x1 ;  /* 0x000000082e347c11 */ /* 0x002fc8000f8008ff */
[----:B------:R-:W-:-:S05]  /*df40*/  LEA.HI.X R53, R46, UR9, R47, 0x1, P0 ;  /* 0x000000092e357c11 */ /* 0x000fca00080f0c2f */
[----:B------:R0:W2:Y:S01]  /*df50*/  LDG.E.S16 R52, desc[UR6][R52.64] ;  /* 0x0000000634347981 */ /* 0x0000a2000c1e1700 */
[----:B------:R-:W-:Y:S01]  /*df60*/  IMAD.IADD R47, R63, 0x1, -R2 ;  /* 0x000000013f2f7824 */ /* 0x000fe200078e0a02 */
[----:B------:R-:W-:Y:S01]  /*df70*/  BSSY.RECONVERGENT B4, `(.L_x_199) ;  /* 0x000001b000047945 */ /* 0x000fe20003800200 */
[----:B------:R-:W-:Y:S02]  /*df80*/  IMAD.MOV.U32 R48, RZ, RZ, 0x0 ;  /* 0x00000000ff307424 */ /* 0x000fe400078e00ff */
[----:B------:R-:W-:Y:S02]  /*df90*/  IMAD R47, R47, R47, R4 ;  /* 0x0000002f2f2f7224 */ /* 0x000fe400078e0204 */
[----:B------:R-:W-:-:S04]  /*dfa0*/  IMAD.MOV.U32 R49, RZ, RZ, 0x3fd80000 ;  /* 0x3fd80000ff317424 */ /* 0x000fc800078e00ff */
[----:B------:R-:W1:Y:S08]  /*dfb0*/  I2F.F64.U32 R46, R47 ;  /* 0x0000002f002e7312 */ /* 0x000e700000201800 */
[----:B-1----:R-:W1:Y:S01]  /*dfc0*/  MUFU.RSQ64H R55, R47 ;  /* 0x0000002f00377308 */ /* 0x002e620000001c00 */
[----:B------:R-:W-:-:S04]  /*dfd0*/  IADD3 R54, PT, PT, R47, -0x3500000, RZ ;  /* 0xfcb000002f367810 */ /* 0x000fc80007ffe0ff */
[----:B------:R-:W-:Y:S02]  /*dfe0*/  ISETP.GE.U32.AND P0, PT, R54, 0x7ca00000, PT ;  /* 0x7ca000003600780c */ /* 0x000fe40003f06070 */
[----:B-1----:R-:W-:-:S08]  /*dff0*/  DMUL R50, R54, R54 ;  /* 0x0000003636327228 */ /* 0x002fd00000000000 */
[----:B------:R-:W-:-:S08]  /*e000*/  DFMA R50, R46, -R50, 1 ;  /* 0x3ff000002e32742b */ /* 0x000fd00000000832 */
[----:B------:R-:W-:Y:S02]  /*e010*/  DFMA R48, R50, R48, 0.5 ;  /* 0x3fe000003230742b */ /* 0x000fe40000000030 */
[----:B------:R-:W-:-:S08]  /*e020*/  DMUL R66, R54, R50 ;  /* 0x0000003236427228 */ /* 0x000fd00000000000 */
[----:B------:R-:W-:-:S08]  /*e030*/  DFMA R66, R48, R66, R54 ;  /* 0x000000423042722b */ /* 0x000fd00000000036 */
[----:B------:R-:W-:Y:S02]  /*e040*/  DMUL R50, R46, R66 ;  /* 0x000000422e327228 */ /* 0x000fe40000000000 */
[----:B0-----:R-:W-:-:S06]  /*e050*/  IADD3 R53, PT, PT, R67, -0x100000, RZ ;  /* 0xfff0000043357810 */ /* 0x001fcc0007ffe0ff */
[----:B------:R-:W-:Y:S01]  /*e060*/  DFMA R48, R50, -R50, R46 ;  /* 0x800000323230722b */ /* 0x000fe2000000002e */
        /* <DEDUP_REMOVED lines=9> */
[----:B------:R-:W-:Y:S01]  /*e100*/  MOV R58, R46 ;  /* 0x0000002e003a7202 */ /* 0x000fe20000000f00 */
[----:B------:R-:W-:-:S07]  /*e110*/  IMAD.MOV.U32 R59, RZ, RZ, R47 ;  /* 0x000000ffff3b7224 */ /* 0x000fce00078e002f */
.L_x_200:
[----:B------:R-:W-:Y:S05]  /*e120*/  BSYNC.RECONVERGENT B4 ;  /* 0x0000000000047941 */ /* 0x000fea0003800200 */
.L_x_199:
        /* <DEDUP_REMOVED lines=23> */
.L_x_202:
[----:B------:R-:W-:Y:S05]  /*e2a0*/  BSYNC.RECONVERGENT B4 ;  /* 0x0000000000047941 */ /* 0x000fea0003800200 */
.L_x_201:
[----:B------:R-:W-:Y:S01]  /*e2b0*/  DSETP.GT.AND P0, PT, R46, R72, PT ;  /* 0x000000482e00722a */ /* 0x000fe20003f04000 */
[----:B------:R-:W-:Y:S01]  /*e2c0*/  IMAD.MOV.U32 R48, RZ, RZ, 0x1 ;  /* 0x00000001ff307424 */ /* 0x000fe200078e00ff */
[----:B------:R-:W-:Y:S02]  /*e2d0*/  ISETP.GT.AND P1, PT, R62, RZ, PT ;  /* 0x000000ff3e00720c */ /* 0x000fe40003f24270 */
[----:B------:R-:W-:Y:S02]  /*e2e0*/  PRMT R58, R15, 0x7610, R58 ;  /* 0x000076100f3a7816 */ /* 0x000fe4000000003a */
[----:B------:R-:W-:Y:S02]  /*e2f0*/  SEL R49, R25, RZ, P1 ;  /* 0x000000ff19317207 */ /* 0x000fe40000800000 */
[----:B------:R-:W-:Y:S02]  /*e300*/  SEL R51, R60, RZ, P1 ;  /* 0x000000ff3c337207 */ /* 0x000fe40000800000 */
[----:B------:R-:W-:Y:S01]  /*e310*/  ISETP.NE.AND P1, PT, R21, 0x2, PT ;  /* 0x000000021500780c */ /* 0x000fe20003f25270 */
[----:B------:R-:W-:-:S02]  /*e320*/  IMAD.IADD R62, R62, 0x1, -R49 ;  /* 0x000000013e3e7824 */ /* 0x000fc400078e0a31 */
[----:B------:R-:W-:Y:S01]  /*e330*/  IMAD.IADD R64, R64, 0x1, R51 ;  /* 0x0000000140407824 */ /* 0x000fe200078e0233 */
[----:B------:R-:W-:Y:S01]  /*e340*/  @P0 MOV R73, R47 ;  /* 0x0000002f00490202 */ /* 0x000fe20000000f00 */
[----:B------:R-:W-:Y:S02]  /*e350*/  @P0 IMAD.IADD R63, R63, 0x1, -R28 ;  /* 0x000000013f3f0824 */ /* 0x000fe400078e0a1c */
[----:B------:R-:W-:Y:S02]  /*e360*/  @P0 IMAD.IADD R38, R12, 0x1, -R27 ;  /* 0x000000010c260824 */ /* 0x000fe400078e0a1b */
[----:B------:R-:W-:Y:S02]  /*e370*/  @P0 IMAD.MOV.U32 R72, RZ, RZ, R46 ;  /* 0x000000ffff480224 */ /* 0x000fe400078e002e */
[----:B------:R-:W-:Y:S02]  /*e380*/  @P0 IMAD R38, R63, 0xc9, R38 ;  /* 0x000000c93f260824 */ /* 0x000fe400078e0226 */
[----:B------:R-:W-:-:S03]  /*e390*/  IMAD R62, R61, 0x2, R62 ;  /* 0x000000023d3e7824 */ /* 0x000fc600078e023e */
[----:B------:R-:W-:-:S05]  /*e3a0*/  @P0 IADD3 R38, PT, PT, R1, R38, RZ ;  /* 0x0000002601260210 */ /* 0x000fca0007ffe0ff */
[----:B------:R1:W-:Y:S01]  /*e3b0*/  @P0 STL.U8 [R38], R48 ;  /* 0x0000003026000387 */ /* 0x0003e20000100000 */
[----:B------:R-:W-:Y:S05]  /*e3c0*/  @!P1 BRA `(.L_x_196) ;  /* 0x0000000400409947 */ /* 0x000fea0003800000 */
[----:B------:R-:W0:Y:S01]  /*e3d0*/  LDCU.64 UR8, c[0x0][0x380] ;  /* 0x00007000ff0877ac */ /* 0x000e220008000a00 */
[----:B------:R-:W-:Y:S01]  /*e3e0*/  LOP3.LUT R63, R64, 0xffff, RZ, 0xc0, !PT ;  /* 0x0000ffff403f7812 */ /* 0x000fe200078ec0ff */
[----:B------:R-:W-:Y:S02]  /*e3f0*/  IMAD.MOV.U32 R46, RZ, RZ, R10 ;  /* 0x000000ffff2e7224 */ /* 0x000fe400078e000a */
[----:B------:R-:W-:Y:S01]  /*e400*/  IMAD.MOV.U32 R47, RZ, RZ, RZ ;  /* 0x000000ffff2f7224 */ /* 0x000fe200078e00ff */
[----:B------:R-:W-:Y:S01]  /*e410*/  UMOV UR4, URZ ;  /* 0x000000ff00047c82 */ /* 0x000fe20008000000 */
[----:B------:R-:W-:-:S05]  /*e420*/  IMAD.WIDE.U32 R46, R11, R63, R46 ;  /* 0x0000003f0b2e7225 */ /* 0x000fca00078e002e */
[----:B------:R-:W-:Y:S02]  /*e430*/  IADD3 R47, PT, PT, R47, UR4, RZ ;  /* 0x000000042f2f7c10 */ /* 0x000fe4000fffe0ff */
[----:B0-----:R-:W-:-:S04]  /*e440*/  LEA R52, P0, R46, UR8, 0x1 ;  /* 0x000000082e347c11 */ /* 0x001fc8000f8008ff */
[----:B------:R-:W-:-:S05]  /*e450*/  LEA.HI.X R53, R46, UR9, R47, 0x1, P0 ;  /* 0x000000092e357c11 */ /* 0x000fca00080f0c2f */
[----:B------:R0:W2:Y:S01]  /*e460*/  LDG.E.S16 R52, desc[UR6][R52.64] ;  /* 0x0000000634347981 */ /* 0x0000a2000c1e1700 */
[----:B------:R-:W-:Y:S01]  /*e470*/  IMAD.IADD R46, R63, 0x1, -R2 ;  /* 0x000000013f2e7824 */ /* 0x000fe200078e0a02 */
[----:B------:R-:W-:Y:S01]  /*e480*/  MOV R49, 0x3fd80000 ;  /* 0x3fd8000000317802 */ /* 0x000fe20000000f00 */
[----:B-1----:R-:W-:Y:S01]  /*e490*/  IMAD.MOV.U32 R48, RZ, RZ, 0x0 ;  /* 0x00000000ff307424 */ /* 0x002fe200078e00ff */
        /* <DEDUP_REMOVED lines=25> */
.L_x_204:
[----:B------:R-:W-:Y:S05]  /*e630*/  BSYNC.RECONVERGENT B4 ;  /* 0x0000000000047941 */ /* 0x000fea0003800200 */
.L_x_203:
        /* <DEDUP_REMOVED lines=23> */
.L_x_206:
[----:B------:R-:W-:Y:S05]  /*e7b0*/  BSYNC.RECONVERGENT B4 ;  /* 0x0000000000047941 */ /* 0x000fea0003800200 */
.L_x_205:
[----:B------:R-:W-:Y:S01]  /*e7c0*/  DSETP.GT.AND P0, PT, R46, R72, PT ;  /* 0x000000482e00722a */ /* 0x000fe20003f04000 */
[----:B------:R-:W-:Y:S01]  /*e7d0*/  IMAD.MOV.U32 R48, RZ, RZ, 0x1 ;  /* 0x00000001ff307424 */ /* 0x000fe200078e00ff */
[----:B------:R-:W-:Y:S01]  /*e7e0*/  ISETP.GT.AND P1, PT, R62, RZ, PT ;  /* 0x000000ff3e00720c */ /* 0x000fe20003f24270 */
[----:B------:R-:W-:-:S03]  /*e7f0*/  VIADD R58, R0, 0xfffffffd ;  /* 0xfffffffd003a7836 */ /* 0x000fc60000000000 */
[----:B------:R-:W-:Y:S02]  /*e800*/  SEL R51, R60, RZ, P1 ;  /* 0x000000ff3c337207 */ /* 0x000fe40000800000 */
[----:B------:R-:W-:-:S03]  /*e810*/  SEL R49, R25, RZ, P1 ;  /* 0x000000ff19317207 */ /* 0x000fc60000800000 */
[----:B------:R-:W-:Y:S01]  /*e820*/  IMAD.IADD R51, R64, 0x1, R51 ;  /* 0x0000000140337824 */ /* 0x000fe200078e0233 */
[----:B------:R-:W-:Y:S02]  /*e830*/  IADD3 R62, PT, PT, R62, -R49, RZ ;  /* 0x800000313e3e7210 */ /* 0x000fe40007ffe0ff */
[----:B------:R-:W-:Y:S01]  /*e840*/  @P0 IADD3 R38, PT, PT, -R27, R10, RZ ;  /* 0x0000000a1b260210 */ /* 0x000fe20007ffe1ff */
[----:B------:R-:W-:Y:S01]  /*e850*/  @P0 IMAD.IADD R63, R63, 0x1, -R28 ;  /* 0x000000013f3f0824 */ /* 0x000fe200078e0a1c */
[----:B------:R-:W-:Y:S01]  /*e860*/  LEA R62, R61, R62, 0x1 ;  /* 0x0000003e3d3e7211 */ /* 0x000fe200078e08ff */
[----:B------:R-:W-:Y:S01]  /*e870*/  @P0 IMAD.MOV.U32 R72, RZ, RZ, R46 ;  /* 0x000000ffff480224 */ /* 0x000fe200078e002e */
[----:B------:R-:W-:Y:S01]  /*e880*/  PRMT R64, R51, 0x7610, R64 ;  /* 0x0000761033407816 */ /* 0x000fe20000000040 */
[----:B------:R-:W-:Y:S02]  /*e890*/  @P0 IMAD R38, R63, 0xc9, R38 ;  /* 0x000000c93f260824 */ /* 0x000fe400078e0226 */
[----:B------:R-:W-:-:S02]  /*e8a0*/  @P0 IMAD.MOV.U32 R73, RZ, RZ, R47 ;  /* 0x000000ffff490224 */ /* 0x000fc400078e002f */
[----:B------:R-:W-:-:S05]  /*e8b0*/  @P0 IMAD.IADD R38, R1, 0x1, R38 ;  /* 0x0000000101260824 */ /* 0x000fca00078e0226 */
[----:B------:R2:W-:Y:S02]  /*e8c0*/  @P0 STL.U8 [R38], R48 ;  /* 0x0000003026000387 */ /* 0x0005e40000100000 */
.L_x_196:
[----:B------:R-:W-:Y:S05]  /*e8d0*/  BSYNC.RECONVERGENT B3 ;  /* 0x0000000000037941 */ /* 0x000fea0003800200 */
.L_x_195:
[----:B------:R-:W-:-:S05]  /*e8e0*/  IMAD.MOV R47, RZ, RZ, -R34 ;  /* 0x000000ffff2f7224 */ /* 0x000fca00078e0a22 */
[----:B------:R-:W-:-:S05]  /*e8f0*/  PRMT R47, R47, 0x7710, RZ ;  /* 0x000077102f2f7816 */ /* 0x000fca00000000ff */
[----:B-12---:R-:W-:-:S05]  /*e900*/  IMAD.IADD R38, R0, 0x1, R47 ;  /* 0x0000000100267824 */ /* 0x006fca00078e022f */
[----:B------:R-:W-:-:S04]  /*e910*/  LOP3.LUT R38, R38, 0xffff, RZ, 0xc0, !PT ;  /* 0x0000ffff26267812 */ /* 0x000fc800078ec0ff */
[----:B------:R-:W-:-:S13]  /*e920*/  ISETP.GE.U32.AND P0, PT, R38, 0x3, PT ;  /* 0x000000032600780c */ /* 0x000fda0003f06070 */
[----:B------:R-:W-:Y:S05]  /*e930*/  @!P0 BRA `(.L_x_207) ;  /* 0x0000006000248947 */ /* 0x000fea0003800000 */
[----:B------:R-:W-:Y:S01]  /*e940*/  BSSY.RECONVERGENT B3, `(.L_x_208) ;  /* 0x000014b000037945 */ /* 0x000fe20003800200 */
.L_x_226:
[----:B------:R-:W1:Y:S01]  /*e950*/  LDCU.64 UR8, c[0x0][0x380] ;  /* 0x00007000ff0877ac */ /* 0x000e620008000a00 */
[----:B------:R-:W-:Y:S01]  /*e960*/  LOP3.LUT R68, R58, 0xffff, RZ, 0xc0, !PT ;  /* 0x0000ffff3a447812 */ /* 0x000fe200078ec0ff */
[----:B------:R-:W-:Y:S01]  /*e970*/  IMAD.MOV.U32 R69, RZ, RZ, RZ ;  /* 0x000000ffff457224 */ /* 0x000fe200078e00ff */
[----:B------:R-:W-:Y:S01]  /*e980*/  LOP3.LUT R65, R64, 0xffff, RZ, 0xc0, !PT ;  /* 0x0000ffff40417812 */ /* 0x000fe200078ec0ff */
[----:B------:R-:W-:-:S04]  /*e990*/  UMOV UR4, URZ ;  /* 0x000000ff00047c82 */ /* 0x000fc80008000000 */
[----:B0-----:R-:W-:-:S05]  /*e9a0*/  IMAD.WIDE.U32 R46, R11, R65, R68 ;  /* 0x000000410b2e7225 */ /* 0x001fca00078e0044 */
[----:B------:R-:W-:Y:S02]  /*e9b0*/  IADD3 R47, PT, PT, R47, UR4, RZ ;  /* 0x000000042f2f7c10 */ /* 0x000fe4000fffe0ff */
[----:B-1----:R-:W-:-:S04]  /*e9c0*/  LEA R52, P0, R46, UR8, 0x1 ;  /* 0x000000082e347c11 */ /* 0x002fc8000f8008ff */
        /* <DEDUP_REMOVED lines=32> */
.L_x_210:
[----:B------:R-:W-:Y:S05]  /*ebd0*/  BSYNC.RECONVERGENT B4 ;  /* 0x0000000000047941 */ /* 0x000fea0003800200 */
.L_x_209:
        /* <DEDUP_REMOVED lines=23> */
.L_x_212:
[----:B------:R-:W-:Y:S05]  /*ed50*/  BSYNC.RECONVERGENT B4 ;  /* 0x0000000000047941 */ /* 0x000fea0003800200 */
.L_x_211:
[----:B------:R-:W-:Y:S01]  /*ed60*/  ISETP.GT.AND P0, PT, R62, RZ, PT ;  /* 0x000000ff3e00720c */ /* 0x000fe20003f04270 */
[----:B------:R-:W0:Y:S01]  /*ed70*/  LDCU.64 UR8, c[0x0][0x380] ;  /* 0x00007000ff0877ac */ /* 0x000e220008000a00 */
[----:B------:R-:W-:Y:S01]  /*ed80*/  IADD3 R74, PT, PT, R58, -0x1, RZ ;  /* 0xffffffff3a4a7810 */ /* 0x000fe20007ffe0ff */
[----:B------:R-:W-:Y:S01]  /*ed90*/  IMAD.MOV.U32 R75, RZ, RZ, RZ ;  /* 0x000000ffff4b7224 */ /* 0x000fe200078e00ff */
[----:B------:R-:W-:Y:S01]  /*eda0*/  SEL R47, R60, RZ, P0 ;  /* 0x000000ff3c2f7207 */ /* 0x000fe20000000000 */
[----:B------:R-:W-:Y:S01]  /*edb0*/  UMOV UR4, URZ ;  /* 0x000000ff00047c82 */ /* 0x000fe20008000000 */
[----:B------:R-:W-:-:S03]  /*edc0*/  LOP3.LUT R74, R74, 0xffff, RZ, 0xc0, !PT ;  /* 0x0000ffff4a4a7812 */ /* 0x000fc600078ec0ff */
[----:B------:R-:W-:-:S05]  /*edd0*/  IMAD.IADD R64, R47, 0x1, R64 ;  /* 0x000000012f407824 */ /* 0x000fca00078e0240 */
[----:B------:R-:W-:-:S05]  /*ede0*/  LOP3.LUT R63, R64, 0xffff, RZ, 0xc0, !PT ;  /* 0x0000ffff403f7812 */ /* 0x000fca00078ec0ff */
[----:B------:R-:W-:-:S04]  /*edf0*/  IMAD.WIDE.U32 R46, R11, R63, R74 ;  /* 0x0000003f0b2e7225 */ /* 0x000fc800078e004a */
[----:B------:R-:W-:Y:S01]  /*ee00*/  VIADD R47, R47, UR4 ;  /* 0x000000042f2f7c36 */ /* 0x000fe20008000000 */
[----:B0-----:R-:W-:-:S04]  /*ee10*/  LEA R48, P1, R46, UR8, 0x1 ;  /* 0x000000082e307c11 */ /* 0x001fc8000f8208ff */
[----:B------:R-:W-:-:S05]  /*ee20*/  LEA.HI.X R49, R46, UR9, R47, 0x1, P1 ;  /* 0x000000092e317c11 */ /* 0x000fca00088f0c2f */
[----:B------:R0:W2:Y:S01]  /*ee30*/  LDG.E.S16 R52, desc[UR6][R48.64] ;  /* 0x0000000630347981 */ /* 0x0000a2000c1e1700 */
[----:B------:R-:W-:Y:S01]  /*ee40*/  IADD3 R38, PT, PT, -R40, R74, RZ ;  /* 0x0000004a28267210 */ /* 0x000fe20007ffe1ff */
[----:B------:R-:W-:Y:S01]  /*ee50*/  IMAD.IADD R47, R63, 0x1, -R2 ;  /* 0x000000013f2f7824 */ /* 0x000fe200078e0a02 */
[----:B------:R-:W-:Y:S01]  /*ee60*/  DSETP.GT.AND P1, PT, R66, R72, PT ;  /* 0x000000484200722a */ /* 0x000fe20003f24000 */
[----:B------:R-:W-:Y:S01]  /*ee70*/  SEL R59, R25, RZ, P0 ;  /* 0x000000ff193b7207 */ /* 0x000fe20000000000 */
[----:B------:R-:W-:Y:S01]  /*ee80*/  BSSY.RECONVERGENT B4, `(.L_x_213) ;  /* 0x0000025000047945 */ /* 0x000fe20003800200 */
[----:B------:R-:W-:-:S03]  /*ee90*/  IMAD R38, R38, R38, RZ ;  /* 0x0000002626267224 */ /* 0x000fc600078e02ff */
[----:B------:R-:W-:Y:S01]  /*eea0*/  IMAD.IADD R62, R62, 0x1, -R59 ;  /* 0x000000013e3e7824 */ /* 0x000fe200078e0a3b */
[----:B0-----:R-:W-:Y:S01]  /*eeb0*/  MOV R49, 0x3fd80000 ;  /* 0x3fd8000000317802 */ /* 0x001fe20000000f00 */
[----:B------:R-:W-:Y:S02]  /*eec0*/  IMAD R47, R47, R47, R38 ;  /* 0x0000002f2f2f7224 */ /* 0x000fe400078e0226 */
[----:B------:R-:W-:-:S04]  /*eed0*/  IMAD.MOV.U32 R48, RZ, RZ, 0x0 ;  /* 0x00000000ff307424 */ /* 0x000fc800078e00ff */
[----:B------:R-:W0:Y:S01]  /*eee0*/  I2F.F64.U32 R46, R47 ;  /* 0x0000002f002e7312 */ /* 0x000e220000201800 */
[----:B------:R-:W-:Y:S01]  /*eef0*/  @P1 IMAD.IADD R65, R65, 0x1, -R28 ;  /* 0x0000000141411824 */ /* 0x000fe200078e0a1c */
[----:B------:R-:W-:Y:S01]  /*ef00*/  @P1 MOV R72, R66 ;  /* 0x0000004200481202 */ /* 0x000fe20000000f00 */
[----:B------:R-:W-:Y:S02]  /*ef10*/  @P1 IMAD.IADD R38, R68, 0x1, -R27 ;  /* 0x0000000144261824 */ /* 0x000fe400078e0a1b */
[----:B------:R-:W-:Y:S02]  /*ef20*/  @P1 IMAD.MOV.U32 R73, RZ, RZ, R67 ;  /* 0x000000ffff491224 */ /* 0x000fe400078e0043 */
[----:B------:R-:W-:-:S05]  /*ef30*/  @P1 IMAD R38, R65, 0xc9, R38 ;  /* 0x000000c941261824 */ /* 0x000fca00078e0226 */
[----:B------:R-:W-:Y:S01]  /*ef40*/  @P1 IADD3 R38, PT, PT, R1, R38, RZ ;  /* 0x0000002601261210 */ /* 0x000fe20007ffe0ff */
[----:B0-----:R-:W0:Y:S01]  /*ef50*/  MUFU.RSQ64H R55, R47 ;  /* 0x0000002f00377308 */ /* 0x001e220000001c00 */
[----:B------:R-:W-:-:S05]  /*ef60*/  VIADD R54, R47, 0xfcb00000 ;  /* 0xfcb000002f367836 */ /* 0x000fca0000000000 */
[----:B------:R-:W-:Y:S01]  /*ef70*/  ISETP.GE.U32.AND P2, PT, R54, 0x7ca00000, PT ;  /* 0x7ca000003600780c */ /* 0x000fe20003f46070 */
[----:B0-----:R-:W-:-:S08]  /*ef80*/  DMUL R50, R54, R54 ;  /* 0x0000003636327228 */ /* 0x001fd00000000000 */
[----:B------:R-:W-:-:S08]  /*ef90*/  DFMA R50, R46, -R50, 1 ;  /* 0x3ff000002e32742b */ /* 0x000fd00000000832 */
[----:B------:R-:W-:Y:S02]  /*efa0*/  DFMA R48, R50, R48, 0.5 ;  /* 0x3fe000003230742b */ /* 0x000fe40000000030 */
[----:B------:R-:W-:-:S08]  /*efb0*/  DMUL R70, R54, R50 ;  /* 0x0000003236467228 */ /* 0x000fd00000000000 */
[----:B------:R-:W-:Y:S01]  /*efc0*/  DFMA R70, R48, R70, R54 ;  /* 0x000000463046722b */ /* 0x000fe20000000036 */
[----:B------:R-:W-:-:S05]  /*efd0*/  IMAD.MOV.U32 R49, RZ, RZ, 0x1 ;  /* 0x00000001ff317424 */ /* 0x000fca00078e00ff */
[----:B------:R0:W-:Y:S02]  /*efe0*/  @P1 STL.U8 [R38], R49 ;  /* 0x0000003126001387 */ /* 0x0001e40000100000 */
[----:B------:R-:W-:Y:S02]  /*eff0*/  DMUL R50, R46, R70 ;  /* 0x000000462e327228 */ /* 0x000fe40000000000 */
[----:B------:R-:W-:-:S06]  /*f000*/  VIADD R53, R71, 0xfff00000 ;  /* 0xfff0000047357836 */ /* 0x000fcc0000000000 */
[----:B0-----:R-:W-:Y:S01]  /*f010*/  DFMA R48, R50, -R50, R46 ;  /* 0x800000323230722b */ /* 0x001fe2000000002e */
        /* <DEDUP_REMOVED lines=11> */
.L_x_214:
[----:B------:R-:W-:Y:S05]  /*f0d0*/  BSYNC.RECONVERGENT B4 ;  /* 0x0000000000047941 */ /* 0x000fea0003800200 */
.L_x_213:
        /* <DEDUP_REMOVED lines=23> */
.L_x_216:
[----:B------:R-:W-:Y:S05]  /*f250*/  BSYNC.RECONVERGENT B4 ;  /* 0x0000000000047941 */ /* 0x000fea0003800200 */
.L_x_215:
[----:B------:R-:W-:Y:S01]  /*f260*/  IMAD R62, R61, 0x2, R62 ;  /* 0x000000023d3e7824 */ /* 0x000fe200078e023e */
[----:B------:R-:W0:Y:S01]  /*f270*/  LDCU.64 UR8, c[0x0][0x380] ;  /* 0x00007000ff0877ac */ /* 0x000e220008000a00 */
[----:B------:R-:W-:Y:S02]  /*f280*/  VIADD R68, R58, 0xfffffffe ;  /* 0xfffffffe3a447836 */ /* 0x000fe40000000000 */
[----:B------:R-:W-:Y:S01]  /*f290*/  IMAD.MOV.U32 R69, RZ, RZ, RZ ;  /* 0x000000ffff457224 */ /* 0x000fe200078e00ff */
[----:B------:R-:W-:Y:S01]  /*f2a0*/  ISETP.GT.AND P0, PT, R62, RZ, PT ;  /* 0x000000ff3e00720c */ /* 0x000fe20003f04270 */
[----:B------:R-:W-:Y:S01]  /*f2b0*/  UMOV UR4, URZ ;  /* 0x000000ff00047c82 */ /* 0x000fe20008000000 */
[----:B------:R-:W-:Y:S02]  /*f2c0*/  LOP3.LUT R68, R68, 0xffff, RZ, 0xc0, !PT ;  /* 0x0000ffff44447812 */ /* 0x000fe400078ec0ff */
[----:B------:R-:W-:-:S04]  /*f2d0*/  SEL R47, R60, RZ, P0 ;  /* 0x000000ff3c2f7207 */ /* 0x000fc80000000000 */
[----:B------:R-:W-:-:S04]  /*f2e0*/  IADD3 R64, PT, PT, R64, R47, RZ ;  /* 0x0000002f40407210 */ /* 0x000fc80007ffe0ff */
[----:B------:R-:W-:-:S05]  /*f2f0*/  LOP3.LUT R65, R64, 0xffff, RZ, 0xc0, !PT ;  /* 0x0000ffff40417812 */ /* 0x000fca00078ec0ff */
[----:B------:R-:W-:-:S04]  /*f300*/  IMAD.WIDE.U32 R46, R11, R65, R68 ;  /* 0x000000410b2e7225 */ /* 0x000fc800078e0044 */
[----:B------:R-:W-:Y:S01]  /*f310*/  VIADD R47, R47, UR4 ;  /* 0x000000042f2f7c36 */ /* 0x000fe20008000000 */
[----:B0-----:R-:W-:-:S04]  /*f320*/  LEA R48, P1, R46, UR8, 0x1 ;  /* 0x000000082e307c11 */ /* 0x001fc8000f8208ff */
[----:B------:R-:W-:-:S05]  /*f330*/  LEA.HI.X R49, R46, UR9, R47, 0x1, P1 ;  /* 0x000000092e317c11 */ /* 0x000fca00088f0c2f */
[----:B------:R0:W2:Y:S01]  /*f340*/  LDG.E.S16 R52, desc[UR6][R48.64] ;  /* 0x0000000630347981 */ /* 0x0000a2000c1e1700 */
[----:B------:R-:W-:Y:S01]  /*f350*/  IMAD.IADD R38, R68, 0x1, -R40 ;  /* 0x0000000144267824 */ /* 0x000fe200078e0a28 */
[----:B------:R-:W-:Y:S01]  /*f360*/  IADD3 R47, PT, PT, -R2, R65, RZ ;  /* 0x00000041022f7210 */ /* 0x000fe20007ffe1ff */
[----:B------:R-:W-:Y:S01]  /*f370*/  DSETP.GT.AND P1, PT, R66, R72, PT ;  /* 0x000000484200722a */ /* 0x000fe20003f24000 */
[----:B------:R-:W-:Y:S01]  /*f380*/  SEL R59, R25, RZ, P0 ;  /* 0x000000ff193b7207 */ /* 0x000fe20000000000 */
[----:B------:R-:W-:Y:S01]  /*f390*/  IMAD R38, R38, R38, RZ ;  /* 0x0000002626267224 */ /* 0x000fe200078e02ff */
[----:B------:R-:W-:Y:S03]  /*f3a0*/  BSSY.RECONVERGENT B4, `(.L_x_217) ;  /* 0x0000024000047945 */ /* 0x000fe60003800200 */
[----:B------:R-:W-:Y:S02]  /*f3b0*/  IMAD R47, R47, R47, R38 ;  /* 0x0000002f2f2f7224 */ /* 0x000fe400078e0226 */
[----:B0-----:R-:W-:-:S02]  /*f3c0*/  IMAD.MOV.U32 R48, RZ, RZ, 0x0 ;  /* 0x00000000ff307424 */ /* 0x001fc400078e00ff */
[----:B------:R-:W-:Y:S02]  /*f3d0*/  IMAD.MOV.U32 R49, RZ, RZ, 0x3fd80000 ;  /* 0x3fd80000ff317424 */ /* 0x000fe400078e00ff */
[----:B------:R-:W0:Y:S01]  /*f3e0*/  I2F.F64.U32 R46, R47 ;  /* 0x0000002f002e7312 */ /* 0x000e220000201800 */
[----:B------:R-:W-:Y:S01]  /*f3f0*/  IMAD.IADD R62, R62, 0x1, -R59 ;  /* 0x000000013e3e7824 */ /* 0x000fe200078e0a3b */
[----:B------:R-:W-:Y:S01]  /*f400*/  @P1 IADD3 R63, PT, PT, -R28, R63, RZ ;  /* 0x0000003f1c3f1210 */ /* 0x000fe20007ffe1ff */
[----:B------:R-:W-:Y:S01]  /*f410*/  @P1 IMAD.IADD R38, R74, 0x1, -R27 ;  /* 0x000000014a261824 */ /* 0x000fe200078e0a1b */
[----:B------:R-:W-:Y:S01]  /*f420*/  @P1 MOV R73, R67 ;  /* 0x0000004300491202 */ /* 0x000fe20000000f00 */
[----:B------:R-:W-:Y:S02]  /*f430*/  @P1 IMAD.MOV.U32 R72, RZ, RZ, R66 ;  /* 0x000000ffff481224 */ /* 0x000fe400078e0042 */
[----:B------:R-:W-:-:S04]  /*f440*/  @P1 IMAD R38, R63, 0xc9, R38 ;  /* 0x000000c93f261824 */ /* 0x000fc800078e0226 */
[----:B------:R-:W-:Y:S01]  /*f450*/  @P1 IMAD.IADD R38, R1, 0x1, R38 ;  /* 0x0000000101261824 */ /* 0x000fe200078e0226 */
        /* <DEDUP_REMOVED lines=13> */
[----:B--2---:R-:W-:-:S04]  /*f530*/  IADD3 R52, PT, PT, -R37, R52, RZ ;  /* 0x0000003425347210 */ /* 0x004fc80007ffe1ff */
        /* <DEDUP_REMOVED lines=10> */
.L_x_218:
[----:B------:R-:W-:Y:S05]  /*f5e0*/  BSYNC.RECONVERGENT B4 ;  /* 0x0000000000047941 */ /* 0x000fea0003800200 */
.L_x_217:
        /* <DEDUP_REMOVED lines=23> */
.L_x_220:
[----:B------:R-:W-:Y:S05]  /*f760*/  BSYNC.RECONVERGENT B4 ;  /* 0x0000000000047941 */ /* 0x000fea0003800200 */
.L_x_219:
[----:B------:R-:W-:Y:S01]  /*f770*/  IMAD R59, R61, 0x2, R62 ;  /* 0x000000023d3b7824 */ /* 0x000fe200078e023e */
[----:B------:R-:W0:Y:S01]  /*f780*/  LDCU.64 UR8, c[0x0][0x380] ;  /* 0x00007000ff0877ac */ /* 0x000e220008000a00 */
[----:B------:R-:W-:Y:S02]  /*f790*/  VIADD R62, R58, 0xfffffffd ;  /* 0xfffffffd3a3e7836 */ /* 0x000fe40000000000 */
[----:B------:R-:W-:Y:S01]  /*f7a0*/  HFMA2 R75, -RZ, RZ, 0, 0 ;  /* 0x00000000ff4b7431 */ /* 0x000fe200000001ff */
[----:B------:R-:W-:Y:S01]  /*f7b0*/  ISETP.GT.AND P0, PT, R59, RZ, PT ;  /* 0x000000ff3b00720c */ /* 0x000fe20003f04270 */
[----:B------:R-:W-:Y:S01]  /*f7c0*/  UMOV UR4, URZ ;  /* 0x000000ff00047c82 */ /* 0x000fe20008000000 */
[----:B------:R-:W-:Y:S02]  /*f7d0*/  LOP3.LUT R74, R62, 0xffff, RZ, 0xc0, !PT ;  /* 0x0000ffff3e4a7812 */ /* 0x000fe400078ec0ff */
[----:B------:R-:W-:-:S05]  /*f7e0*/  SEL R47, R60, RZ, P0 ;  /* 0x000000ff3c2f7207 */ /* 0x000fca0000000000 */
[----:B------:R-:W-:-:S05]  /*f7f0*/  IMAD.IADD R64, R64, 0x1, R47 ;  /* 0x0000000140407824 */ /* 0x000fca00078e022f */
[----:B------:R-:W-:-:S05]  /*f800*/  LOP3.LUT R63, R64, 0xffff, RZ, 0xc0, !PT ;  /* 0x0000ffff403f7812 */ /* 0x000fca00078ec0ff */
[----:B------:R-:W-:-:S04]  /*f810*/  IMAD.WIDE.U32 R46, R11, R63, R74 ;  /* 0x0000003f0b2e7225 */ /* 0x000fc800078e004a */
[----:B------:R-:W-:Y:S01]  /*f820*/  VIADD R47, R47, UR4 ;  /* 0x000000042f2f7c36 */ /* 0x000fe20008000000 */
[----:B0-----:R-:W-:-:S04]  /*f830*/  LEA R48, P1, R46, UR8, 0x1 ;  /* 0x000000082e307c11 */ /* 0x001fc8000f8208ff */
        /* <DEDUP_REMOVED lines=9> */
[----:B------:R-:W-:Y:S02]  /*f8d0*/  IMAD.MOV.U32 R49, RZ, RZ, 0x3fd80000 ;  /* 0x3fd80000ff317424 */ /* 0x000fe400078e00ff */
[----:B------:R-:W0:Y:S01]  /*f8e0*/  I2F.F64.U32 R46, R47 ;  /* 0x0000002f002e7312 */ /* 0x000e220000201800 */
[----:B------:R-:W-:Y:S01]  /*f8f0*/  @P1 IADD3 R38, PT, PT, -R27, R68, RZ ;  /* 0x000000441b261210 */ /* 0x000fe20007ffe1ff */
[----:B------:R-:W-:Y:S01]  /*f900*/  @P1 IMAD.IADD R65, R65, 0x1, -R28 ;  /* 0x0000000141411824 */ /* 0x000fe200078e0a1c */
[----:B------:R-:W-:Y:S01]  /*f910*/  SEL R68, R25, RZ, P0 ;  /* 0x000000ff19447207 */ /* 0x000fe20000000000 */
[----:B------:R-:W-:-:S02]  /*f920*/  @P1 IMAD.MOV.U32 R72, RZ, RZ, R66 ;  /* 0x000000ffff481224 */ /* 0x000fc400078e0042 */
[----:B------:R-:W-:Y:S01]  /*f930*/  @P1 IMAD R38, R65, 0xc9, R38 ;  /* 0x000000c941261824 */ /* 0x000fe200078e0226 */
[----:B------:R-:W-:Y:S01]  /*f940*/  IADD3 R68, PT, PT, R59, -R68, RZ ;  /* 0x800000443b447210 */ /* 0x000fe20007ffe0ff */
[----:B------:R-:W-:Y:S02]  /*f950*/  @P1 IMAD.MOV.U32 R73, RZ, RZ, R67 ;  /* 0x000000ffff491224 */ /* 0x000fe400078e0043 */
[----:B------:R-:W-:Y:S01]  /*f960*/  @P1 IMAD.IADD R38, R1, 0x1, R38 ;  /* 0x0000000101261824 */ /* 0x000fe200078e0226 */
[----:B0-----:R-:W0:Y:S01]  /*f970*/  MUFU.RSQ64H R55, R47 ;  /* 0x0000002f00377308 */ /* 0x001e220000001c00 */
[----:B------:R-:W-:-:S04]  /*f980*/  IADD3 R54, PT, PT, R47, -0x3500000, RZ ;  /* 0xfcb000002f367810 */ /* 0x000fc80007ffe0ff */
[----:B------:R-:W-:Y:S02]  /*f990*/  ISETP.GE.U32.AND P0, PT, R54, 0x7ca00000, PT ;  /* 0x7ca000003600780c */ /* 0x000fe40003f06070 */
        /* <DEDUP_REMOVED lines=8> */
[----:B------:R-:W-:-:S06]  /*fa20*/  IADD3 R53, PT, PT, R71, -0x100000, RZ ;  /* 0xfff0000047357810 */ /* 0x000fcc0007ffe0ff */
[----:B0-----:R-:W-:Y:S01]  /*fa30*/  DFMA R48, R50, -R50, R46 ;  /* 0x800000323230722b */ /* 0x001fe2000000002e */
        /* <DEDUP_REMOVED lines=11> */
.L_x_222:
[----:B------:R-:W-:Y:S05]  /*faf0*/  BSYNC.RECONVERGENT B4 ;  /* 0x0000000000047941 */ /* 0x000fea0003800200 */
.L_x_221:
        /* <DEDUP_REMOVED lines=23> */
.L_x_224:
[----:B------:R-:W-:Y:S05]  /*fc70*/  BSYNC.RECONVERGENT B4 ;  /* 0x0000000000047941 */ /* 0x000fea0003800200 */
.L_x_223:
        /* <DEDUP_REMOVED lines=8> */
[----:B------:R-:W-:-:S04]  /*fd00*/  @P0 IMAD R38, R63, 0xc9, R38 ;  /* 0x000000c93f260824 */ /* 0x000fc800078e0226 */
        /* <DEDUP_REMOVED lines=14> */
.L_x_225:
[----:B------:R-:W-:Y:S05]  /*fdf0*/  BSYNC.RECONVERGENT B3 ;  /* 0x0000000000037941 */ /* 0x000fea0003800200 */
.L_x_208:
[----:B------:R-:W-:Y:S05]  /*fe00*/  BRA `(.L_x_207) ;  /* 0x0000004800f07947 */ /* 0x000fea0003800000 */
.L_x_194:
[----:B------:R-:W-:Y:S01]  /*fe10*/  IMAD.MOV R38, RZ, RZ, -R2 ;  /* 0x000000ffff267224 */ /* 0x000fe200078e0a02 */
[----:B------:R-:W-:Y:S01]  /*fe20*/  ISETP.NE.AND P0, PT, R22, RZ, PT ;  /* 0x000000ff1600720c */ /* 0x000fe20003f05270 */
[----:B------:R-:W-:Y:S01]  /*fe30*/  IMAD.MOV.U32 R60, RZ, RZ, 0x1 ;  /* 0x00000001ff3c7424 */ /* 0x000fe200078e00ff */
[----:B------:R-:W-:Y:S01]  /*fe40*/  BSSY.RECONVERGENT B3, `(.L_x_227) ;  /* 0x00000d8000037945 */ /* 0x000fe20003800200 */
[----:B------:R-:W-:Y:S01]  /*fe50*/  HFMA2 R73, -RZ, RZ, -2.13671875, -0.0 ;  /* 0xc0468000ff497431 */ /* 0x000fe200000001ff */
[----:B------:R-:W-:Y:S01]  /*fe60*/  PRMT R38, R38, 0x7710, RZ ;  /* 0x0000771026267816 */ /* 0x000fe200000000ff */
[----:B------:R-:W-:Y:S01]  /*fe70*/  IMAD.MOV.U32 R72, RZ, RZ, 0x0 ;  /* 0x00000000ff487424 */ /* 0x000fe200078e00ff */
[----:B------:R-:W-:Y:S02]  /*fe80*/  PRMT R64, R2, 0x7610, R64 ;  /* 0x0000761002407816 */ /* 0x000fe40000000040 */
[----:B------:R-:W-:Y:S02]  /*fe90*/  IADD3 R38, PT, PT, R31, R38, RZ ;  /* 0x000000261f267210 */ /* 0x000fe40007ffe0ff */
[----:B------:R-:W-:-:S02]  /*fea0*/  PRMT R58, R0, 0x7610, R58 ;  /* 0x00007610003a7816 */ /* 0x000fc4000000003a */
        /* <DEDUP_REMOVED lines=10> */
[----:B------:R-:W-:Y:S01]  /*ff50*/  IMAD.MOV.U32 R50, RZ, RZ, 0x1 ;  /* 0x00000001ff327424 */ /* 0x000fe200078e00ff */
        /* <DEDUP_REMOVED lines=15> */
[----:B------:R-:W-:Y:S01]  /*10050*/  MOV R50, R44 ;  /* 0x0000002c00327202 */ /* 0x000fe20000000f00 */
[----:B------:R-:W-:Y:S01]  /*10060*/  IMAD.MOV.U32 R49, RZ, RZ, R45 ;  /* 0x000000ffff317224 */ /* 0x000fe200078e002d */
[----:B------:R-:W-:-:S07]  /*10070*/  MOV R38, 0x10090 ;  /* 0x0001009000267802 */ /* 0x000fce0000000f00 */
[----:B0-----:R-:W-:Y:S05]  /*10080*/  CALL.REL.NOINC `($__internal_0_$__cuda_sm20_div_rn_f64_full) ;  /* 0x000001fc00dc7944 */ /* 0x001fea0003c00000 */
.L_x_230:
[----:B------:R-:W-:Y:S05]  /*10090*/  BSYNC.RECONVERGENT B4 ;  /* 0x0000000000047941 */ /* 0x000fea0003800200 */
.L_x_229:
[----:B------:R-:W-:Y:S01]  /*100a0*/  DSETP.GT.AND P1, PT, R56, -45, PT ;  /* 0xc04680003800742a */ /* 0x000fe20003f24000 */
[----:B------:R-:W-:Y:S01]  /*100b0*/  IMAD.MOV.U32 R38, RZ, RZ, 0x1 ;  /* 0x00000001ff267424 */ /* 0x000fe200078e00ff */
[----:B------:R-:W-:Y:S01]  /*100c0*/  ISETP.GT.AND P0, PT, R62, RZ, PT ;  /* 0x000000ff3e00720c */ /* 0x000fe20003f04270 */
[----:B------:R-:W-:Y:S01]  /*100d0*/  IMAD.MOV.U32 R72, RZ, RZ, 0x0 ;  /* 0x00000000ff487424 */ /* 0x000fe200078e00ff */
[----:B------:R-:W-:Y:S02]  /*100e0*/  MOV R73, 0xc0468000 ;  /* 0xc046800000497802 */ /* 0x000fe40000000f00 */
[----:B------:R-:W-:Y:S02]  /*100f0*/  SEL R47, R25, RZ, P0 ;  /* 0x000000ff192f7207 */ /* 0x000fe40000000000 */
[----:B------:R-:W-:Y:S02]  /*10100*/  SEL R49, R60, RZ, P0 ;  /* 0x000000ff3c317207 */ /* 0x000fe40000000000 */
[----:B------:R-:W-:Y:S01]  /*10110*/  ISETP.NE.AND P0, PT, R22, 0x1, PT ;  /* 0x000000011600780c */ /* 0x000fe20003f05270 */
[----:B------:R-:W-:Y:S01]  /*10120*/  IMAD.IADD R62, R62, 0x1, -R47 ;  /* 0x000000013e3e7824 */ /* 0x000fe200078e0a2f */
[----:B------:R-:W-:Y:S01]  /*10130*/  PRMT R58, R29, 0x7610, R58 ;  /* 0x000076101d3a7816 */ /* 0x000fe2000000003a */
[----:B------:R-:W-:Y:S01]  /*10140*/  IMAD.IADD R49, R2, 0x1, R49 ;  /* 0x0000000102317824 */ /* 0x000fe200078e0231 */
[----:B------:R1:W-:Y:S01]  /*10150*/  @P1 STL.U8 [R9], R38 ;  /* 0x0000002609001387 */ /* 0x0003e20000100000 */
[----:B------:R-:W-:Y:S01]  /*10160*/  @P1 IMAD.MOV.U32 R72, RZ, RZ, R56 ;  /* 0x000000ffff481224 */ /* 0x000fe200078e0038 */
[----:B------:R-:W-:Y:S01]  /*10170*/  @P1 MOV R73, R57 ;  /* 0x0000003900491202 */ /* 0x000fe20000000f00 */
[----:B------:R-:W-:Y:S01]  /*10180*/  IMAD R62, R61, 0x2, R62 ;  /* 0x000000023d3e7824 */ /* 0x000fe200078e023e */
[----:B------:R-:W-:-:S05]  /*10190*/  PRMT R64, R49, 0x7610, R64 ;  /* 0x0000761031407816 */ /* 0x000fca0000000040 */
[----:B------:R-:W-:Y:S05]  /*101a0*/  @!P0 BRA `(.L_x_228) ;  /* 0x0000000800848947 */ /* 0x000fea0003800000 */
[----:B------:R-:W2:Y:S01]  /*101b0*/  LDCU.64 UR8, c[0x0][0x380] ;  /* 0x00007000ff0877ac */ /* 0x000ea20008000a00 */
[----:B------:R-:W-:Y:S01]  /*101c0*/  LOP3.LUT R63, R64, 0xffff, RZ, 0xc0, !PT ;  /* 0x0000ffff403f7812 */ /* 0x000fe200078ec0ff */
[----:B------:R-:W-:Y:S02]  /*101d0*/  IMAD.MOV.U32 R46, RZ, RZ, R18 ;  /* 0x000000ffff2e7224 */ /* 0x000fe400078e0012 */
[----:B------:R-:W-:Y:S01]  /*101e0*/  IMAD.MOV.U32 R47, RZ, RZ, RZ ;  /* 0x000000ffff2f7224 */ /* 0x000fe200078e00ff */
[----:B------:R-:W-:Y:S01]  /*101f0*/  UMOV UR4, URZ ;  /* 0x000000ff00047c82 */ /* 0x000fe20008000000 */
[----:B0-----:R-:W-:-:S05]  /*10200*/  IMAD.WIDE.U32 R46, R11, R63, R46 ;  /* 0x0000003f0b2e7225 */ /* 0x001fca00078e002e */
[----:B------:R-:W-:Y:S02]  /*10210*/  IADD3 R47, PT, PT, R47, UR4, RZ ;  /* 0x000000042f2f7c10 */ /* 0x000fe4000fffe0ff */
[----:B--2---:R-:W-:-:S04]  /*10220*/  LEA R52, P0, R46, UR8, 0x1 ;  /* 0x000000082e347c11 */ /* 0x004fc8000f8008ff */
[----:B------:R-:W-:-:S05]  /*10230*/  LEA.HI.X R53, R46, UR9, R47, 0x1, P0 ;  /* 0x000000092e357c11 */ /* 0x000fca00080f0c2f */
[----:B------:R0:W2:Y:S01]  /*10240*/  LDG.E.S16 R52, desc[UR6][R52.64] ;  /* 0x0000000634347981 */ /* 0x0000a2000c1e1700 */
[----:B------:R-:W-:Y:S01]  /*10250*/  IMAD.IADD R47, R63, 0x1, -R2 ;  /* 0x000000013f2f7824 */ /* 0x000fe200078e0a02 */
[----:B------:R-:W-:Y:S01]  /*10260*/  MOV R49, 0x3fd80000 ;  /* 0x3fd8000000317802 */ /* 0x000fe20000000f00 */
[----:B------:R-:W-:Y:S01]  /*10270*/  IMAD.MOV.U32 R48, RZ, RZ, 0x0 ;  /* 0x00000000ff307424 */ /* 0x000fe200078e00ff */
[----:B------:R-:W-:Y:S01]  /*10280*/  BSSY.RECONVERGENT B4, `(.L_x_231) ;  /* 0x0000019000047945 */ /* 0x000fe20003800200 */
[----:B------:R-:W-:-:S06]  /*10290*/  IMAD R47, R47, R47, R8 ;  /* 0x0000002f2f2f7224 */ /* 0x000fcc00078e0208 */
[----:B------:R-:W3:Y:S08]  /*102a0*/  I2F.F64.U32 R46, R47 ;  /* 0x0000002f002e7312 */ /* 0x000ef00000201800 */
[----:B---3--:R-:W3:Y:S01]  /*102b0*/  MUFU.RSQ64H R55, R47 ;  /* 0x0000002f00377308 */ /* 0x008ee20000001c00 */
[----:B------:R-:W-:-:S05]  /*102c0*/  VIADD R54, R47, 0xfcb00000 ;  /* 0xfcb000002f367836 */ /* 0x000fca0000000000 */
[----:B------:R-:W-:Y:S01]  /*102d0*/  ISETP.GE.U32.AND P0, PT, R54, 0x7ca00000, PT ;  /* 0x7ca000003600780c */ /* 0x000fe20003f06070 */
[----:B---3--:R-:W-:-:S08]  /*102e0*/  DMUL R50, R54, R54 ;  /* 0x0000003636327228 */ /* 0x008fd00000000000 */
        /* <DEDUP_REMOVED lines=8> */
[----:B------:R0:W2:Y:S02]  /*10370*/  I2F.F64 R56, R52 ;  /* 0x0000003400387312 */ /* 0x0000a40000201c00 */
[----:B0-----:R-:W-:-:S06]  /*10380*/  IMAD.MOV.U32 R52, RZ, RZ, R66 ;  /* 0x000000ffff347224 */ /* 0x001fcc00078e0042 */
[----:B------:R-:W-:Y:S01]  /*10390*/  DFMA R58, R48, R52, R50 ;  /* 0x00000034303a722b */ /* 0x000fe20000000032 */
[----:B--2---:R-:W-:Y:S10]  /*103a0*/  @!P0 BRA `(.L_x_232) ;  /* 0x0000000000188947 */ /* 0x004ff40003800000 */
[----:B-1----:R-:W-:Y:S01]  /*103b0*/  IMAD.MOV.U32 R38, RZ, RZ, R54 ;  /* 0x000000ffff267224 */ /* 0x002fe200078e0036 */
[----:B------:R-:W-:Y:S02]  /*103c0*/  MOV R52, R66 ;  /* 0x0000004200347202 */ /* 0x000fe40000000f00 */
[----:B------:R-:W-:-:S07]  /*103d0*/  MOV R54, 0x103f0 ;  /* 0x000103f000367802 */ /* 0x000fce0000000f00 */
[----:B------:R-:W-:Y:S05]  /*103e0*/  CALL.REL.NOINC `($__internal_1_$__cuda_sm20_dsqrt_rn_f64_mediumpath_v1) ;  /* 0x0000020000707944 */ /* 0x000fea0003c00000 */
[----:B------:R-:W-:Y:S02]  /*103f0*/  IMAD.MOV.U32 R58, RZ, RZ, R46 ;  /* 0x000000ffff3a7224 */ /* 0x000fe400078e002e */
[----:B------:R-:W-:-:S07]  /*10400*/  IMAD.MOV.U32 R59, RZ, RZ, R47 ;  /* 0x000000ffff3b7224 */ /* 0x000fce00078e002f */
.L_x_232:
[----:B------:R-:W-:Y:S05]  /*10410*/  BSYNC.RECONVERGENT B4 ;  /* 0x0000000000047941 */ /* 0x000fea0003800200 */
.L_x_231:
        /* <DEDUP_REMOVED lines=12> */
[----:B-1----:R-:W-:-:S05]  /*104e0*/  FFMA R38, RZ, R59, R47 ;  /* 0x0000003bff267223 */ /* 0x002fca000000002f */
        /* <DEDUP_REMOVED lines=10> */
.L_x_234:
[----:B------:R-:W-:Y:S05]  /*10590*/  BSYNC.RECONVERGENT B4 ;  /* 0x0000000000047941 */ /* 0x000fea0003800200 */
.L_x_233:
[----:B------:R-:W-:Y:S01]  /*105a0*/  DSETP.GT.AND P0, PT, R46, R72, PT ;  /* 0x000000482e00722a */ /* 0x000fe20003f04000 */
[----:B------:R-:W-:Y:S01]  /*105b0*/  IMAD.MOV.U32 R48, RZ, RZ, 0x1 ;  /* 0x00000001ff307424 */ /* 0x000fe200078e00ff */
[----:B------:R-:W-:Y:S02]  /*105c0*/  ISETP.GT.AND P1, PT, R62, RZ, PT ;  /* 0x000000ff3e00720c */ /* 0x000fe40003f24270 */
[----:B------:R-:W-:Y:S02]  /*105d0*/  PRMT R58, R17, 0x7610, R58 ;  /* 0x00007610113a7816 */ /* 0x000fe4000000003a */
[----:B------:R-:W-:Y:S02]  /*105e0*/  SEL R49, R25, RZ, P1 ;  /* 0x000000ff19317207 */ /* 0x000fe40000800000 */
[----:B------:R-:W-:Y:S02]  /*105f0*/  SEL R51, R60, RZ, P1 ;  /* 0x000000ff3c337207 */ /* 0x000fe40000800000 */
[----:B------:R-:W-:Y:S01]  /*10600*/  ISETP.NE.AND P1, PT, R22, 0x2, PT ;  /* 0x000000021600780c */ /* 0x000fe20003f25270 */
[----:B------:R-:W-:Y:S01]  /*10610*/  IMAD.IADD R62, R62, 0x1, -R49 ;  /* 0x000000013e3e7824 */ /* 0x000fe200078e0a31 */
[----:B------:R-:W-:-:S02]  /*10620*/  IADD3 R64, PT, PT, R64, R51, RZ ;  /* 0x0000003340407210 */ /* 0x000fc40007ffe0ff */
[----:B------:R-:W-:Y:S01]  /*10630*/  @P0 IADD3 R38, PT, PT, -R27, R18, RZ ;  /* 0x000000121b260210 */ /* 0x000fe20007ffe1ff */
[----:B------:R-:W-:Y:S02]  /*10640*/  @P0 IMAD.IADD R63, R63, 0x1, -R28 ;  /* 0x000000013f3f0824 */ /* 0x000fe400078e0a1c */
[----:B------:R-:W-:Y:S02]  /*10650*/  @P0 IMAD.MOV.U32 R72, RZ, RZ, R46 ;  /* 0x000000ffff480224 */ /* 0x000fe400078e002e */
[----:B------:R-:W-:Y:S02]  /*10660*/  @P0 IMAD R38, R63, 0xc9, R38 ;  /* 0x000000c93f260824 */ /* 0x000fe400078e0226 */
[----:B------:R-:W-:Y:S02]  /*10670*/  @P0 IMAD.MOV.U32 R73, RZ, RZ, R47 ;  /* 0x000000ffff490224 */ /* 0x000fe400078e002f */
[----:B------:R-:W-:Y:S02]  /*10680*/  @P0 IMAD.IADD R38, R1, 0x1, R38 ;  /* 0x0000000101260824 */ /* 0x000fe400078e0226 */
[----:B------:R-:W-:-:S03]  /*10690*/  IMAD R62, R61, 0x2, R62 ;  /* 0x000000023d3e7824 */ /* 0x000fc600078e023e */
[----:B------:R2:W-:Y:S01]  /*106a0*/  @P0 STL.U8 [R38], R48 ;  /* 0x0000003026000387 */ /* 0x0005e20000100000 */
[----:B------:R-:W-:Y:S05]  /*106b0*/  @!P1 BRA `(.L_x_228) ;  /* 0x0000000400409947 */ /* 0x000fea0003800000 */
[----:B------:R-:W0:Y:S01]  /*106c0*/  LDCU.64 UR8, c[0x0][0x380] ;  /* 0x00007000ff0877ac */ /* 0x000e220008000a00 */
[----:B------:R-:W-:Y:S01]  /*106d0*/  LOP3.LUT R63, R64, 0xffff, RZ, 0xc0, !PT ;  /* 0x0000ffff403f7812 */ /* 0x000fe200078ec0ff */
[----:B------:R-:W-:Y:S01]  /*106e0*/  IMAD.MOV.U32 R47, RZ, RZ, RZ ;  /* 0x000000ffff2f7224 */ /* 0x000fe200078e00ff */
[----:B------:R-:W-:Y:S01]  /*106f0*/  MOV R46, R14 ;  /* 0x0000000e002e7202 */ /* 0x000fe20000000f00 */
[----:B------:R-:W-:-:S04]  /*10700*/  UMOV UR4, URZ ;  /* 0x000000ff00047c82 */ /* 0x000fc80008000000 */
[----:B------:R-:W-:-:S04]  /*10710*/  IMAD.WIDE.U32 R46, R11, R63, R46 ;  /* 0x0000003f0b2e7225 */ /* 0x000fc800078e002e */
[----:B------:R-:W-:Y:S01]  /*10720*/  VIADD R47, R47, UR4 ;  /* 0x000000042f2f7c36 */ /* 0x000fe20008000000 */
[----:B0-----:R-:W-:-:S04]  /*10730*/  LEA R52, P0, R46, UR8, 0x1 ;  /* 0x000000082e347c11 */ /* 0x001fc8000f8008ff */
[----:B------:R-:W-:-:S05]  /*10740*/  LEA.HI.X R53, R46, UR9, R47, 0x1, P0 ;  /* 0x000000092e357c11 */ /* 0x000fca00080f0c2f */
[----:B------:R0:W3:Y:S01]  /*10750*/  LDG.E.S16 R52, desc[UR6][R52.64] ;  /* 0x0000000634347981 */ /* 0x0000e2000c1e1700 */
[----:B------:R-:W-:Y:S01]  /*10760*/  IMAD.IADD R46, R63, 0x1, -R2 ;  /* 0x000000013f2e7824 */ /* 0x000fe200078e0a02 */
[----:B------:R-:W-:Y:S01]  /*10770*/  BSSY.RECONVERGENT B4, `(.L_x_235) ;  /* 0x000001b000047945 */ /* 0x000fe20003800200 */
[----:B--2---:R-:W-:Y:S02]  /*10780*/  IMAD.MOV.U32 R48, RZ, RZ, 0x0 ;  /* 0x00000000ff307424 */ /* 0x004fe400078e00ff */
        /* <DEDUP_REMOVED lines=14> */
[----:B---3--:R-:W-:-:S04]  /*10870*/  IMAD.IADD R52, R52, 0x1, -R37 ;  /* 0x0000000134347824 */ /* 0x008fc800078e0a25 */
        /* <DEDUP_REMOVED lines=10> */
.L_x_236:
[----:B------:R-:W-:Y:S05]  /*10920*/  BSYNC.RECONVERGENT B4 ;  /* 0x0000000000047941 */ /* 0x000fea0003800200 */
.L_x_235:
        /* <DEDUP_REMOVED lines=23> */
.L_x_238:
[----:B------:R-:W-:Y:S05]  /*10aa0*/  BSYNC.RECONVERGENT B4 ;  /* 0x0000000000047941 */ /* 0x000fea0003800200 */
.L_x_237:
[----:B------:R-:W-:Y:S01]  /*10ab0*/  DSETP.GT.AND P0, PT, R46, R72, PT ;  /* 0x000000482e00722a */ /* 0x000fe20003f04000 */
[----:B------:R-:W-:Y:S01]  /*10ac0*/  IMAD.MOV.U32 R48, RZ, RZ, 0x1 ;  /* 0x00000001ff307424 */ /* 0x000fe200078e00ff */
[----:B------:R-:W-:Y:S01]  /*10ad0*/  ISETP.GT.AND P1, PT, R62, RZ, PT ;  /* 0x000000ff3e00720c */ /* 0x000fe20003f24270 */
[----:B------:R-:W-:-:S03]  /*10ae0*/  VIADD R58, R0, 0x3 ;  /* 0x00000003003a7836 */ /* 0x000fc60000000000 */
[----:B------:R-:W-:Y:S02]  /*10af0*/  SEL R51, R60, RZ, P1 ;  /* 0x000000ff3c337207 */ /* 0x000fe40000800000 */
[----:B------:R-:W-:-:S03]  /*10b00*/  SEL R49, R25, RZ, P1 ;  /* 0x000000ff19317207 */ /* 0x000fc60000800000 */
[----:B------:R-:W-:Y:S02]  /*10b10*/  IMAD.IADD R51, R64, 0x1, R51 ;  /* 0x0000000140337824 */ /* 0x000fe400078e0233 */
[----:B------:R-:W-:Y:S01]  /*10b20*/  IMAD.IADD R62, R62, 0x1, -R49 ;  /* 0x000000013e3e7824 */ /* 0x000fe200078e0a31 */
[----:B------:R-:W-:Y:S01]  /*10b30*/  @P0 MOV R72, R46 ;  /* 0x0000002e00480202 */ /* 0x000fe20000000f00 */
[----:B------:R-:W-:Y:S01]  /*10b40*/  @P0 IMAD.IADD R63, R63, 0x1, -R28 ;  /* 0x000000013f3f0824 */ /* 0x000fe200078e0a1c */
[----:B------:R-:W-:Y:S01]  /*10b50*/  PRMT R64, R51, 0x7610, R64 ;  /* 0x0000761033407816 */ /* 0x000fe20000000040 */
[----:B------:R-:W-:Y:S02]  /*10b60*/  @P0 IMAD.IADD R38, R14, 0x1, -R27 ;  /* 0x000000010e260824 */ /* 0x000fe400078e0a1b */
[----:B------:R-:W-:Y:S02]  /*10b70*/  @P0 IMAD.MOV.U32 R73, RZ, RZ, R47 ;  /* 0x000000ffff490224 */ /* 0x000fe400078e002f */
[----:B------:R-:W-:-:S02]  /*10b80*/  @P0 IMAD R38, R63, 0xc9, R38 ;  /* 0x000000c93f260824 */ /* 0x000fc400078e0226 */
[----:B------:R-:W-:-:S03]  /*10b90*/  IMAD R62, R61, 0x2, R62 ;  /* 0x000000023d3e7824 */ /* 0x000fc600078e023e */
[----:B------:R-:W-:-:S05]  /*10ba0*/  @P0 IADD3 R38, PT, PT, R1, R38, RZ ;  /* 0x0000002601260210 */ /* 0x000fca0007ffe0ff */
[----:B------:R3:W-:Y:S02]  /*10bb0*/  @P0 STL.U8 [R38], R48 ;  /* 0x0000003026000387 */ /* 0x0007e40000100000 */
.L_x_228:
[----:B------:R-:W-:Y:S05]  /*10bc0*/  BSYNC.RECONVERGENT B3 ;  /* 0x0000000000037941 */ /* 0x000fea0003800200 */
.L_x_227:
[----:B-123--:R-:W-:-:S04]  /*10bd0*/  LOP3.LUT R38, R30, 0xffff, RZ, 0xc0, !PT ;  /* 0x0000ffff1e267812 */ /* 0x00efc800078ec0ff */
[----:B------:R-:W-:-:S13]  /*10be0*/  ISETP.GE.U32.AND P0, PT, R38, 0x3, PT ;  /* 0x000000032600780c */ /* 0x000fda0003f06070 */
[----:B------:R-:W-:Y:S05]  /*10bf0*/  @!P0 BRA `(.L_x_207) ;  /* 0x0000003c00748947 */ /* 0x000fea0003800000 */
[----:B------:R-:W-:Y:S01]  /*10c00*/  BSSY.RECONVERGENT B3, `(.L_x_239) ;  /* 0x000014b000037945 */ /* 0x000fe20003800200 */
.L_x_257:
        /* <DEDUP_REMOVED lines=40> */
.L_x_241:
[----:B------:R-:W-:Y:S05]  /*10e90*/  BSYNC.RECONVERGENT B4 ;  /* 0x0000000000047941 */ /* 0x000fea0003800200 */
.L_x_240:
        /* <DEDUP_REMOVED lines=23> */
.L_x_243:
[----:B------:R-:W-:Y:S05]  /*11010*/  BSYNC.RECONVERGENT B4 ;  /* 0x0000000000047941 */ /* 0x000fea0003800200 */
.L_x_242:
[----:B------:R-:W-:Y:S01]  /*11020*/  ISETP.GT.AND P0, PT, R62, RZ, PT ;  /* 0x000000ff3e00720c */ /* 0x000fe20003f04270 */
[----:B------:R-:W0:Y:S01]  /*11030*/  LDCU.64 UR8, c[0x0][0x380] ;  /* 0x00007000ff0877ac */ /* 0x000e220008000a00 */
[----:B------:R-:W-:Y:S01]  /*11040*/  IADD3 R74, PT, PT, R58, 0x1, RZ ;  /* 0x000000013a4a7810 */ /* 0x000fe20007ffe0ff */
        /* <DEDUP_REMOVED lines=52> */
.L_x_245:
[----:B------:R-:W-:Y:S05]  /*11390*/  BSYNC.RECONVERGENT B4 ;  /* 0x0000000000047941 */ /* 0x000fea0003800200 */
.L_x_244:
        /* <DEDUP_REMOVED lines=23> */
.L_x_247:
[----:B------:R-:W-:Y:S05]  /*11510*/  BSYNC.RECONVERGENT B4 ;  /* 0x0000000000047941 */ /* 0x000fea0003800200 */
.L_x_246:
        /* <DEDUP_REMOVED lines=56> */
.L_x_249:
[----:B------:R-:W-:Y:S05]  /*118a0*/  BSYNC.RECONVERGENT B4 ;  /* 0x0000000000047941 */ /* 0x000fea0003800200 */
.L_x_248:
        /* <DEDUP_REMOVED lines=23> */
.L_x_251:
[----:B------:R-:W-:Y:S05]  /*11a20*/  BSYNC.RECONVERGENT B4 ;  /* 0x0000000000047941 */ /* 0x000fea0003800200 */
.L_x_250:
        /* <DEDUP_REMOVED lines=56> */
.L_x_253:
[----:B------:R-:W-:Y:S05]  /*11db0*/  BSYNC.RECONVERGENT B4 ;  /* 0x0000000000047941 */ /* 0x000fea0003800200 */
.L_x_252:
        /* <DEDUP_REMOVED lines=23> */
.L_x_255:
[----:B------:R-:W-:Y:S05]  /*11f30*/  BSYNC.RECONVERGENT B4 ;  /* 0x0000000000047941 */ /* 0x000fea0003800200 */
.L_x_254:
        /* <DEDUP_REMOVED lines=23> */
.L_x_256:
[----:B------:R-:W-:Y:S05]  /*120b0*/  BSYNC.RECONVERGENT B3 ;  /* 0x0000000000037941 */ /* 0x000fea0003800200 */
.L_x_239:
[----:B------:R-:W-:Y:S05]  /*120c0*/  BRA `(.L_x_207) ;  /* 0x0000002800407947 */ /* 0x000fea0003800000 */
.L_x_193:
[----:B------:R-:W-:Y:S02]  /*120d0*/  LOP3.LUT R47, R2, 0xffff, RZ, 0xc0, !PT ;  /* 0x0000ffff022f7812 */ /* 0x000fe400078ec0ff */
[----:B------:R-:W-:-:S04]  /*120e0*/  LOP3.LUT R38, R31, 0xffff, RZ, 0xc0, !PT ;  /* 0x0000ffff1f267812 */ /* 0x000fc800078ec0ff */
[----:B------:R-:W-:-:S13]  /*120f0*/  ISETP.GE.U32.AND P0, PT, R38, R47, PT ;  /* 0x0000002f2600720c */ /* 0x000fda0003f06070 */
[----:B------:R-:W-:Y:S05]  /*12100*/  @P0 BRA `(.L_x_258) ;  /* 0x0000002000b80947 */ /* 0x000fea0003800000 */
[----:B------:R-:W-:Y:S01]  /*12110*/  IMAD.IADD R38, R36, 0x1, R13 ;  /* 0x0000000124267824 */ /* 0x000fe200078e020d */
[C---:B------:R-:W-:Y:S01]  /*12120*/  PRMT R61, R46.reuse, 0x9910, RZ ;  /* 0x000099102e3d7816 */ /* 0x040fe200000000ff */
[----:B------:R-:W-:Y:S01]  /*12130*/  IMAD.U32 R58, R46, 0x10000, RZ ;  /* 0x000100002e3a7824 */ /* 0x000fe200078e00ff */
[----:B------:R-:W-:Y:S01]  /*12140*/  BSSY.RECONVERGENT B3, `(.L_x_259) ;  /* 0x00000d7000037945 */ /* 0x000fe20003800200 */
[----:B------:R-:W-:Y:S01]  /*12150*/  HFMA2 R69, -RZ, RZ, -2.13671875, -0.0 ;  /* 0xc0468000ff457431 */ /* 0x000fe200000001ff */
[----:B------:R-:W-:Y:S01]  /*12160*/  IADD3 R38, PT, PT, RZ, -R38, RZ ;  /* 0x80000026ff267210 */ /* 0x000fe20007ffe0ff */
[----:B------:R-:W-:Y:S01]  /*12170*/  IMAD.MOV.U32 R68, RZ, RZ, 0x0 ;  /* 0x00000000ff447424 */ /* 0x000fe200078e00ff */
[----:B------:R-:W-:Y:S01]  /*12180*/  PRMT R60, R2, 0x7610, R60 ;  /* 0x00007610023c7816 */ /* 0x000fe2000000003c */
[----:B------:R-:W-:Y:S01]  /*12190*/  IMAD R61, R24, 0x2, -R61 ;  /* 0x00000002183d7824 */ /* 0x000fe200078e0a3d */
[----:B------:R-:W-:Y:S02]  /*121a0*/  PRMT R63, R38, 0x7710, RZ ;  /* 0x00007710263f7816 */ /* 0x000fe400000000ff */
[----:B------:R-:W-:-:S02]  /*121b0*/  PRMT R62, R0, 0x7610, R62 ;  /* 0x00007610003e7816 */ /* 0x000fc4000000003e */
[----:B------:R-:W-:Y:S01]  /*121c0*/  SHF.R.S32.HI R58, RZ, 0xf, R58 ;  /* 0x0000000fff3a7819 */ /* 0x000fe2000001143a */
[----:B------:R-:W-:-:S05]  /*121d0*/  IMAD.IADD R63, R2, 0x1, R63 ;  /* 0x00000001023f7824 */ /* 0x000fca00078e023f */
[----:B------:R-:W-:-:S13]  /*121e0*/  LOP3.LUT P0, R63, R63, 0x3, RZ, 0xc0, !PT ;  /* 0x000000033f3f7812 */ /* 0x000fda000780c0ff */
[----:B------:R-:W-:Y:S05]  /*121f0*/  @!P0 BRA `(.L_x_260) ;  /* 0x0000000c002c8947 */ /* 0x000fea0003800000 */
        /* <DEDUP_REMOVED lines=22> */
.L_x_262:
[----:B------:R-:W-:Y:S05]  /*12360*/  BSYNC.RECONVERGENT B4 ;  /* 0x0000000000047941 */ /* 0x000fea0003800200 */
.L_x_261:
        /* <DEDUP_REMOVED lines=19> */
[----:B------:R-:W-:Y:S01]  /*124a0*/  IMAD.MOV.U32 R65, RZ, RZ, RZ ;  /* 0x000000ffff417224 */ /* 0x000fe200078e00ff */
[----:B-1----:R-:W-:Y:S01]  /*124b0*/  LOP3.LUT R46, R20, 0xffff, RZ, 0xc0, !PT ;  /* 0x0000ffff142e7812 */ /* 0x002fe200078ec0ff */
[----:B------:R-:W-:-:S04]  /*124c0*/  UMOV UR4, URZ ;  /* 0x000000ff00047c82 */ /* 0x000fc80008000000 */
[----:B0-----:R-:W-:-:S04]  /*124d0*/  IMAD.WIDE.U32 R46, R46, R11, R64 ;  /* 0x0000000b2e2e7225 */ /* 0x001fc800078e0040 */
[----:B------:R-:W-:Y:S01]  /*124e0*/  VIADD R47, R47, UR4 ;  /* 0x000000042f2f7c36 */ /* 0x000fe20008000000 */
[----:B--2---:R-:W-:-:S04]  /*124f0*/  LEA R52, P0, R46, UR8, 0x1 ;  /* 0x000000082e347c11 */ /* 0x004fc8000f8008ff */
        /* <DEDUP_REMOVED lines=30> */
.L_x_264:
[----:B------:R-:W-:Y:S05]  /*126e0*/  BSYNC.RECONVERGENT B4 ;  /* 0x0000000000047941 */ /* 0x000fea0003800200 */
.L_x_263:
        /* <DEDUP_REMOVED lines=23> */
.L_x_266:
[----:B------:R-:W-:Y:S05]  /*12860*/  BSYNC.RECONVERGENT B4 ;  /* 0x0000000000047941 */ /* 0x000fea0003800200 */
.L_x_265:
[----:B------:R-:W-:Y:S01]  /*12870*/  DSETP.GT.AND P0, PT, R46, R68, PT ;  /* 0x000000442e00722a */ /* 0x000fe20003f04000 */
[----:B------:R-:W-:Y:S02]  /*12880*/  MOV R48, 0x1 ;  /* 0x0000000100307802 */ /* 0x000fe40000000f00 */
[----:B------:R-:W-:Y:S02]  /*12890*/  ISETP.GT.AND P1, PT, R61, RZ, PT ;  /* 0x000000ff3d00720c */ /* 0x000fe40003f24270 */
[----:B------:R-:W-:Y:S02]  /*128a0*/  PRMT R60, R19, 0x7610, R60 ;  /* 0x00007610133c7816 */ /* 0x000fe4000000003c */
[----:B------:R-:W-:-:S05]  /*128b0*/  SEL R50, R58, RZ, P1 ;  /* 0x000000ff3a327207 */ /* 0x000fca0000800000 */
[----:B------:R-:W-:Y:S02]  /*128c0*/  IMAD.IADD R61, R61, 0x1, -R50 ;  /* 0x000000013d3d7824 */ /* 0x000fe400078e0a32 */
[----:B------:R-:W-:Y:S01]  /*128d0*/  @P0 LOP3.LUT R49, R20, 0xffff, RZ, 0xc0, !PT ;  /* 0x0000ffff14310812 */ /* 0x000fe200078ec0ff */
[----:B------:R-:W-:Y:S01]  /*128e0*/  @P0 IMAD.IADD R38, R64, 0x1, -R27 ;  /* 0x0000000140260824 */ /* 0x000fe200078e0a1b */
[----:B------:R-:W-:Y:S01]  /*128f0*/  @P0 MOV R68, R46 ;  /* 0x0000002e00440202 */ /* 0x000fe20000000f00 */
[----:B------:R-:W-:Y:S02]  /*12900*/  @P0 IMAD.MOV.U32 R69, RZ, RZ, R47 ;  /* 0x000000ffff450224 */ /* 0x000fe400078e002f */
[----:B------:R-:W-:Y:S02]  /*12910*/  @P0 IMAD.IADD R49, R49, 0x1, -R28 ;  /* 0x0000000131310824 */ /* 0x000fe400078e0a1c */
[----:B------:R-:W-:Y:S02]  /*12920*/  IMAD R61, R24, 0x2, R61 ;  /* 0x00000002183d7824 */ /* 0x000fe400078e023d */
[----:B------:R-:W-:Y:S01]  /*12930*/  @P0 IMAD R38, R49, 0xc9, R38 ;  /* 0x000000c931260824 */ /* 0x000fe200078e0226 */
[----:B------:R-:W-:-:S02]  /*12940*/  SEL R49, R23, RZ, P1 ;  /* 0x000000ff17317207 */ /* 0x000fc40000800000 */
[----:B------:R-:W-:Y:S01]  /*12950*/  ISETP.NE.AND P1, PT, R63, 0x2, PT ;  /* 0x000000023f00780c */ /* 0x000fe20003f25270 */
[----:B------:R-:W-:Y:S02]  /*12960*/  @P0 IMAD.IADD R38, R1, 0x1, R38 ;  /* 0x0000000101260824 */ /* 0x000fe400078e0226 */
[----:B------:R-:W-:-:S03]  /*12970*/  IMAD.IADD R62, R62, 0x1, R49 ;  /* 0x000000013e3e7824 */ /* 0x000fc600078e0231 */
[----:B------:R2:W-:Y:S07]  /*12980*/  @P0 STL.U8 [R38], R48 ;  /* 0x0000003026000387 */ /* 0x0005ee0000100000 */
[----:B------:R-:W-:Y:S05]  /*12990*/  @!P1 BRA `(.L_x_260) ;  /* 0x0000000400449947 */ /* 0x000fea0003800000 */
        /* <DEDUP_REMOVED lines=9> */
[----:B------:R0:W3:Y:S01]  /*12a30*/  LDG.E.S16 R52, desc[UR6][R52.64] ;  /* 0x0000000634347981 */ /* 0x0000e2000c1e1700 */
[----:B------:R-:W-:Y:S01]  /*12a40*/  IMAD.IADD R47, R64, 0x1, -R40 ;  /* 0x00000001402f7824 */ /* 0x000fe200078e0a28 */
[----:B------:R-:W-:Y:S01]  /*12a50*/  MOV R49, 0x3fd80000 ;  /* 0x3fd8000000317802 */ /* 0x000fe20000000f00 */
[----:B--2---:R-:W-:Y:S01]  /*12a60*/  IMAD.MOV.U32 R48, RZ, RZ, 0x0 ;  /* 0x00000000ff307424 */ /* 0x004fe200078e00ff */
        /* <DEDUP_REMOVED lines=14> */
[----:B---3--:R-:W-:-:S04]  /*12b50*/  IMAD.IADD R52, R52, 0x1, -R37 ;  /* 0x0000000134347824 */ /* 0x008fc800078e0a25 */
        /* <DEDUP_REMOVED lines=10> */
.L_x_268:
[----:B------:R-:W-:Y:S05]  /*12c00*/  BSYNC.RECONVERGENT B4 ;  /* 0x0000000000047941 */ /* 0x000fea0003800200 */
.L_x_267:
        /* <DEDUP_REMOVED lines=23> */
.L_x_270:
[----:B------:R-:W-:Y:S05]  /*12d80*/  BSYNC.RECONVERGENT B4 ;  /* 0x0000000000047941 */ /* 0x000fea0003800200 */
.L_x_269:
[----:B------:R-:W-:Y:S01]  /*12d90*/  DSETP.GT.AND P0, PT, R46, R68, PT ;  /* 0x000000442e00722a */ /* 0x000fe20003f04000 */
[----:B------:R-:W-:Y:S01]  /*12da0*/  IMAD.MOV.U32 R48, RZ, RZ, 0x1 ;  /* 0x00000001ff307424 */ /* 0x000fe200078e00ff */
[----:B------:R-:W-:Y:S01]  /*12db0*/  ISETP.GT.AND P1, PT, R61, RZ, PT ;  /* 0x000000ff3d00720c */ /* 0x000fe20003f24270 */
[----:B------:R-:W-:-:S03]  /*12dc0*/  VIADD R60, R2, 0xfffffffd ;  /* 0xfffffffd023c7836 */ /* 0x000fc60000000000 */
[----:B------:R-:W-:-:S04]  /*12dd0*/  SEL R50, R58, RZ, P1 ;  /* 0x000000ff3a327207 */ /* 0x000fc80000800000 */
[----:B------:R-:W-:-:S04]  /*12de0*/  IADD3 R61, PT, PT, R61, -R50, RZ ;  /* 0x800000323d3d7210 */ /* 0x000fc80007ffe0ff */
[----:B------:R-:W-:Y:S01]  /*12df0*/  @P0 LOP3.LUT R49, R19, 0xffff, RZ, 0xc0, !PT ;  /* 0x0000ffff13310812 */ /* 0x000fe200078ec0ff */
[----:B------:R-:W-:Y:S01]  /*12e00*/  @P0 IMAD.IADD R38, R64, 0x1, -R27 ;  /* 0x0000000140260824 */ /* 0x000fe200078e0a1b */
[----:B------:R-:W-:Y:S01]  /*12e10*/  LEA R61, R24, R61, 0x1 ;  /* 0x0000003d183d7211 */ /* 0x000fe200078e08ff */
[----:B------:R-:W-:Y:S01]  /*12e20*/  @P0 IMAD.MOV.U32 R68, RZ, RZ, R46 ;  /* 0x000000ffff440224 */ /* 0x000fe200078e002e */
[----:B------:R-:W-:Y:S01]  /*12e30*/  @P0 IADD3 R49, PT, PT, -R28, R49, RZ ;  /* 0x000000311c310210 */ /* 0x000fe20007ffe1ff */
[----:B------:R-:W-:-:S04]  /*12e40*/  @P0 IMAD.MOV.U32 R69, RZ, RZ, R47 ;  /* 0x000000ffff450224 */ /* 0x000fc800078e002f */
[----:B------:R-:W-:Y:S01]  /*12e50*/  @P0 IMAD R38, R49, 0xc9, R38 ;  /* 0x000000c931260824 */ /* 0x000fe200078e0226 */
[----:B------:R-:W-:-:S03]  /*12e60*/  SEL R49, R23, RZ, P1 ;  /* 0x000000ff17317207 */ /* 0x000fc60000800000 */
[----:B------:R-:W-:Y:S02]  /*12e70*/  @P0 IMAD.IADD R38, R1, 0x1, R38 ;  /* 0x0000000101260824 */ /* 0x000fe400078e0226 */
[----:B------:R-:W-:-:S03]  /*12e80*/  IMAD.IADD R49, R62, 0x1, R49 ;  /* 0x000000013e317824 */ /* 0x000fc600078e0231 */
[----:B------:R3:W-:Y:S02]  /*12e90*/  @P0 STL.U8 [R38], R48 ;  /* 0x0000003026000387 */ /* 0x0007e40000100000 */
[----:B------:R-:W-:-:S07]  /*12ea0*/  PRMT R62, R49, 0x7610, R62 ;  /* 0x00007610313e7816 */ /* 0x000fce000000003e */
.L_x_260:
[----:B------:R-:W-:Y:S05]  /*12eb0*/  BSYNC.RECONVERGENT B3 ;  /* 0x0000000000037941 */ /* 0x000fea0003800200 */
.L_x_259:
[----:B--23--:R-:W-:-:S05]  /*12ec0*/  IMAD.MOV R38, RZ, RZ, -R2 ;  /* 0x000000ffff267224 */ /* 0x00cfca00078e0a02 */
[----:B------:R-:W-:-:S04]  /*12ed0*/  PRMT R38, R38, 0x7710, RZ ;  /* 0x0000771026267816 */ /* 0x000fc800000000ff */
[----:B------:R-:W-:-:S04]  /*12ee0*/  IADD3 R38, PT, PT, R13, R36, R38 ;  /* 0x000000240d267210 */ /* 0x000fc80007ffe026 */
[----:B------:R-:W-:-:S04]  /*12ef0*/  LOP3.LUT R38, R38, 0xffff, RZ, 0xc0, !PT ;  /* 0x0000ffff26267812 */ /* 0x000fc800078ec0ff */
[----:B------:R-:W-:-:S13]  /*12f00*/  ISETP.GT.U32.AND P0, PT, R38, 0xfffc, PT ;  /* 0x0000fffc2600780c */ /* 0x000fda0003f04070 */
[----:B------:R-:W-:Y:S05]  /*12f10*/  @P0 BRA `(.L_x_207) ;  /* 0x0000001800ac0947 */ /* 0x000fea0003800000 */
[----:B------:R-:W-:Y:S01]  /*12f20*/  BSSY.RECONVERGENT B3, `(.L_x_271) ;  /* 0x000014b000037945 */ /* 0x000fe20003800200 */
.L_x_289:
[----:B------:R-:W2:Y:S01]  /*12f30*/  LDCU.64 UR8, c[0x0][0x380] ;  /* 0x00007000ff0877ac */ /* 0x000ea20008000a00 */
[----:B------:R-:W-:Y:S01]  /*12f40*/  LOP3.LUT R64, R62, 0xffff, RZ, 0xc0, !PT ;  /* 0x0000ffff3e407812 */ /* 0x000fe200078ec0ff */
[----:B------:R-:W-:Y:S01]  /*12f50*/  IMAD.MOV.U32 R65, RZ, RZ, RZ ;  /* 0x000000ffff417224 */ /* 0x000fe200078e00ff */
[----:B------:R-:W-:Y:S01]  /*12f60*/  LOP3.LUT R63, R60, 0xffff, RZ, 0xc0, !PT ;  /* 0x0000ffff3c3f7812 */ /* 0x000fe200078ec0ff */
[----:B------:R-:W-:-:S04]  /*12f70*/  UMOV UR4, URZ ;  /* 0x000000ff00047c82 */ /* 0x000fc80008000000 */
[----:B01----:R-:W-:-:S04]  /*12f80*/  IMAD.WIDE.U32 R46, R11, R63, R64 ;  /* 0x0000003f0b2e7225 */ /* 0x003fc800078e0040 */
[----:B------:R-:W-:Y:S01]  /*12f90*/  VIADD R47, R47, UR4 ;  /* 0x000000042f2f7c36 */ /* 0x000fe20008000000 */
[----:B--2---:R-:W-:-:S04]  /*12fa0*/  LEA R52, P0, R46, UR8, 0x1 ;  /* 0x000000082e347c11 */ /* 0x004fc8000f8008ff */
        /* <DEDUP_REMOVED lines=32> */
.L_x_273:
[----:B------:R-:W-:Y:S05]  /*131b0*/  BSYNC.RECONVERGENT B4 ;  /* 0x0000000000047941 */ /* 0x000fea0003800200 */
.L_x_272:
        /* <DEDUP_REMOVED lines=23> */
.L_x_275:
[----:B------:R-:W-:Y:S05]  /*13330*/  BSYNC.RECONVERGENT B4 ;  /* 0x0000000000047941 */ /* 0x000fea0003800200 */
.L_x_274:
        /* <DEDUP_REMOVED lines=21> */
[----:B------:R-:W-:Y:S02]  /*13490*/  IMAD.MOV.U32 R49, RZ, RZ, 0x3fd80000 ;  /* 0x3fd80000ff317424 */ /* 0x000fe400078e00ff */
[----:B------:R-:W0:Y:S02]  /*134a0*/  I2F.F64.U32 R46, R47 ;  /* 0x0000002f002e7312 */ /* 0x000e240000201800 */
[----:B------:R-:W-:Y:S01]  /*134b0*/  @P1 IADD3 R63, PT, PT, -R28, R63, RZ ;  /* 0x0000003f1c3f1210 */ /* 0x000fe20007ffe1ff */
[----:B------:R-:W-:Y:S01]  /*134c0*/  @P1 IMAD.IADD R38, R64, 0x1, -R27 ;  /* 0x0000000140261824 */ /* 0x000fe200078e0a1b */
[----:B------:R-:W-:Y:S01]  /*134d0*/  @P1 MOV R69, R67 ;  /* 0x0000004300451202 */ /* 0x000fe20000000f00 */
[----:B------:R-:W-:-:S02]  /*134e0*/  @P1 IMAD.MOV.U32 R68, RZ, RZ, R66 ;  /* 0x000000ffff441224 */ /* 0x000fc400078e0042 */
[----:B------:R-:W-:-:S04]  /*134f0*/  @P1 IMAD R38, R63, 0xc9, R38 ;  /* 0x000000c93f261824 */ /* 0x000fc800078e0226 */
[----:B------:R-:W-:Y:S01]  /*13500*/  @P1 IMAD.IADD R59, R1, 0x1, R38 ;  /* 0x00000001013b1824 */ /* 0x000fe200078e0226 */
[----:B------:R-:W-:Y:S01]  /*13510*/  SEL R38, R58, RZ, P0 ;  /* 0x000000ff3a267207 */ /* 0x000fe20000000000 */
[----:B0-----:R-:W0:Y:S01]  /*13520*/  MUFU.RSQ64H R55, R47 ;  /* 0x0000002f00377308 */ /* 0x001e220000001c00 */
[----:B------:R-:W-:-:S03]  /*13530*/  VIADD R54, R47, 0xfcb00000 ;  /* 0xfcb000002f367836 */ /* 0x000fc60000000000 */
[----:B------:R-:W-:Y:S02]  /*13540*/  IMAD.IADD R61, R61, 0x1, -R38 ;  /* 0x000000013d3d7824 */ /* 0x000fe400078e0a26 */
        /* <DEDUP_REMOVED lines=22> */
.L_x_277:
[----:B------:R-:W-:Y:S05]  /*136b0*/  BSYNC.RECONVERGENT B4 ;  /* 0x0000000000047941 */ /* 0x000fea0003800200 */
.L_x_276:
        /* <DEDUP_REMOVED lines=23> */
.L_x_279:
[----:B------:R-:W-:Y:S05]  /*13830*/  BSYNC.RECONVERGENT B4 ;  /* 0x0000000000047941 */ /* 0x000fea0003800200 */
.L_x_278:
        /* <DEDUP_REMOVED lines=25> */
[----:B------:R-:W-:Y:S02]  /*139d0*/  @P1 IMAD.IADD R65, R65, 0x1, -R28 ;  /* 0x0000000141411824 */ /* 0x000fe400078e0a1c */
[----:B------:R-:W-:-:S02]  /*139e0*/  @P1 IMAD.MOV.U32 R68, RZ, RZ, R66 ;  /* 0x000000ffff441224 */ /* 0x000fc400078e0042 */
[----:B------:R-:W-:Y:S02]  /*139f0*/  @P1 IMAD R38, R65, 0xc9, R38 ;  /* 0x000000c941261824 */ /* 0x000fe400078e0226 */
[----:B------:R-:W-:Y:S02]  /*13a00*/  @P1 IMAD.MOV.U32 R69, RZ, RZ, R67 ;  /* 0x000000ffff451224 */ /* 0x000fe400078e0043 */
[----:B------:R-:W-:Y:S01]  /*13a10*/  @P1 IMAD.IADD R59, R1, 0x1, R38 ;  /* 0x00000001013b1824 */ /* 0x000fe200078e0226 */
[----:B------:R-:W-:Y:S01]  /*13a20*/  SEL R38, R58, RZ, P0 ;  /* 0x000000ff3a267207 */ /* 0x000fe20000000000 */
[----:B0-----:R-:W0:Y:S01]  /*13a30*/  MUFU.RSQ64H R55, R47 ;  /* 0x0000002f00377308 */ /* 0x001e220000001c00 */
[----:B------:R-:W-:Y:S02]  /*13a40*/  IADD3 R54, PT, PT, R47, -0x3500000, RZ ;  /* 0xfcb000002f367810 */ /* 0x000fe40007ffe0ff */
[----:B------:R-:W-:Y:S02]  /*13a50*/  IADD3 R63, PT, PT, R63, -R38, RZ ;  /* 0x800000263f3f7210 */ /* 0x000fe40007ffe0ff */
[----:B------:R-:W-:-:S02]  /*13a60*/  ISETP.GE.U32.AND P0, PT, R54, 0x7ca00000, PT ;  /* 0x7ca000003600780c */ /* 0x000fc40003f06070 */
        /* <DEDUP_REMOVED lines=21> */
.L_x_281:
[----:B------:R-:W-:Y:S05]  /*13bc0*/  BSYNC.RECONVERGENT B4 ;  /* 0x0000000000047941 */ /* 0x000fea0003800200 */
.L_x_280:
        /* <DEDUP_REMOVED lines=23> */
.L_x_283:
[----:B------:R-:W-:Y:S05]  /*13d40*/  BSYNC.RECONVERGENT B4 ;  /* 0x0000000000047941 */ /* 0x000fea0003800200 */
.L_x_282:
[----:B------:R-:W-:Y:S01]  /*13d50*/  LEA R59, R24, R63, 0x1 ;  /* 0x0000003f183b7211 */ /* 0x000fe200078e08ff */
[----:B------:R-:W0:Y:S01]  /*13d60*/  LDCU.64 UR8, c[0x0][0x380] ;  /* 0x00007000ff0877ac */ /* 0x000e220008000a00 */
[----:B------:R-:W-:Y:S02]  /*13d70*/  VIADD R63, R60, 0xfffffffd ;  /* 0xfffffffd3c3f7836 */ /* 0x000fe40000000000 */
[----:B------:R-:W-:Y:S01]  /*13d80*/  ISETP.GT.AND P0, PT, R59, RZ, PT ;  /* 0x000000ff3b00720c */ /* 0x000fe20003f04270 */
[----:B------:R-:W-:Y:S01]  /*13d90*/  IMAD.MOV.U32 R75, RZ, RZ, RZ ;  /* 0x000000ffff4b7224 */ /* 0x000fe200078e00ff */
[----:B------:R-:W-:Y:S01]  /*13da0*/  UMOV UR4, URZ ;  /* 0x000000ff00047c82 */ /* 0x000fe20008000000 */
[----:B------:R-:W-:Y:S02]  /*13db0*/  LOP3.LUT R65, R63, 0xffff, RZ, 0xc0, !PT ;  /* 0x0000ffff3f417812 */ /* 0x000fe400078ec0ff */
[----:B------:R-:W-:-:S05]  /*13dc0*/  SEL R47, R23, RZ, P0 ;  /* 0x000000ff172f7207 */ /* 0x000fca0000000000 */
[----:B------:R-:W-:-:S05]  /*13dd0*/  IMAD.IADD R62, R62, 0x1, R47 ;  /* 0x000000013e3e7824 */ /* 0x000fca00078e022f */
[----:B------:R-:W-:-:S05]  /*13de0*/  LOP3.LUT R74, R62, 0xffff, RZ, 0xc0, !PT ;  /* 0x0000ffff3e4a7812 */ /* 0x000fca00078ec0ff */
[----:B------:R-:W-:-:S05]  /*13df0*/  IMAD.WIDE.U32 R46, R11, R65, R74 ;  /* 0x000000410b2e7225 */ /* 0x000fca00078e004a */
[----:B------:R-:W-:Y:S02]  /*13e00*/  IADD3 R47, PT, PT, R47, UR4, RZ ;  /* 0x000000042f2f7c10 */ /* 0x000fe4000fffe0ff */
        /* <DEDUP_REMOVED lines=10> */
[----:B------:R-:W-:-:S04]  /*13eb0*/  IMAD.MOV.U32 R49, RZ, RZ, 0x3fd80000 ;  /* 0x3fd80000ff317424 */ /* 0x000fc800078e00ff */
[----:B------:R-:W0:Y:S01]  /*13ec0*/  I2F.F64.U32 R46, R47 ;  /* 0x0000002f002e7312 */ /* 0x000e220000201800 */
[----:B------:R-:W-:Y:S02]  /*13ed0*/  @P1 IMAD.IADD R38, R72, 0x1, -R27 ;  /* 0x0000000148261824 */ /* 0x000fe400078e0a1b */
[----:B------:R-:W-:Y:S02]  /*13ee0*/  @P1 IMAD.IADD R61, R61, 0x1, -R28 ;  /* 0x000000013d3d1824 */ /* 0x000fe400078e0a1c */
[----:B------:R-:W-:Y:S02]  /*13ef0*/  @P1 IMAD.MOV.U32 R68, RZ, RZ, R66 ;  /* 0x000000ffff441224 */ /* 0x000fe400078e0042 */
[----:B------:R-:W-:Y:S02]  /*13f00*/  @P1 IMAD R38, R61, 0xc9, R38 ;  /* 0x000000c93d261824 */ /* 0x000fe400078e0226 */
[----:B------:R-:W-:Y:S02]  /*13f10*/  @P1 IMAD.MOV.U32 R69, RZ, RZ, R67 ;  /* 0x000000ffff451224 */ /* 0x000fe400078e0043 */
        /* <DEDUP_REMOVED lines=11> */
[----:B------:R-:W-:-:S05]  /*13fd0*/  MOV R49, 0x1 ;  /* 0x0000000100317802 */ /* 0x000fca0000000f00 */
[----:B------:R0:W-:Y:S02]  /*13fe0*/  @P1 STL.U8 [R64], R49 ;  /* 0x0000003140001387 */ /* 0x0001e40000100000 */
[----:B------:R-:W-:Y:S02]  /*13ff0*/  DMUL R50, R46, R72 ;  /* 0x000000482e327228 */ /* 0x000fe40000000000 */
[----:B------:R-:W-:-:S06]  /*14000*/  VIADD R53, R73, 0xfff00000 ;  /* 0xfff0000049357836 */ /* 0x000fcc0000000000 */
[----:B0-----:R-:W-:Y:S01]  /*14010*/  DFMA R48, R50, -R50, R46 ;  /* 0x800000323230722b */ /* 0x001fe2000000002e */
[----:B--2---:R-:W-:-:S04]  /*14020*/  IMAD.IADD R52, R52, 0x1, -R37 ;  /* 0x0000000134347824 */ /* 0x004fc800078e0a25 */
[----:B------:R0:W1:Y:S02]  /*14030*/  I2F.F64 R56, R52 ;  /* 0x0000003400387312 */ /* 0x0000640000201c00 */
[----:B0-----:R-:W-:-:S06]  /*14040*/  MOV R52, R72 ;  /* 0x0000004800347202 */ /* 0x001fcc0000000f00 */
        /* <DEDUP_REMOVED lines=8> */
.L_x_285:
[----:B------:R-:W-:Y:S05]  /*140d0*/  BSYNC.RECONVERGENT B4 ;  /* 0x0000000000047941 */ /* 0x000fea0003800200 */
.L_x_284:
        /* <DEDUP_REMOVED lines=23> */
.L_x_287:
[----:B------:R-:W-:Y:S05]  /*14250*/  BSYNC.RECONVERGENT B4 ;  /* 0x0000000000047941 */ /* 0x000fea0003800200 */
.L_x_286:
        /* <DEDUP_REMOVED lines=23> */
.L_x_288:
[----:B------:R-:W-:Y:S05]  /*143d0*/  BSYNC.RECONVERGENT B3 ;  /* 0x0000000000037941 */ /* 0x000fea0003800200 */
.L_x_271:
[----:B------:R-:W-:Y:S05]  /*143e0*/  BRA `(.L_x_207) ;  /* 0x0000000400787947 */ /* 0x000fea0003800000 */
.L_x_258:
[C---:B------:R-:W-:Y:S01]  /*143f0*/  PRMT R63, R46.reuse, 0x9910, RZ ;  /* 0x000099102e3f7816 */ /* 0x040fe200000000ff */
[----:B------:R-:W-:Y:S02]  /*14400*/  IMAD.U32 R58, R46, 0x10000, RZ ;  /* 0x000100002e3a7824 */ /* 0x000fe400078e00ff */
[----:B------:R-:W-:Y:S01]  /*14410*/  HFMA2 R69, -RZ, RZ, -2.13671875, -0.0 ;  /* 0xc0468000ff457431 */ /* 0x000fe200000001ff */
[----:B------:R-:W-:Y:S01]  /*14420*/  PRMT R62, R2, 0x7610, R62 ;  /* 0x00007610023e7816 */ /* 0x000fe2000000003e */
[----:B------:R-:W-:Y:S01]  /*14430*/  IMAD.MOV.U32 R68, RZ, RZ, 0x0 ;  /* 0x00000000ff447424 */ /* 0x000fe200078e00ff */
[----:B------:R-:W-:Y:S01]  /*14440*/  PRMT R60, R0, 0x7610, R60 ;  /* 0x00007610003c7816 */ /* 0x000fe2000000003c */
[----:B------:R-:W-:Y:S01]  /*14450*/  IMAD R63, R24, 0x2, -R63 ;  /* 0x00000002183f7824 */ /* 0x000fe200078e0a3f */
[----:B------:R-:W-:-:S07]  /*14460*/  SHF.R.S32.HI R58, RZ, 0xf, R58 ;  /* 0x0000000fff3a7819 */ /* 0x000fce000001143a */
.L_x_294:
[----:B------:R-:W1:Y:S01]  /*14470*/  LDCU.64 UR8, c[0x0][0x380] ;  /* 0x00007000ff0877ac */ /* 0x000e620008000a00 */
[----:B------:R-:W-:Y:S01]  /*14480*/  LOP3.LUT R64, R60, 0xffff, RZ, 0xc0, !PT ;  /* 0x0000ffff3c407812 */ /* 0x000fe200078ec0ff */
[----:B------:R-:W-:Y:S01]  /*14490*/  IMAD.MOV.U32 R65, RZ, RZ, RZ ;  /* 0x000000ffff417224 */ /* 0x000fe200078e00ff */
[----:B------:R-:W-:Y:S01]  /*144a0*/  LOP3.LUT R61, R62, 0xffff, RZ, 0xc0, !PT ;  /* 0x0000ffff3e3d7812 */ /* 0x000fe200078ec0ff */
[----:B------:R-:W-:-:S04]  /*144b0*/  UMOV UR4, URZ ;  /* 0x000000ff00047c82 */ /* 0x000fc80008000000 */
[----:B0-----:R-:W-:-:S04]  /*144c0*/  IMAD.WIDE.U32 R46, R11, R61, R64 ;  /* 0x0000003d0b2e7225 */ /* 0x001fc800078e0040 */
[----:B------:R-:W-:Y:S01]  /*144d0*/  VIADD R47, R47, UR4 ;  /* 0x000000042f2f7c36 */ /* 0x000fe20008000000 */
[----:B-1----:R-:W-:-:S04]  /*144e0*/  LEA R52, P0, R46, UR8, 0x1 ;  /* 0x000000082e347c11 */ /* 0x002fc8000f8008ff */
        /* <DEDUP_REMOVED lines=32> */
.L_x_291:
[----:B------:R-:W-:Y:S05]  /*146f0*/  BSYNC.RECONVERGENT B3 ;  /* 0x0000000000037941 */ /* 0x000fea0003800200 */
.L_x_290:
        /* <DEDUP_REMOVED lines=23> */
.L_x_293:
[----:B------:R-:W-:Y:S05]  /*14870*/  BSYNC.RECONVERGENT B3 ;  /* 0x0000000000037941 */ /* 0x000fea0003800200 */
.L_x_292:
[----:B------:R-:W-:Y:S01]  /*14880*/  DSETP.GT.AND P1, PT, R46, R68, PT ;  /* 0x000000442e00722a */ /* 0x000fe20003f24000 */
[----:B------:R-:W-:Y:S01]  /*14890*/  IMAD.MOV.U32 R51, RZ, RZ, 0x1 ;  /* 0x00000001ff337424 */ /* 0x000fe200078e00ff */
[----:B------:R-:W-:Y:S02]  /*148a0*/  ISETP.GT.AND P0, PT, R63, RZ, PT ;  /* 0x000000ff3f00720c */ /* 0x000fe40003f04270 */
[----:B------:R-:W-:Y:S02]  /*148b0*/  PRMT R53, R31, 0x9910, RZ ;  /* 0x000099101f357816 */ /* 0x000fe400000000ff */
[C---:B------:R-:W-:Y:S01]  /*148c0*/  PRMT R48, R62.reuse, 0x9910, RZ ;  /* 0x000099103e307816 */ /* 0x040fe200000000ff */
[----:B------:R-:W-:Y:S01]  /*148d0*/  VIADD R62, R62, 0x1 ;  /* 0x000000013e3e7836 */ /* 0x000fe20000000000 */
[----:B------:R-:W-:-:S05]  /*148e0*/  SEL R49, R23, RZ, P0 ;  /* 0x000000ff17317207 */ /* 0x000fca0000000000 */
[----:B------:R-:W-:Y:S01]  /*148f0*/  IMAD.IADD R49, R49, 0x1, R60 ;  /* 0x0000000131317824 */ /* 0x000fe200078e023c */
[----:B------:R-:W-:Y:S01]  /*14900*/  @P1 IADD3 R38, PT, PT, -R27, R64, RZ ;  /* 0x000000401b261210 */ /* 0x000fe20007ffe1ff */
[----:B------:R-:W-:Y:S02]  /*14910*/  @P1 IMAD.IADD R61, R61, 0x1, -R28 ;  /* 0x000000013d3d1824 */ /* 0x000fe400078e0a1c */
[----:B------:R-:W-:Y:S01]  /*14920*/  @P1 IMAD.MOV.U32 R68, RZ, RZ, R46 ;  /* 0x000000ffff441224 */ /* 0x000fe200078e002e */
[----:B------:R-:W-:Y:S01]  /*14930*/  PRMT R60, R49, 0x7610, R60 ;  /* 0x00007610313c7816 */ /* 0x000fe2000000003c */
[----:B------:R-:W-:Y:S02]  /*14940*/  @P1 IMAD R38, R61, 0xc9, R38 ;  /* 0x000000c93d261824 */ /* 0x000fe400078e0226 */
[----:B------:R-:W-:Y:S02]  /*14950*/  @P1 IMAD.MOV.U32 R69, RZ, RZ, R47 ;  /* 0x000000ffff451224 */ /* 0x000fe400078e002f */
[----:B------:R-:W-:Y:S01]  /*14960*/  @P1 IMAD.IADD R50, R1, 0x1, R38 ;  /* 0x0000000101321824 */ /* 0x000fe200078e0226 */
[----:B------:R-:W-:-:S02]  /*14970*/  SEL R38, R58, RZ, P0 ;  /* 0x000000ff3a267207 */ /* 0x000fc40000000000 */
[----:B------:R-:W-:Y:S02]  /*14980*/  ISETP.NE.AND P0, PT, R48, R53, PT ;  /* 0x000000353000720c */ /* 0x000fe40003f05270 */
[----:B------:R1:W-:Y:S01]  /*14990*/  @P1 STL.U8 [R50], R51 ;  /* 0x0000003332001387 */ /* 0x0003e20000100000 */
[----:B------:R-:W-:-:S04]  /*149a0*/  IADD3 R63, PT, PT, -R38, R63, RZ ;  /* 0x0000003f263f7210 */ /* 0x000fc80007ffe1ff */
[----:B------:R-:W-:-:S06]  /*149b0*/  LEA R63, R24, R63, 0x1 ;  /* 0x0000003f183f7211 */ /* 0x000fcc00078e08ff */
[----:B-1----:R-:W-:Y:S05]  /*149c0*/  @P0 BRA `(.L_x_294) ;  /* 0xfffffff800a80947 */ /* 0x002fea000383ffff */
.L_x_207:
[----:B------:R-:W-:Y:S05]  /*149d0*/  BSYNC.RECONVERGENT B1 ;  /* 0x0000000000017941 */ /* 0x000fea0003800200 */
.L_x_192:
[----:B------:R-:W-:Y:S02]  /*149e0*/  VIADD R58, R31, 0x1 ;  /* 0x000000011f3a7836 */ /* 0x000fe40000000000 */
[----:B------:R-:W-:-:S03]  /*149f0*/  VIADD R13, R13, 0x1 ;  /* 0x000000010d0d7836 */ /* 0x000fc60000000000 */
[----:B------:R-:W-:-:S04]  /*14a00*/  LOP3.LUT R57, R58, 0xffff, RZ, 0xc0, !PT ;  /* 0x0000ffff3a397812 */ /* 0x000fc800078ec0ff */
[----:B------:R-:W-:-:S13]  /*14a10*/  ISETP.GT.AND P0, PT, R32, R57, PT ;  /* 0x000000392000720c */ /* 0x000fda0003f04270 */
[----:B------:R-:W-:Y:S05]  /*14a20*/  @P0 BRA `(.L_x_295) ;  /* 0xffffff9000140947 */ /* 0x000fea000383ffff */
.L_x_191:
[----:B------:R-:W-:Y:S05]  /*14a30*/  BSYNC.RECONVERGENT B2 ;  /* 0x0000000000027941 */ /* 0x000fea0003800200 */
.L_x_190:
[----:B------:R-:W-:Y:S01]  /*14a40*/  IMAD.IADD R57, R57, 0x1, -R2 ;  /* 0x0000000139397824 */ /* 0x000fe200078e0a02 */
[----:B------:R-:W2:Y:S01]  /*14a50*/  LDCU.64 UR8, c[0x0][0x380] ;  /* 0x00007000ff0877ac */ /* 0x000ea20008000a00 */
[----:B------:R-:W-:Y:S03]  /*14a60*/  BSSY.RECONVERGENT B1, `(.L_x_296) ;  /* 0x0000706000017945 */ /* 0x000fe60003800200 */
[----:B------:R-:W-:Y:S01]  /*14a70*/  IABS R4, R57 ;  /* 0x0000003900047213 */ /* 0x000fe20000000000 */
[----:B------:R-:W3:Y:S03]  /*14a80*/  LDCU.64 UR10, c[0x0][0x380] ;  /* 0x00007000ff0a77ac */ /* 0x000ee60008000a00 */
[----:B------:R-:W-:Y:S01]  /*14a90*/  ISETP.GE.U32.AND P0, PT, R4, R33, PT ;  /* 0x000000210400720c */ /* 0x000fe20003f06070 */
[----:B------:R-:W4:Y:S01]  /*14aa0*/  LDCU.64 UR12, c[0x0][0x380] ;  /* 0x00007000ff0c77ac */ /* 0x000f220008000a00 */
[----:B------:R-:W0:Y:S01]  /*14ab0*/  LDCU.64 UR14, c[0x0][0x380] ;  /* 0x00007000ff0e77ac */ /* 0x000e220008000a00 */
[----:B------:R-:W0:Y:S01]  /*14ac0*/  LDCU.64 UR18, c[0x0][0x380] ;  /* 0x00007000ff1277ac */ /* 0x000e220008000a00 */
[----:B------:R-:W0:Y:S01]  /*14ad0*/  LDCU.64 UR20, c[0x0][0x380] ;  /* 0x00007000ff1477ac */ /* 0x000e220008000a00 */
[----:B------:R-:W0:Y:S01]  /*14ae0*/  LDCU.64 UR22, c[0x0][0x380] ;  /* 0x00007000ff1677ac */ /* 0x000e220008000a00 */
[----:B------:R-:W0:Y:S07]  /*14af0*/  LDCU.64 UR16, c[0x0][0x380] ;  /* 0x00007000ff1077ac */ /* 0x000e2e0008000a00 */
[----:B--2---:R-:W-:Y:S05]  /*14b00*/  @P0 BRA `(.L_x_297) ;  /* 0x0000003400fc0947 */ /* 0x004fea0003800000 */
[----:B------:R-:W-:Y:S02]  /*14b10*/  LOP3.LUT R3, R0, 0xffff, RZ, 0xc0, !PT ;  /* 0x0000ffff00037812 */ /* 0x000fe400078ec0ff */
[----:B------:R-:W-:-:S04]  /*14b20*/  LOP3.LUT R6, R34, 0xffff, RZ, 0xc0, !PT ;  /* 0x0000ffff22067812 */ /* 0x000fc800078ec0ff */
[----:B------:R-:W-:-:S13]  /*14b30*/  ISETP.GE.U32.AND P0, PT, R6, R3, PT ;  /* 0x000000030600720c */ /* 0x000fda0003f06070 */
[----:B------:R-:W-:Y:S05]  /*14b40*/  @P0 BRA `(.L_x_298) ;  /* 0x0000001800f80947 */ /* 0x000fea0003800000 */
[----:B------:R-:W-:Y:S01]  /*14b50*/  IADD3 R5, PT, PT, RZ, -R2, RZ ;  /* 0x80000002ff057210 */ /* 0x000fe20007ffe0ff */
[----:B-1----:R-:W-:Y:S02]  /*14b60*/  IMAD.MOV R8, RZ, RZ, -R34 ;  /* 0x000000ffff087224 */ /* 0x002fe400078e0a22 */
[----:B0-----:R-:W-:Y:S02]  /*14b70*/  HFMA2 R11, -RZ, RZ, 0, 5.9604644775390625e-08 ;  /* 0x00000001ff0b7431 */ /* 0x001fe400000001ff */
[----:B------:R-:W-:Y:S01]  /*14b80*/  IMAD.U32 R6, R33, 0x10000, RZ ;  /* 0x0001000021067824 */ /* 0x000fe200078e00ff */
[----:B------:R-:W-:Y:S01]  /*14b90*/  PRMT R5, R5, 0x7710, RZ ;  /* 0x0000771005057816 */ /* 0x000fe200000000ff */
[----:B------:R-:W-:Y:S01]  /*14ba0*/  BSSY.RECONVERGENT B2, `(.L_x_299) ;  /* 0x000006f000027945 */ /* 0x000fe20003800200 */
[----:B------:R-:W-:Y:S01]  /*14bb0*/  PRMT R9, R33, 0x9910, RZ ;  /* 0x0000991021097816 */ /* 0x000fe200000000ff */
[----:B------:R-:W-:Y:S01]  /*14bc0*/  IMAD.MOV.U32 R18, RZ, RZ, 0x0 ;  /* 0x00000000ff127424 */ /* 0x000fe200078e00ff */
[----:B------:R-:W-:Y:S01]  /*14bd0*/  PRMT R13, R35, 0x9910, RZ ;  /* 0x00009910230d7816 */ /* 0x000fe200000000ff */
[----:B------:R-:W-:Y:S01]  /*14be0*/  IMAD.IADD R5, R5, 0x1, R58 ;  /* 0x0000000105057824 */ /* 0x000fe200078e023a */
[----:B------:R-:W-:-:S02]  /*14bf0*/  PRMT R7, R36, 0x9910, RZ ;  /* 0x0000991024077816 */ /* 0x000fc400000000ff */
[----:B------:R-:W-:Y:S02]  /*14c00*/  PRMT R15, R2, 0x7610, R15 ;  /* 0x00007610020f7816 */ /* 0x000fe4000000000f */
[C---:B------:R-:W-:Y:S02]  /*14c10*/  PRMT R3, R5.reuse, 0x9910, RZ ;  /* 0x0000991005037816 */ /* 0x040fe400000000ff */
[----:B------:R-:W-:Y:S02]  /*14c20*/  PRMT R5, R5, 0x9910, RZ ;  /* 0x0000991005057816 */ /* 0x000fe400000000ff */
[----:B------:R-:W-:Y:S02]  /*14c30*/  ISETP.GT.AND P0, PT, R3, -0x1, PT ;  /* 0xffffffff0300780c */ /* 0x000fe40003f04270 */
[----:B------:R-:W-:Y:S02]  /*14c40*/  PRMT R3, R8, 0x7710, RZ ;  /* 0x0000771008037816 */ /* 0x000fe400000000ff */
[----:B------:R-:W0:Y:S01]  /*14c50*/  LDC.U16 R8, c[0x0][0x392] ;  /* 0x0000e480ff087b82 */ /* 0x000e220000000400 */
[----:B------:R-:W-:-:S02]  /*14c60*/  IABS R12, R5 ;  /* 0x00000005000c7213 */ /* 0x000fc40000000000 */
[C---:B------:R-:W-:Y:S01]  /*14c70*/  IMAD.IADD R3, R0.reuse, 0x1, R3 ;  /* 0x0000000100037824 */ /* 0x040fe200078e0203 */
[----:B------:R-:W-:Y:S01]  /*14c80*/  SHF.R.S32.HI R5, RZ, 0xf, R6 ;  /* 0x0000000fff057819 */ /* 0x000fe20000011406 */
[----:B------:R-:W-:Y:S01]  /*14c90*/  IMAD.MOV.U32 R6, RZ, RZ, R13 ;  /* 0x000000ffff067224 */ /* 0x000fe200078e000d */
[----:B------:R-:W-:Y:S01]  /*14ca0*/  PRMT R14, R0, 0x7610, R14 ;  /* 0x00007610000e7816 */ /* 0x000fe2000000000e */
[----:B------:R-:W-:Y:S01]  /*14cb0*/  VIADD R10, R3, 0x1 ;  /* 0x00000001030a7836 */ /* 0x000fe20000000000 */
[----:B------:R-:W-:Y:S01]  /*14cc0*/  MOV R19, 0xc0468000 ;  /* 0xc046800000137802 */ /* 0x000fe20000000f00 */
[----:B------:R-:W-:Y:S01]  /*14cd0*/  IMAD R16, R12, 0x2, -R9 ;  /* 0x000000020c107824 */ /* 0x000fe200078e0a09 */
[----:B------:R-:W-:Y:S02]  /*14ce0*/  SEL R11, R11, 0xffff, P0 ;  /* 0x0000ffff0b0b7807 */ /* 0x000fe40000000000 */
[----:B------:R-:W-:-:S13]  /*14cf0*/  LOP3.LUT P1, R10, R10, 0x3, RZ, 0xc0, !PT ;  /* 0x000000030a0a7812 */ /* 0x000fda000782c0ff */
[----:B------:R-:W-:Y:S05]  /*14d00*/  @!P1 BRA `(.L_x_300) ;  /* 0x0000000400609947 */ /* 0x000fea0003800000 */
[----:B------:R-:W-:Y:S01]  /*14d10*/  PRMT R13, RZ, 0x7610, R13 ;  /* 0x00007610ff0d7816 */ /* 0x000fe2000000000d */
[----:B------:R-:W-:Y:S01]  /*14d20*/  IMAD.MOV.U32 R18, RZ, RZ, 0x0 ;  /* 0x00000000ff127424 */ /* 0x000fe200078e00ff */
[----:B------:R-:W-:Y:S02]  /*14d30*/  PRMT R15, R2, 0x7610, R15 ;  /* 0x00007610020f7816 */ /* 0x000fe4000000000f */
[----:B------:R-:W-:Y:S02]  /*14d40*/  PRMT R14, R0, 0x7610, R14 ;  /* 0x00007610000e7816 */ /* 0x000fe4000000000e */
[----:B------:R-:W-:-:S07]  /*14d50*/  MOV R19, 0xc0468000 ;  /* 0xc046800000137802 */ /* 0x000fce0000000f00 */
.L_x_305:
[----:B------:R-:W-:Y:S01]  /*14d60*/  LOP3.LUT R20, R14, 0xffff, RZ, 0xc0, !PT ;  /* 0x0000ffff0e147812 */ /* 0x000fe200078ec0ff */
[----:B------:R-:W-:Y:S01]  /*14d70*/  IMAD.MOV.U32 R21, RZ, RZ, RZ ;  /* 0x000000ffff157224 */ /* 0x000fe200078e00ff */
[----:B------:R-:W-:Y:S01]  /*14d80*/  LOP3.LUT R9, R15, 0xffff, RZ, 0xc0, !PT ;  /* 0x0000ffff0f097812 */ /* 0x000fe200078ec0ff */
[----:B------:R-:W-:-:S04]  /*14d90*/  UMOV UR4, URZ ;  /* 0x000000ff00047c82 */ /* 0x000fc80008000000 */
[----:B0-----:R-:W-:-:S04]  /*14da0*/  IMAD.WIDE.U32 R22, R8, R9, R20 ;  /* 0x0000000908167225 */ /* 0x001fc800078e0014 */
[----:B------:R-:W-:Y:S01]  /*14db0*/  VIADD R17, R23, UR4 ;  /* 0x0000000417117c36 */ /* 0x000fe20008000000 */
[----:B------:R-:W-:-:S04]  /*14dc0*/  LEA R26, P0, R22, UR8, 0x1 ;  /* 0x00000008161a7c11 */ /* 0x000fc8000f8008ff */
[----:B------:R-:W-:-:S05]  /*14dd0*/  LEA.HI.X R27, R22, UR9, R17, 0x1, P0 ;  /* 0x00000009161b7c11 */ /* 0x000fca00080f0c11 */
[----:B------:R0:W2:Y:S01]  /*14de0*/  LDG.E.S16 R30, desc[UR6][R26.64] ;  /* 0x000000061a1e7981 */ /* 0x0000a2000c1e1700 */
[----:B------:R-:W-:Y:S01]  /*14df0*/  IMAD.IADD R17, R20, 0x1, -R40 ;  /* 0x0000000114117824 */ /* 0x000fe200078e0a28 */
[----:B------:R-:W-:Y:S01]  /*14e00*/  IADD3 R22, PT, PT, -R2, R9, RZ ;  /* 0x0000000902167210 */ /* 0x000fe20007ffe1ff */
[----:B------:R-:W-:Y:S01]  /*14e10*/  IMAD.MOV.U32 R28, RZ, RZ, 0x0 ;  /* 0x00000000ff1c7424 */ /* 0x000fe200078e00ff */
[----:B------:R-:W-:Y:S01]  /*14e20*/  MOV R29, 0x3fd80000 ;  /* 0x3fd80000001d7802 */ /* 0x000fe20000000f00 */
[----:B------:R-:W-:Y:S01]  /*14e30*/  IMAD R17, R17, R17, RZ ;  /* 0x0000001111117224 */ /* 0x000fe200078e02ff */
[----:B------:R-:W-:Y:S03]  /*14e40*/  BSSY.RECONVERGENT B3, `(.L_x_301) ;  /* 0x000001b000037945 */ /* 0x000fe60003800200 */
        /* <DEDUP_REMOVED lines=26> */
.L_x_302:
[----:B---34-:R-:W-:Y:S05]  /*14ff0*/  BSYNC.RECONVERGENT B3 ;  /* 0x0000000000037941 */ /* 0x018fea0003800200 */
.L_x_301:
        /* <DEDUP_REMOVED lines=20> */
.L_x_304:
[----:B------:R-:W-:Y:S05]  /*15140*/  BSYNC.RECONVERGENT B3 ;  /* 0x0000000000037941 */ /* 0x000fea0003800200 */
.L_x_303:
[----:B------:R-:W-:Y:S01]  /*15150*/  DSETP.GT.AND P1, PT, R56, R18, PT ;  /* 0x000000123800722a */ /* 0x000fe20003f24000 */
[----:B------:R-:W-:Y:S01]  /*15160*/  IMAD.MOV.U32 R22, RZ, RZ, 0x1 ;  /* 0x00000001ff167424 */ /* 0x000fe200078e00ff */
[----:B------:R-:W-:Y:S02]  /*15170*/  IADD3 R13, PT, PT, R13, 0x1, RZ ;  /* 0x000000010d0d7810 */ /* 0x000fe40007ffe0ff */
[----:B------:R-:W-:Y:S02]  /*15180*/  ISETP.GT.AND P0, PT, R16, RZ, PT ;  /* 0x000000ff1000720c */ /* 0x000fe40003f04270 */
[----:B------:R-:W-:Y:S02]  /*15190*/  PRMT R17, R13, 0x9910, RZ ;  /* 0x000099100d117816 */ /* 0x000fe400000000ff */
[----:B------:R-:W-:-:S06]  /*151a0*/  IADD3 R14, PT, PT, R14, -0x1, RZ ;  /* 0xffffffff0e0e7810 */ /* 0x000fcc0007ffe0ff */
[----:B------:R-:W-:Y:S01]  /*151b0*/  @P1 IADD3 R20, PT, PT, -R6, R20, RZ ;  /* 0x0000001406141210 */ /* 0x000fe20007ffe1ff */
[----:B------:R-:W-:Y:S02]  /*151c0*/  @P1 IMAD.IADD R9, R9, 0x1, -R7 ;  /* 0x0000000109091824 */ /* 0x000fe400078e0a07 */
[----:B------:R-:W-:Y:S02]  /*151d0*/  @P1 IMAD.MOV.U32 R18, RZ, RZ, R56 ;  /* 0x000000ffff121224 */ /* 0x000fe400078e0038 */
[----:B------:R-:W-:Y:S01]  /*151e0*/  @P1 IMAD R20, R9, 0xc9, R20 ;  /* 0x000000c909141824 */ /* 0x000fe200078e0214 */
[----:B------:R-:W-:Y:S01]  /*151f0*/  SEL R9, R5, RZ, P0 ;  /* 0x000000ff05097207 */ /* 0x000fe20000000000 */
[----:B------:R-:W-:Y:S02]  /*15200*/  @P1 IMAD.MOV.U32 R19, RZ, RZ, R57 ;  /* 0x000000ffff131224 */ /* 0x000fe400078e0039 */
[----:B------:R-:W-:Y:S01]  /*15210*/  @P1 IMAD.IADD R21, R1, 0x1, R20 ;  /* 0x0000000101151824 */ /* 0x000fe200078e0214 */
[----:B------:R-:W-:Y:S01]  /*15220*/  SEL R20, R11, RZ, P0 ;  /* 0x000000ff0b147207 */ /* 0x000fe20000000000 */
[----:B------:R-:W-:Y:S01]  /*15230*/  IMAD.IADD R9, R16, 0x1, -R9 ;  /* 0x0000000110097824 */ /* 0x000fe200078e0a09 */
[----:B------:R-:W-:-:S02]  /*15240*/  ISETP.NE.AND P0, PT, R17, R10, PT ;  /* 0x0000000a1100720c */ /* 0x000fc40003f05270 */
[----:B------:R1:W-:Y:S01]  /*15250*/  @P1 STL.U8 [R21], R22 ;  /* 0x0000001615001387 */ /* 0x0003e20000100000 */
[----:B------:R-:W-:Y:S01]  /*15260*/  IMAD.IADD R15, R20, 0x1, R15 ;  /* 0x00000001140f7824 */ /* 0x000fe200078e020f */
[----:B------:R-:W-:-:S09]  /*15270*/  LEA R16, R12, R9, 0x1 ;  /* 0x000000090c107211 */ /* 0x000fd200078e08ff */
[----:B-1----:R-:W-:Y:S05]  /*15280*/  @P0 BRA `(.L_x_305) ;  /* 0xfffffff800b40947 */ /* 0x002fea000383ffff */
.L_x_300:
[----:B---34-:R-:W-:Y:S05]  /*15290*/  BSYNC.RECONVERGENT B2 ;  /* 0x0000000000027941 */ /* 0x018fea0003800200 */
.L_x_299:
[----:B------:R-:W-:-:S04]  /*152a0*/  LOP3.LUT R3, R3, 0xffff, RZ, 0xc0, !PT ;  /* 0x0000ffff03037812 */ /* 0x000fc800078ec0ff */
[----:B------:R-:W-:-:S13]  /*152b0*/  ISETP.GE.U32.AND P0, PT, R3, 0x3, PT ;  /* 0x000000030300780c */ /* 0x000fda0003f06070 */
[----:B------:R-:W-:Y:S05]  /*152c0*/  @!P0 BRA `(.L_x_306) ;  /* 0x0000006400fc8947 */ /* 0x000fea0003800000 */
[----:B------:R-:W-:Y:S01]  /*152d0*/  BSSY.RECONVERGENT B2, `(.L_x_307) ;  /* 0x0000144000027945 */ /* 0x000fe20003800200 */
.L_x_325:
        /* <DEDUP_REMOVED lines=39> */
[----:B------:R-:W-:Y:S01]  /*15550*/  MOV R48, R46 ;  /* 0x0000002e00307202 */ /* 0x000fe20000000f00 */
[----:B------:R-:W-:-:S07]  /*15560*/  IMAD.MOV.U32 R49, RZ, RZ, R47 ;  /* 0x000000ffff317224 */ /* 0x000fce00078e002f */
.L_x_309:
[----:B------:R-:W-:Y:S05]  /*15570*/  BSYNC.RECONVERGENT B3 ;  /* 0x0000000000037941 */ /* 0x000fea0003800200 */
.L_x_308:
        /* <DEDUP_REMOVED lines=19> */
[----:B0-----:R-:W-:Y:S05]  /*156b0*/  CALL.REL.NOINC `($__internal_0_$__cuda_sm20_div_rn_f64_full) ;  /* 0x000001a800507944 */ /* 0x001fea0003c00000 */
.L_x_311:
[----:B------:R-:W-:Y:S05]  /*156c0*/  BSYNC.RECONVERGENT B3 ;  /* 0x0000000000037941 */ /* 0x000fea0003800200 */
.L_x_310:
[----:B------:R-:W-:Y:S01]  /*156d0*/  ISETP.GT.AND P0, PT, R16, RZ, PT ;  /* 0x000000ff1000720c */ /* 0x000fe20003f04270 */
[----:B------:R-:W-:Y:S01]  /*156e0*/  IMAD.MOV.U32 R21, RZ, RZ, RZ ;  /* 0x000000ffff157224 */ /* 0x000fe200078e00ff */
[----:B------:R-:W-:Y:S01]  /*156f0*/  IADD3 R20, PT, PT, R14, -0x1, RZ ;  /* 0xffffffff0e147810 */ /* 0x000fe20007ffe0ff */
[----:B------:R-:W-:Y:S01]  /*15700*/  UMOV UR4, URZ ;  /* 0x000000ff00047c82 */ /* 0x000fe20008000000 */
[----:B0-----:R-:W-:Y:S02]  /*15710*/  SEL R10, R11, RZ, P0 ;  /* 0x000000ff0b0a7207 */ /* 0x001fe40000000000 */
[----:B------:R-:W-:-:S03]  /*15720*/  LOP3.LUT R20, R20, 0xffff, RZ, 0xc0, !PT ;  /* 0x0000ffff14147812 */ /* 0x000fc600078ec0ff */
        /* <DEDUP_REMOVED lines=11> */
[----:B------:R-:W-:Y:S02]  /*157e0*/  IMAD R13, R13, R13, RZ ;  /* 0x0000000d0d0d7224 */ /* 0x000fe400078e02ff */
[----:B------:R-:W-:Y:S02]  /*157f0*/  IMAD.MOV.U32 R15, RZ, RZ, 0x1 ;  /* 0x00000001ff0f7424 */ /* 0x000fe400078e00ff */
[----:B------:R-:W-:Y:S02]  /*15800*/  IMAD R13, R24, R24, R13 ;  /* 0x00000018180d7224 */ /* 0x000fe400078e020d */
[----:B0-----:R-:W-:-:S02]  /*15810*/  IMAD.MOV.U32 R28, RZ, RZ, 0x0 ;  /* 0x00000000ff1c7424 */ /* 0x001fc400078e00ff */
[----:B------:R0:W1:Y:S01]  /*15820*/  I2F.F64.U32 R46, R13 ;  /* 0x0000000d002e7312 */ /* 0x0000620000201800 */
[----:B------:R-:W-:Y:S02]  /*15830*/  IMAD.MOV.U32 R29, RZ, RZ, 0x3fd80000 ;  /* 0x3fd80000ff1d7424 */ /* 0x000fe400078e00ff */
[----:B------:R-:W-:Y:S01]  /*15840*/  @P1 IADD3 R9, PT, PT, -R7, R9, RZ ;  /* 0x0000000907091210 */ /* 0x000fe20007ffe1ff */
[----:B------:R-:W-:Y:S02]  /*15850*/  @P1 IMAD.IADD R22, R22, 0x1, -R6 ;  /* 0x0000000116161824 */ /* 0x000fe400078e0a06 */
[----:B------:R-:W-:Y:S02]  /*15860*/  @P1 IMAD.MOV.U32 R18, RZ, RZ, R56 ;  /* 0x000000ffff121224 */ /* 0x000fe400078e0038 */
[----:B------:R-:W-:Y:S01]  /*15870*/  @P1 IMAD R22, R9, 0xc9, R22 ;  /* 0x000000c909161824 */ /* 0x000fe200078e0216 */
[----:B------:R-:W-:Y:S01]  /*15880*/  SEL R9, R5, RZ, P0 ;  /* 0x000000ff05097207 */ /* 0x000fe20000000000 */
[----:B------:R-:W-:-:S03]  /*15890*/  @P1 IMAD.MOV.U32 R19, RZ, RZ, R57 ;  /* 0x000000ffff131224 */ /* 0x000fc600078e0039 */
[----:B0-----:R-:W-:Y:S01]  /*158a0*/  @P1 IADD3 R13, PT, PT, R1, R22, RZ ;  /* 0x00000016010d1210 */ /* 0x001fe20007ffe0ff */
[----:B-1----:R-:W0:Y:S01]  /*158b0*/  MUFU.RSQ64H R25, R47 ;  /* 0x0000002f00197308 */ /* 0x002e220000001c00 */
[----:B------:R-:W-:-:S03]  /*158c0*/  IADD3 R24, PT, PT, R47, -0x3500000, RZ ;  /* 0xfcb000002f187810 */ /* 0x000fc60007ffe0ff */
[----:B------:R1:W-:Y:S01]  /*158d0*/  @P1 STL.U8 [R13], R15 ;  /* 0x0000000f0d001387 */ /* 0x0003e20000100000 */
[----:B------:R-:W-:Y:S02]  /*158e0*/  IADD3 R9, PT, PT, -R9, R16, RZ ;  /* 0x0000001009097210 */ /* 0x000fe40007ffe1ff */
        /* <DEDUP_REMOVED lines=22> */
.L_x_313:
[----:B------:R-:W-:Y:S05]  /*15a50*/  BSYNC.RECONVERGENT B3 ;  /* 0x0000000000037941 */ /* 0x000fea0003800200 */
.L_x_312:
        /* <DEDUP_REMOVED lines=20> */
.L_x_315:
[----:B------:R-:W-:Y:S05]  /*15ba0*/  BSYNC.RECONVERGENT B3 ;  /* 0x0000000000037941 */ /* 0x000fea0003800200 */
.L_x_314:
        /* <DEDUP_REMOVED lines=27> */
[----:B------:R-:W-:Y:S02]  /*15d60*/  @P1 IMAD R20, R3, 0xc9, R20 ;  /* 0x000000c903141824 */ /* 0x000fe400078e0214 */
[----:B------:R-:W-:-:S03]  /*15d70*/  @P1 IMAD.MOV.U32 R19, RZ, RZ, R57 ;  /* 0x000000ffff131224 */ /* 0x000fc600078e0039 */
[----:B0-----:R-:W-:Y:S01]  /*15d80*/  @P1 IADD3 R15, PT, PT, R1, R20, RZ ;  /* 0x00000014010f1210 */ /* 0x001fe20007ffe0ff */
[----:B-1----:R-:W0:Y:S01]  /*15d90*/  MUFU.RSQ64H R23, R47 ;  /* 0x0000002f00177308 */ /* 0x002e220000001c00 */
[----:B------:R-:W-:-:S03]  /*15da0*/  IADD3 R22, PT, PT, R47, -0x3500000, RZ ;  /* 0xfcb000002f167810 */ /* 0x000fc60007ffe0ff */
[----:B------:R1:W-:Y:S03]  /*15db0*/  @P1 STL.U8 [R15], R21 ;  /* 0x000000150f001387 */ /* 0x0003e60000100000 */
        /* <DEDUP_REMOVED lines=24> */
.L_x_317:
[----:B------:R-:W-:Y:S05]  /*15f40*/  BSYNC.RECONVERGENT B3 ;  /* 0x0000000000037941 */ /* 0x000fea0003800200 */
.L_x_316:
        /* <DEDUP_REMOVED lines=20> */
.L_x_319:
[----:B------:R-:W-:Y:S05]  /*16090*/  BSYNC.RECONVERGENT B3 ;  /* 0x0000000000037941 */ /* 0x000fea0003800200 */
.L_x_318:
        /* <DEDUP_REMOVED lines=28> */
[----:B------:R-:W-:Y:S01]  /*16260*/  @P1 IMAD.MOV.U32 R19, RZ, RZ, R57 ;  /* 0x000000ffff131224 */ /* 0x000fe200078e0039 */
[----:B------:R-:W-:Y:S01]  /*16270*/  @P1 IADD3 R29, PT, PT, R1, R16, RZ ;  /* 0x00000010011d1210 */ /* 0x000fe20007ffe0ff */
        /* <DEDUP_REMOVED lines=27> */
.L_x_321:
[----:B------:R-:W-:Y:S05]  /*16430*/  BSYNC.RECONVERGENT B3 ;  /* 0x0000000000037941 */ /* 0x000fea0003800200 */
.L_x_320:
        /* <DEDUP_REMOVED lines=20> */
.L_x_323:
[----:B------:R-:W-:Y:S05]  /*16580*/  BSYNC.RECONVERGENT B3 ;  /* 0x0000000000037941 */ /* 0x000fea0003800200 */
.L_x_322:
[----:B------:R-:W-:Y:S01]  /*16590*/  DSETP.GT.AND P0, PT, R56, R18, PT ;  /* 0x000000123800722a */ /* 0x000fe20003f04000 */
[----:B------:R-:W-:Y:S02]  /*165a0*/  IMAD.MOV.U32 R15, RZ, RZ, 0x1 ;  /* 0x00000001ff0f7424 */ /* 0x000fe400078e00ff */
[----:B------:R-:W-:-:S11]  /*165b0*/  IMAD R13, R12, 0x2, R13 ;  /* 0x000000020c0d7824 */ /* 0x000fd600078e020d */
[----:B------:R-:W-:Y:S01]  /*165c0*/  @P0 IADD3 R16, PT, PT, -R6, R20, RZ ;  /* 0x0000001406100210 */ /* 0x000fe20007ffe1ff */
[----:B------:R-:W-:Y:S01]  /*165d0*/  @P0 IMAD.IADD R3, R3, 0x1, -R7 ;  /* 0x0000000103030824 */ /* 0x000fe200078e0a07 */
[----:B------:R-:W-:Y:S01]  /*165e0*/  PRMT R20, R34, 0x9910, RZ ;  /* 0x0000991022147816 */ /* 0x000fe200000000ff */
[----:B------:R-:W-:Y:S01]  /*165f0*/  @P0 IMAD.MOV.U32 R19, RZ, RZ, R57 ;  /* 0x000000ffff130224 */ /* 0x000fe200078e0039 */
[----:B------:R-:W-:Y:S01]  /*16600*/  @P0 MOV R18, R56 ;  /* 0x0000003800120202 */ /* 0x000fe20000000f00 */
[----:B------:R-:W-:Y:S01]  /*16610*/  @P0 IMAD R16, R3, 0xc9, R16 ;  /* 0x000000c903100824 */ /* 0x000fe200078e0210 */
[----:B------:R-:W-:Y:S02]  /*16620*/  PRMT R3, R9, 0x9910, RZ ;  /* 0x0000991009037816 */ /* 0x000fe400000000ff */
[----:B------:R-:W-:Y:S01]  /*16630*/  @P0 PRMT R9, R15, 0x7610, R9 ;  /* 0x000076100f090816 */ /* 0x000fe20000000009 */
[----:B------:R-:W-:-:S05]  /*16640*/  @P0 IMAD.IADD R16, R1, 0x1, R16 ;  /* 0x0000000101100824 */ /* 0x000fca00078e0210 */
        /* <DEDUP_REMOVED lines=8> */
[----:B------:R-:W-:-:S03]  /*166d0*/  IMAD.IADD R3, R10, 0x1, R3 ;  /* 0x000000010a037824 */ /* 0x000fc600078e0203 */
[----:B------:R-:W-:Y:S02]  /*166e0*/  LEA R16, R12, R13, 0x1 ;  /* 0x0000000d0c107211 */ /* 0x000fe400078e08ff */
[----:B------:R-:W-:Y:S01]  /*166f0*/  PRMT R15, R3, 0x7610, R15 ;  /* 0x00007610030f7816 */ /* 0x000fe2000000000f */
[----:B------:R-:W-:Y:S06]  /*16700*/  BRA `(.L_x_325) ;  /* 0xffffffe800f47947 */ /* 0x000fec000383ffff */
.L_x_324:
[----:B------:R-:W-:Y:S05]  /*16710*/  BSYNC.RECONVERGENT B2 ;  /* 0x0000000000027941 */ /* 0x000fea0003800200 */
.L_x_307:
[----:B------:R-:W-:Y:S05]  /*16720*/  BRA `(.L_x_306) ;  /* 0x0000005000e47947 */ /* 0x000fea0003800000 */
.L_x_298:
[----:B------:R-:W-:Y:S01]  /*16730*/  IMAD.MOV R3, RZ, RZ, -R2 ;  /* 0x000000ffff037224 */ /* 0x000fe200078e0a02 */
[----:B-1----:R-:W1:Y:S01]  /*16740*/  LDC.U16 R9, c[0x0][0x392] ;  /* 0x0000e480ff097b82 */ /* 0x002e620000000400 */
[----:B------:R-:W-:Y:S01]  /*16750*/  IMAD.MOV R7, RZ, RZ, -R0 ;  /* 0x000000ffff077224 */ /* 0x000fe200078e0a00 */
[----:B------:R-:W-:Y:S01]  /*16760*/  SHF.L.U32 R6, R33, 0x10, RZ ;  /* 0x0000001021067819 */ /* 0x000fe200000006ff */
[----:B------:R-:W-:Y:S01]  /*16770*/  IMAD.MOV.U32 R13, RZ, RZ, 0x1 ;  /* 0x00000001ff0d7424 */ /* 0x000fe200078e00ff */
[----:B------:R-:W-:Y:S01]  /*16780*/  PRMT R3, R3, 0x7710, RZ ;  /* 0x0000771003037816 */ /* 0x000fe200000000ff */
[----:B------:R-:W-:Y:S01]  /*16790*/  BSSY.RECONVERGENT B2, `(.L_x_326) ;  /* 0x000006d000027945 */ /* 0x000fe20003800200 */
[----:B0-----:R-:W-:Y:S01]  /*167a0*/  PRMT R11, R33, 0x9910, RZ ;  /* 0x00009910210b7816 */ /* 0x001fe200000000ff */
[----:B------:R-:W-:Y:S01]  /*167b0*/  HFMA2 R19, -RZ, RZ, -2.13671875, -0.0 ;  /* 0xc0468000ff137431 */ /* 0x000fe200000001ff */
[----:B------:R-:W-:Y:S01]  /*167c0*/  PRMT R8, R36, 0x9910, RZ ;  /* 0x0000991024087816 */ /* 0x000fe200000000ff */
[----:B------:R-:W-:Y:S01]  /*167d0*/  IMAD.IADD R5, R3, 0x1, R58 ;  /* 0x0000000103057824 */ /* 0x000fe200078e023a */
[----:B------:R-:W-:Y:S01]  /*167e0*/  PRMT R15, R2, 0x7610, R15 ;  /* 0x00007610020f7816 */ /* 0x000fe2000000000f */
[----:B------:R-:W-:Y:S01]  /*167f0*/  IMAD.MOV.U32 R18, RZ, RZ, 0x0 ;  /* 0x00000000ff127424 */ /* 0x000fe200078e00ff */
[----:B------:R-:W-:-:S02]  /*16800*/  PRMT R14, R0, 0x7610, R14 ;  /* 0x00007610000e7816 */ /* 0x000fc4000000000e */
[C---:B------:R-:W-:Y:S02]  /*16810*/  PRMT R3, R5.reuse, 0x9910, RZ ;  /* 0x0000991005037816 */ /* 0x040fe400000000ff */
[----:B------:R-:W-:Y:S02]  /*16820*/  PRMT R5, R5, 0x9910, RZ ;  /* 0x0000991005057816 */ /* 0x000fe400000000ff */
[----:B------:R-:W-:Y:S02]  /*16830*/  ISETP.GT.AND P1, PT, R3, -0x1, PT ;  /* 0xffffffff0300780c */ /* 0x000fe40003f24270 */
[----:B------:R-:W-:Y:S02]  /*16840*/  PRMT R3, R7, 0x7710, RZ ;  /* 0x0000771007037816 */ /* 0x000fe400000000ff */
[----:B------:R-:W-:Y:S02]  /*16850*/  IABS R10, R5 ;  /* 0x00000005000a7213 */ /* 0x000fe40000000000 */
[----:B------:R-:W-:-:S02]  /*16860*/  IADD3 R3, PT, PT, R3, R34, RZ ;  /* 0x0000002203037210 */ /* 0x000fc40007ffe0ff */
[----:B------:R-:W-:Y:S01]  /*16870*/  SHF.R.S32.HI R5, RZ, 0xf, R6 ;  /* 0x0000000fff057819 */ /* 0x000fe20000011406 */
[----:B------:R-:W-:Y:S01]  /*16880*/  IMAD R16, R10, 0x2, -R11 ;  /* 0x000000020a107824 */ /* 0x000fe200078e0a0b */
[----:B------:R-:W-:Y:S01]  /*16890*/  PRMT R7, R35, 0x9910, RZ ;  /* 0x0000991023077816 */ /* 0x000fe200000000ff */
[----:B------:R-:W-:Y:S01]  /*168a0*/  VIADD R12, R3, 0x1 ;  /* 0x00000001030c7836 */ /* 0x000fe20000000000 */
[----:B------:R-:W-:-:S04]  /*168b0*/  SEL R6, R13, 0xffff, P1 ;  /* 0x0000ffff0d067807 */ /* 0x000fc80000800000 */
[----:B------:R-:W-:-:S13]  /*168c0*/  LOP3.LUT P0, R12, R12, 0x3, RZ, 0xc0, !PT ;  /* 0x000000030c0c7812 */ /* 0x000fda000780c0ff */
[----:B------:R-:W-:Y:S05]  /*168d0*/  @!P0 BRA `(.L_x_327) ;  /* 0x0000000400608947 */ /* 0x000fea0003800000 */
[----:B------:R-:W-:Y:S01]  /*168e0*/  PRMT R13, RZ, 0x7610, R13 ;  /* 0x00007610ff0d7816 */ /* 0x000fe2000000000d */
[----:B------:R-:W-:Y:S01]  /*168f0*/  IMAD.MOV.U32 R18, RZ, RZ, 0x0 ;  /* 0x00000000ff127424 */ /* 0x000fe200078e00ff */
[----:B------:R-:W-:Y:S02]  /*16900*/  PRMT R15, R2, 0x7610, R15 ;  /* 0x00007610020f7816 */ /* 0x000fe4000000000f */
[----:B------:R-:W-:Y:S02]  /*16910*/  PRMT R14, R0, 0x7610, R14 ;  /* 0x00007610000e7816 */ /* 0x000fe4000000000e */
[----:B------:R-:W-:-:S07]  /*16920*/  MOV R19, 0xc0468000 ;  /* 0xc046800000137802 */ /* 0x000fce0000000f00 */
.L_x_332:
        /* <DEDUP_REMOVED lines=39> */
[----:B------:R-:W-:Y:S01]  /*16ba0*/  MOV R48, R46 ;  /* 0x0000002e00307202 */ /* 0x000fe20000000f00 */
[----:B------:R-:W-:-:S07]  /*16bb0*/  IMAD.MOV.U32 R49, RZ, RZ, R47 ;  /* 0x000000ffff317224 */ /* 0x000fce00078e002f */
.L_x_329:
[----:B---3--:R-:W-:Y:S05]  /*16bc0*/  BSYNC.RECONVERGENT B3 ;  /* 0x0000000000037941 */ /* 0x008fea0003800200 */
.L_x_328:
        /* <DEDUP_REMOVED lines=20> */
.L_x_331:
[----:B------:R-:W-:Y:S05]  /*16d10*/  BSYNC.RECONVERGENT B3 ;  /* 0x0000000000037941 */ /* 0x000fea0003800200 */
.L_x_330:
        /* <DEDUP_REMOVED lines=11> */
[----:B------:R-:W-:-:S04]  /*16dd0*/  SEL R11, R5, RZ, P0 ;  /* 0x000000ff050b7207 */ /* 0x000fc80000000000 */
[----:B------:R-:W-:Y:S01]  /*16de0*/  @P1 IADD3 R21, PT, PT, R1, R20, RZ ;  /* 0x0000001401151210 */ /* 0x000fe20007ffe0ff */
[----:B------:R-:W-:Y:S01]  /*16df0*/  IMAD.IADD R11, R16, 0x1, -R11 ;  /* 0x00000001100b7824 */ /* 0x000fe200078e0a0b */
[----:B------:R-:W-:Y:S02]  /*16e00*/  SEL R20, R6, RZ, P0 ;  /* 0x000000ff06147207 */ /* 0x000fe40000000000 */
[----:B------:R-:W-:Y:S01]  /*16e10*/  ISETP.NE.AND P0, PT, R17, R12, PT ;  /* 0x0000000c1100720c */ /* 0x000fe20003f05270 */
[----:B------:R0:W-:Y:S01]  /*16e20*/  @P1 STL.U8 [R21], R22 ;  /* 0x0000001615001387 */ /* 0x0001e20000100000 */
[----:B------:R-:W-:Y:S01]  /*16e30*/  IADD3 R15, PT, PT, R20, R15, RZ ;  /* 0x0000000f140f7210 */ /* 0x000fe20007ffe0ff */
[----:B------:R-:W-:-:S10]  /*16e40*/  IMAD R16, R10, 0x2, R11 ;  /* 0x000000020a107824 */ /* 0x000fd400078e020b */
[----:B0-----:R-:W-:Y:S05]  /*16e50*/  @P0 BRA `(.L_x_332) ;  /* 0xfffffff800b40947 */ /* 0x001fea000383ffff */
.L_x_327:
[----:B---34-:R-:W-:Y:S05]  /*16e60*/  BSYNC.RECONVERGENT B2 ;  /* 0x0000000000027941 */ /* 0x018fea0003800200 */
.L_x_326:
[----:B------:R-:W-:-:S04]  /*16e70*/  LOP3.LUT R3, R3, 0xffff, RZ, 0xc0, !PT ;  /* 0x0000ffff03037812 */ /* 0x000fc800078ec0ff */
[----:B------:R-:W-:-:S13]  /*16e80*/  ISETP.GE.U32.AND P0, PT, R3, 0x3, PT ;  /* 0x000000030300780c */ /* 0x000fda0003f06070 */
[----:B------:R-:W-:Y:S05]  /*16e90*/  @!P0 BRA `(.L_x_306) ;  /* 0x0000004c00088947 */ /* 0x000fea0003800000 */
[----:B------:R-:W-:Y:S01]  /*16ea0*/  BSSY.RECONVERGENT B2, `(.L_x_333) ;  /* 0x0000144000027945 */ /* 0x000fe20003800200 */
.L_x_351:
        /* <DEDUP_REMOVED lines=33> */
[----:B------:R-:W-:Y:S01]  /*170c0*/  MOV R52, R24 ;  /* 0x0000001800347202 */ /* 0x000fe20000000f00 */
[----:B------:R-:W-:Y:S01]  /*170d0*/  IMAD.MOV.U32 R48, RZ, RZ, R26 ;  /* 0x000000ffff307224 */ /* 0x000fe200078e001a */
[----:B------:R-:W-:Y:S01]  /*170e0*/  MOV R38, R20 ;  /* 0x0000001400267202 */ /* 0x000fe20000000f00 */
[----:B------:R-:W-:Y:S01]  /*170f0*/  IMAD.MOV.U32 R49, RZ, RZ, R27 ;  /* 0x000000ffff317224 */ /* 0x000fe200078e001b */
[----:B------:R-:W-:-:S07]  /*17100*/  MOV R54, 0x17120 ;  /* 0x0001712000367802 */ /* 0x000fce0000000f00 */
[----:B0-----:R-:W-:Y:S05]  /*17110*/  CALL.REL.NOINC `($__internal_1_$__cuda_sm20_dsqrt_rn_f64_mediumpath_v1) ;  /* 0x0000019400247944 */ /* 0x001fea0003c00000 */
[----:B------:R-:W-:Y:S02]  /*17120*/  IMAD.MOV.U32 R48, RZ, RZ, R46 ;  /* 0x000000ffff307224 */ /* 0x000fe400078e002e */
[----:B------:R-:W-:-:S07]  /*17130*/  IMAD.MOV.U32 R49, RZ, RZ, R47 ;  /* 0x000000ffff317224 */ /* 0x000fce00078e002f */
.L_x_335:
[----:B------:R-:W-:Y:S05]  /*17140*/  BSYNC.RECONVERGENT B3 ;  /* 0x0000000000037941 */ /* 0x000fea0003800200 */
.L_x_334:
        /* <DEDUP_REMOVED lines=20> */
.L_x_337:
[----:B------:R-:W-:Y:S05]  /*17290*/  BSYNC.RECONVERGENT B3 ;  /* 0x0000000000037941 */ /* 0x000fea0003800200 */
.L_x_336:
[----:B------:R-:W-:Y:S01]  /*172a0*/  ISETP.GT.AND P0, PT, R16, RZ, PT ;  /* 0x000000ff1000720c */ /* 0x000fe20003f04270 */
[----:B------:R-:W-:Y:S01]  /*172b0*/  VIADD R20, R14, 0x1 ;  /* 0x000000010e147836 */ /* 0x000fe20000000000 */
[----:B------:R-:W-:Y:S01]  /*172c0*/  MOV R21, RZ ;  /* 0x000000ff00157202 */ /* 0x000fe20000000f00 */
[----:B------:R-:W-:Y:S01]  /*172d0*/  UMOV UR4, URZ ;  /* 0x000000ff00047c82 */ /* 0x000fe20008000000 */
[----:B------:R-:W-:Y:S02]  /*172e0*/  SEL R12, R6, RZ, P0 ;  /* 0x000000ff060c7207 */ /* 0x000fe40000000000 */
        /* <DEDUP_REMOVED lines=11> */
[----:B------:R-:W-:Y:S01]  /*173a0*/  MOV R15, 0x1 ;  /* 0x00000001000f7802 */ /* 0x000fe20000000f00 */
[----:B------:R-:W-:Y:S01]  /*173b0*/  IMAD R13, R13, R13, RZ ;  /* 0x0000000d0d0d7224 */ /* 0x000fe200078e02ff */
[----:B------:R-:W-:Y:S03]  /*173c0*/  BSSY.RECONVERGENT B3, `(.L_x_338) ;  /* 0x0000026000037945 */ /* 0x000fe60003800200 */
[----:B------:R-:W-:Y:S01]  /*173d0*/  IMAD R13, R24, R24, R13 ;  /* 0x00000018180d7224 */ /* 0x000fe200078e020d */
[----:B0-----:R-:W-:Y:S01]  /*173e0*/  MOV R29, 0x3fd80000 ;  /* 0x3fd80000001d7802 */ /* 0x001fe20000000f00 */
[----:B------:R-:W-:-:S02]  /*173f0*/  IMAD.MOV.U32 R28, RZ, RZ, 0x0 ;  /* 0x00000000ff1c7424 */ /* 0x000fc400078e00ff */
[----:B------:R0:W1:Y:S04]  /*17400*/  I2F.F64.U32 R46, R13 ;  /* 0x0000000d002e7312 */ /* 0x0000680000201800 */
[----:B------:R-:W-:Y:S01]  /*17410*/  @P1 IMAD.IADD R11, R11, 0x1, -R8 ;  /* 0x000000010b0b1824 */ /* 0x000fe200078e0a08 */
[----:B------:R-:W-:Y:S01]  /*17420*/  @P1 MOV R19, R57 ;  /* 0x0000003900131202 */ /* 0x000fe20000000f00 */
[----:B------:R-:W-:Y:S02]  /*17430*/  @P1 IMAD.IADD R22, R22, 0x1, -R7 ;  /* 0x0000000116161824 */ /* 0x000fe400078e0a07 */
[----:B------:R-:W-:Y:S02]  /*17440*/  @P1 IMAD.MOV.U32 R18, RZ, RZ, R56 ;  /* 0x000000ffff121224 */ /* 0x000fe400078e0038 */
[----:B------:R-:W-:Y:S01]  /*17450*/  @P1 IMAD R22, R11, 0xc9, R22 ;  /* 0x000000c90b161824 */ /* 0x000fe200078e0216 */
[----:B------:R-:W-:-:S03]  /*17460*/  SEL R11, R5, RZ, P0 ;  /* 0x000000ff050b7207 */ /* 0x000fc60000000000 */
[----:B0-----:R-:W-:Y:S01]  /*17470*/  @P1 IMAD.IADD R13, R1, 0x1, R22 ;  /* 0x00000001010d1824 */ /* 0x001fe200078e0216 */
        /* <DEDUP_REMOVED lines=24> */
[----:B------:R-:W-:Y:S01]  /*17600*/  MOV R48, R46 ;  /* 0x0000002e00307202 */ /* 0x000fe20000000f00 */
[----:B------:R-:W-:-:S07]  /*17610*/  IMAD.MOV.U32 R49, RZ, RZ, R47 ;  /* 0x000000ffff317224 */ /* 0x000fce00078e002f */
.L_x_339:
[----:B------:R-:W-:Y:S05]  /*17620*/  BSYNC.RECONVERGENT B3 ;  /* 0x0000000000037941 */ /* 0x000fea0003800200 */
.L_x_338:
        /* <DEDUP_REMOVED lines=20> */
.L_x_341:
[----:B------:R-:W-:Y:S05]  /*17770*/  BSYNC.RECONVERGENT B3 ;  /* 0x0000000000037941 */ /* 0x000fea0003800200 */
.L_x_340:
[----:B------:R-:W-:Y:S01]  /*17780*/  LEA R11, R10, R11, 0x1 ;  /* 0x0000000b0a0b7211 */ /* 0x000fe200078e08ff */
[----:B------:R-:W-:Y:S01]  /*17790*/  VIADD R16, R14, 0x2 ;  /* 0x000000020e107836 */ /* 0x000fe20000000000 */
[----:B------:R-:W-:Y:S01]  /*177a0*/  MOV R17, RZ ;  /* 0x000000ff00117202 */ /* 0x000fe20000000f00 */
[----:B------:R-:W-:Y:S01]  /*177b0*/  UMOV UR4, URZ ;  /* 0x000000ff00047c82 */ /* 0x000fe20008000000 */
        /* <DEDUP_REMOVED lines=24> */
[----:B------:R-:W-:-:S04]  /*17940*/  @P1 IMAD R20, R3, 0xc9, R20 ;  /* 0x000000c903141824 */ /* 0x000fc800078e0214 */
[----:B0-----:R-:W-:Y:S01]  /*17950*/  @P1 IMAD.IADD R15, R1, 0x1, R20 ;  /* 0x00000001010f1824 */ /* 0x001fe200078e0214 */
        /* <DEDUP_REMOVED lines=27> */
.L_x_343:
[----:B------:R-:W-:Y:S05]  /*17b10*/  BSYNC.RECONVERGENT B3 ;  /* 0x0000000000037941 */ /* 0x000fea0003800200 */
.L_x_342:
        /* <DEDUP_REMOVED lines=20> */
.L_x_345:
[----:B------:R-:W-:Y:S05]  /*17c60*/  BSYNC.RECONVERGENT B3 ;  /* 0x0000000000037941 */ /* 0x000fea0003800200 */
.L_x_344:
        /* <DEDUP_REMOVED lines=19> */
[----:B------:R-:W-:Y:S01]  /*17da0*/  IMAD R17, R22, R22, R17 ;  /* 0x0000001616117224 */ /* 0x000fe200078e0211 */
[----:B0-----:R-:W-:Y:S01]  /*17db0*/  MOV R27, 0x3fd80000 ;  /* 0x3fd80000001b7802 */ /* 0x001fe20000000f00 */
[----:B------:R-:W-:Y:S02]  /*17dc0*/  IMAD.MOV.U32 R26, RZ, RZ, 0x0 ;  /* 0x00000000ff1a7424 */ /* 0x000fe400078e00ff */
[----:B------:R0:W1:Y:S04]  /*17dd0*/  I2F.F64.U32 R46, R17 ;  /* 0x00000011002e7312 */ /* 0x0000680000201800 */
[----:B------:R-:W-:Y:S01]  /*17de0*/  @P1 IMAD.IADD R13, R13, 0x1, -R8 ;  /* 0x000000010d0d1824 */ /* 0x000fe200078e0a08 */
[----:B------:R-:W-:Y:S01]  /*17df0*/  @P1 MOV R19, R57 ;  /* 0x0000003900131202 */ /* 0x000fe20000000f00 */
[----:B------:R-:W-:Y:S01]  /*17e00*/  @P1 IMAD.IADD R16, R16, 0x1, -R7 ;  /* 0x0000000110101824 */ /* 0x000fe200078e0a07 */
[----:B0-----:R-:W-:Y:S01]  /*17e10*/  MOV R17, 0x1 ;  /* 0x0000000100117802 */ /* 0x001fe20000000f00 */
[----:B------:R-:W-:-:S02]  /*17e20*/  @P1 IMAD.MOV.U32 R18, RZ, RZ, R56 ;  /* 0x000000ffff121224 */ /* 0x000fc400078e0038 */
[----:B------:R-:W-:Y:S01]  /*17e30*/  @P1 IMAD R16, R13, 0xc9, R16 ;  /* 0x000000c90d101824 */ /* 0x000fe200078e0210 */
[----:B-1----:R-:W0:Y:S01]  /*17e40*/  MUFU.RSQ64H R23, R47 ;  /* 0x0000002f00177308 */ /* 0x002e220000001c00 */
[----:B------:R-:W-:Y:S02]  /*17e50*/  VIADD R22, R47, 0xfcb00000 ;  /* 0xfcb000002f167836 */ /* 0x000fe40000000000 */
[----:B------:R-:W-:-:S05]  /*17e60*/  @P1 IMAD.IADD R29, R1, 0x1, R16 ;  /* 0x00000001011d1824 */ /* 0x000fca00078e0210 */
[----:B------:R1:W-:Y:S01]  /*17e70*/  @P1 STL.U8 [R29], R17 ;  /* 0x000000111d001387 */ /* 0x0003e20000100000 */
        /* <DEDUP_REMOVED lines=24> */
.L_x_347:
[----:B------:R-:W-:Y:S05]  /*18000*/  BSYNC.RECONVERGENT B3 ;  /* 0x0000000000037941 */ /* 0x000fea0003800200 */
.L_x_346:
        /* <DEDUP_REMOVED lines=20> */
.L_x_349:
[----:B------:R-:W-:Y:S05]  /*18150*/  BSYNC.RECONVERGENT B3 ;  /* 0x0000000000037941 */ /* 0x000fea0003800200 */
.L_x_348:
[----:B------:R-:W-:Y:S01]  /*18160*/  DSETP.GT.AND P0, PT, R56, R18, PT ;  /* 0x000000123800722a */ /* 0x000fe20003f04000 */
[----:B------:R-:W-:Y:S01]  /*18170*/  IMAD.MOV.U32 R15, RZ, RZ, 0x1 ;  /* 0x00000001ff0f7424 */ /* 0x000fe200078e00ff */
[----:B------:R-:W-:-:S12]  /*18180*/  LEA R13, R10, R13, 0x1 ;  /* 0x0000000d0a0d7211 */ /* 0x000fd800078e08ff */
[----:B------:R-:W-:Y:S01]  /*18190*/  @P0 IADD3 R3, PT, PT, -R8, R3, RZ ;  /* 0x0000000308030210 */ /* 0x000fe20007ffe1ff */
[----:B------:R-:W-:Y:S01]  /*181a0*/  @P0 IMAD.IADD R16, R20, 0x1, -R7 ;  /* 0x0000000114100824 */ /* 0x000fe200078e0a07 */
[----:B------:R-:W-:Y:S01]  /*181b0*/  PRMT R20, R34, 0x9910, RZ ;  /* 0x0000991022147816 */ /* 0x000fe200000000ff */
[----:B------:R-:W-:Y:S02]  /*181c0*/  @P0 IMAD.MOV.U32 R18, RZ, RZ, R56 ;  /* 0x000000ffff120224 */ /* 0x000fe400078e0038 */
[----:B------:R-:W-:Y:S01]  /*181d0*/  @P0 IMAD R16, R3, 0xc9, R16 ;  /* 0x000000c903100824 */ /* 0x000fe200078e0210 */
[----:B------:R-:W-:Y:S01]  /*181e0*/  PRMT R3, R11, 0x9910, RZ ;  /* 0x000099100b037816 */ /* 0x000fe200000000ff */
[----:B------:R-:W-:Y:S01]  /*181f0*/  @P0 IMAD.MOV.U32 R19, RZ, RZ, R57 ;  /* 0x000000ffff130224 */ /* 0x000fe200078e0039 */
[----:B------:R-:W-:Y:S02]  /*18200*/  @P0 PRMT R11, R15, 0x7610, R11 ;  /* 0x000076100f0b0816 */ /* 0x000fe4000000000b */
[----:B------:R-:W-:-:S05]  /*18210*/  @P0 IADD3 R16, PT, PT, R1, R16, RZ ;  /* 0x0000001001100210 */ /* 0x000fca0007ffe0ff */
        /* <DEDUP_REMOVED lines=12> */
.L_x_350:
[----:B------:R-:W-:Y:S05]  /*182e0*/  BSYNC.RECONVERGENT B2 ;  /* 0x0000000000027941 */ /* 0x000fea0003800200 */
.L_x_333:
[----:B------:R-:W-:Y:S05]  /*182f0*/  BRA `(.L_x_306) ;  /* 0x0000003400f07947 */ /* 0x000fea0003800000 */
.L_x_297:
[----:B------:R-:W-:Y:S02]  /*18300*/  LOP3.LUT R6, R2, 0xffff, RZ, 0xc0, !PT ;  /* 0x0000ffff02067812 */ /* 0x000fe400078ec0ff */
[----:B------:R-:W-:-:S04]  /*18310*/  LOP3.LUT R3, R58, 0xffff, RZ, 0xc0, !PT ;  /* 0x0000ffff3a037812 */ /* 0x000fc800078ec0ff */
[----:B------:R-:W-:-:S13]  /*18320*/  ISETP.GE.U32.AND P0, PT, R3, R6, PT ;  /* 0x000000060300720c */ /* 0x000fda0003f06070 */
[----:B------:R-:W-:Y:S05]  /*18330*/  @P0 BRA `(.L_x_352) ;  /* 0x0000001800fc0947 */ /* 0x000fea0003800000 */
[----:B0-----:R-:W-:Y:S01]  /*18340*/  IMAD.MOV R11, RZ, RZ, -R58 ;  /* 0x000000ffff0b7224 */ /* 0x001fe200078e0a3a */
[----:B-1----:R-:W0:Y:S01]  /*18350*/  LDC.U16 R7, c[0x0][0x392] ;  /* 0x0000e480ff077b82 */ /* 0x002e220000000400 */
[----:B------:R-:W-:Y:S01]  /*18360*/  IMAD.MOV R3, RZ, RZ, -R0 ;  /* 0x000000ffff037224 */ /* 0x000fe200078e0a00 */
[----:B------:R-:W-:Y:S01]  /*18370*/  PRMT R6, R4, 0x9910, RZ ;  /* 0x0000991004067816 */ /* 0x000fe200000000ff */
[----:B------:R-:W-:Y:S01]  /*18380*/  IMAD.MOV.U32 R9, RZ, RZ, 0x1 ;  /* 0x00000001ff097424 */ /* 0x000fe200078e00ff */
[----:B------:R-:W-:Y:S01]  /*18390*/  PRMT R11, R11, 0x7710, RZ ;  /* 0x000077100b0b7816 */ /* 0x000fe200000000ff */
[----:B------:R-:W-:Y:S01]  /*183a0*/  BSSY.RECONVERGENT B2, `(.L_x_353) ;  /* 0x0000071000027945 */ /* 0x000fe20003800200 */
[----:B------:R-:W-:Y:S01]  /*183b0*/  PRMT R3, R3, 0x7710, RZ ;  /* 0x0000771003037816 */ /* 0x000fe200000000ff */
[----:B------:R-:W-:Y:S01]  /*183c0*/  HFMA2 R18, -RZ, RZ, 0, 0 ;  /* 0x00000000ff127431 */ /* 0x000fe200000001ff */
[----:B------:R-:W-:Y:S01]  /*183d0*/  PRMT R13, R35, 0x9910, RZ ;  /* 0x00009910230d7816 */ /* 0x000fe200000000ff */
[----:B------:R-:W-:Y:S01]  /*183e0*/  IMAD.IADD R11, R2, 0x1, R11 ;  /* 0x00000001020b7824 */ /* 0x000fe200078e020b */
[----:B------:R-:W-:Y:S01]  /*183f0*/  IADD3 R3, PT, PT, R3, R34, RZ ;  /* 0x0000002203037210 */ /* 0x000fe20007ffe0ff */
[----:B------:R-:W-:Y:S01]  /*18400*/  IMAD.MOV.U32 R19, RZ, RZ, -0x3fb98000 ;  /* 0xc0468000ff137424 */ /* 0x000fe200078e00ff */
[----:B------:R-:W-:Y:S01]  /*18410*/  SHF.L.U32 R12, R4, 0x10, RZ ;  /* 0x00000010040c7819 */ /* 0x000fe200000006ff */
[----:B------:R-:W-:Y:S01]  /*18420*/  VIADD R10, R11, 0x1 ;  /* 0x000000010b0a7836 */ /* 0x000fe20000000000 */
[----:B------:R-:W-:-:S02]  /*18430*/  PRMT R5, R3, 0x9910, RZ ;  /* 0x0000991003057816 */ /* 0x000fc400000000ff */
[----:B------:R-:W-:Y:S02]  /*18440*/  PRMT R3, R3, 0x9910, RZ ;  /* 0x0000991003037816 */ /* 0x000fe400000000ff */
[----:B------:R-:W-:Y:S02]  /*18450*/  LOP3.LUT P0, R10, R10, 0x3, RZ, 0xc0, !PT ;  /* 0x000000030a0a7812 */ /* 0x000fe4000780c0ff */
[----:B------:R-:W-:Y:S02]  /*18460*/  ISETP.GT.AND P1, PT, R5, -0x1, PT ;  /* 0xffffffff0500780c */ /* 0x000fe40003f24270 */
[----:B------:R-:W-:Y:S01]  /*18470*/  IABS R8, R3 ;  /* 0x0000000300087213 */ /* 0x000fe20000000000 */
[----:B------:R-:W-:Y:S01]  /*18480*/  IMAD.MOV.U32 R3, RZ, RZ, R6 ;  /* 0x000000ffff037224 */ /* 0x000fe200078e0006 */
[----:B------:R-:W-:Y:S02]  /*18490*/  PRMT R5, R36, 0x9910, RZ ;  /* 0x0000991024057816 */ /* 0x000fe400000000ff */
[----:B------:R-:W-:Y:S01]  /*184a0*/  PRMT R15, R2, 0x7610, R15 ;  /* 0x00007610020f7816 */ /* 0x000fe2000000000f */
[----:B------:R-:W-:Y:S01]  /*184b0*/  IMAD R16, R8, 0x2, -R3 ;  /* 0x0000000208107824 */ /* 0x000fe200078e0a03 */
[----:B------:R-:W-:Y:S01]  /*184c0*/  MOV R6, R5 ;  /* 0x0000000500067202 */ /* 0x000fe20000000f00 */
[----:B------:R-:W-:Y:S01]  /*184d0*/  IMAD.MOV.U32 R5, RZ, RZ, R13 ;  /* 0x000000ffff057224 */ /* 0x000fe200078e000d */
[----:B------:R-:W-:-:S02]  /*184e0*/  PRMT R14, R0, 0x7610, R14 ;  /* 0x00007610000e7816 */ /* 0x000fc4000000000e */
[----:B------:R-:W-:Y:S02]  /*184f0*/  SHF.R.S32.HI R12, RZ, 0xf, R12 ;  /* 0x0000000fff0c7819 */ /* 0x000fe4000001140c */
[----:B------:R-:W-:Y:S01]  /*18500*/  SEL R3, R9, 0xffff, P1 ;  /* 0x0000ffff09037807 */ /* 0x000fe20000800000 */
[----:B------:R-:W-:Y:S06]  /*18510*/  @!P0 BRA `(.L_x_354) ;  /* 0x0000000400648947 */ /* 0x000fec0003800000 */
[----:B------:R-:W-:Y:S01]  /*18520*/  PRMT R13, RZ, 0x7610, R13 ;  /* 0x00007610ff0d7816 */ /* 0x000fe2000000000d */
[----:B------:R-:W-:Y:S01]  /*18530*/  IMAD.MOV.U32 R19, RZ, RZ, -0x3fb98000 ;  /* 0xc0468000ff137424 */ /* 0x000fe200078e00ff */
[----:B------:R-:W-:Y:S02]  /*18540*/  PRMT R15, R2, 0x7610, R15 ;  /* 0x00007610020f7816 */ /* 0x000fe4000000000f */
[----:B------:R-:W-:Y:S02]  /*18550*/  PRMT R14, R0, 0x7610, R14 ;  /* 0x00007610000e7816 */ /* 0x000fe4000000000e */
[----:B------:R-:W-:-:S07]  /*18560*/  MOV R18, 0x0 ;  /* 0x0000000000127802 */ /* 0x000fce0000000f00 */
.L_x_359:
[----:B-1----:R-:W-:Y:S01]  /*18570*/  LOP3.LUT R20, R14, 0xffff, RZ, 0xc0, !PT ;  /* 0x0000ffff0e147812 */ /* 0x002fe200078ec0ff */
[----:B------:R-:W-:Y:S01]  /*18580*/  IMAD.MOV.U32 R21, RZ, RZ, RZ ;  /* 0x000000ffff157224 */ /* 0x000fe200078e00ff */
[----:B------:R-:W-:Y:S01]  /*18590*/  LOP3.LUT R9, R15, 0xffff, RZ, 0xc0, !PT ;  /* 0x0000ffff0f097812 */ /* 0x000fe200078ec0ff */
[----:B------:R-:W-:-:S04]  /*185a0*/  UMOV UR4, URZ ;  /* 0x000000ff00047c82 */ /* 0x000fc80008000000 */
[----:B0-----:R-:W-:-:S05]  /*185b0*/  IMAD.WIDE.U32 R22, R7, R9, R20 ;  /* 0x0000000907167225 */ /* 0x001fca00078e0014 */
        /* <DEDUP_REMOVED lines=33> */
[----:B0--34-:R-:W-:Y:S05]  /*187d0*/  CALL.REL.NOINC `($__internal_1_$__cuda_sm20_dsqrt_rn_f64_mediumpath_v1) ;  /* 0x0000017c00747944 */ /* 0x019fea0003c00000 */
[----:B------:R-:W-:Y:S02]  /*187e0*/  IMAD.MOV.U32 R48, RZ, RZ, R46 ;  /* 0x000000ffff307224 */ /* 0x000fe400078e002e */
[----:B------:R-:W-:-:S07]  /*187f0*/  IMAD.MOV.U32 R49, RZ, RZ, R47 ;  /* 0x000000ffff317224 */ /* 0x000fce00078e002f */
.L_x_356:
[----:B---34-:R-:W-:Y:S05]  /*18800*/  BSYNC.RECONVERGENT B3 ;  /* 0x0000000000037941 */ /* 0x018fea0003800200 */
.L_x_355:
        /* <DEDUP_REMOVED lines=20> */
.L_x_358:
[----:B------:R-:W-:Y:S05]  /*18950*/  BSYNC.RECONVERGENT B3 ;  /* 0x0000000000037941 */ /* 0x000fea0003800200 */
.L_x_357:
[----:B------:R-:W-:Y:S01]  /*18960*/  DSETP.GT.AND P1, PT, R56, R18, PT ;  /* 0x000000123800722a */ /* 0x000fe20003f24000 */
[----:B------:R-:W-:Y:S01]  /*18970*/  MOV R22, 0x1 ;  /* 0x0000000100167802 */ /* 0x000fe20000000f00 */
[----:B------:R-:W-:Y:S01]  /*18980*/  VIADD R17, R13, 0x1 ;  /* 0x000000010d117836 */ /* 0x000fe20000000000 */
[----:B------:R-:W-:Y:S01]  /*18990*/  ISETP.GT.AND P0, PT, R16, RZ, PT ;  /* 0x000000ff1000720c */ /* 0x000fe20003f04270 */
[----:B------:R-:W-:-:S03]  /*189a0*/  VIADD R15, R15, 0xffffffff ;  /* 0xffffffff0f0f7836 */ /* 0x000fc60000000000 */
[----:B------:R-:W-:Y:S02]  /*189b0*/  PRMT R21, R17, 0x9910, RZ ;  /* 0x0000991011157816 */ /* 0x000fe400000000ff */
[----:B------:R-:W-:-:S05]  /*189c0*/  SEL R13, R3, RZ, P0 ;  /* 0x000000ff030d7207 */ /* 0x000fca0000000000 */
[----:B------:R-:W-:Y:S01]  /*189d0*/  @P1 IMAD.IADD R9, R9, 0x1, -R6 ;  /* 0x0000000109091824 */ /* 0x000fe200078e0a06 */
[----:B------:R-:W-:Y:S01]  /*189e0*/  @P1 MOV R18, R56 ;  /* 0x0000003800121202 */ /* 0x000fe20000000f00 */
[----:B------:R-:W-:Y:S02]  /*189f0*/  @P1 IMAD.IADD R20, R20, 0x1, -R5 ;  /* 0x0000000114141824 */ /* 0x000fe400078e0a05 */
[----:B------:R-:W-:Y:S01]  /*18a00*/  IMAD.IADD R14, R13, 0x1, R14 ;  /* 0x000000010d0e7824 */ /* 0x000fe200078e020e */
[----:B------:R-:W-:Y:S01]  /*18a10*/  PRMT R13, R17, 0x7610, R13 ;  /* 0x00007610110d7816 */ /* 0x000fe2000000000d */
[----:B------:R-:W-:Y:S01]  /*18a20*/  @P1 IMAD R20, R9, 0xc9, R20 ;  /* 0x000000c909141824 */ /* 0x000fe200078e0214 */
[----:B------:R-:W-:Y:S01]  /*18a30*/  SEL R9, R12, RZ, P0 ;  /* 0x000000ff0c097207 */ /* 0x000fe20000000000 */
[----:B------:R-:W-:Y:S01]  /*18a40*/  @P1 IMAD.MOV.U32 R19, RZ, RZ, R57 ;  /* 0x000000ffff131224 */ /* 0x000fe200078e0039 */
[----:B------:R-:W-:Y:S01]  /*18a50*/  ISETP.NE.AND P0, PT, R21, R10, PT ;  /* 0x0000000a1500720c */ /* 0x000fe20003f05270 */
[----:B------:R-:W-:Y:S01]  /*18a60*/  @P1 IMAD.IADD R20, R1, 0x1, R20 ;  /* 0x0000000101141824 */ /* 0x000fe200078e0214 */
[----:B------:R-:W-:-:S04]  /*18a70*/  IADD3 R9, PT, PT, -R9, R16, RZ ;  /* 0x0000001009097210 */ /* 0x000fc80007ffe1ff */
[----:B------:R1:W-:Y:S01]  /*18a80*/  @P1 STL.U8 [R20], R22 ;  /* 0x0000001614001387 */ /* 0x0003e20000100000 */
[----:B------:R-:W-:-:S06]  /*18a90*/  IMAD R16, R8, 0x2, R9 ;  /* 0x0000000208107824 */ /* 0x000fcc00078e0209 */
[----:B------:R-:W-:Y:S05]  /*18aa0*/  @P0 BRA `(.L_x_359) ;  /* 0xfffffff800b00947 */ /* 0x000fea000383ffff */
.L_x_354:
[----:B---34-:R-:W-:Y:S05]  /*18ab0*/  BSYNC.RECONVERGENT B2 ;  /* 0x0000000000027941 */ /* 0x018fea0003800200 */
.L_x_353:
[----:B------:R-:W-:-:S04]  /*18ac0*/  LOP3.LUT R11, R11, 0xffff, RZ, 0xc0, !PT ;  /* 0x0000ffff0b0b7812 */ /* 0x000fc800078ec0ff */
[----:B------:R-:W-:-:S13]  /*18ad0*/  ISETP.GE.U32.AND P0, PT, R11, 0x3, PT ;  /* 0x000000030b00780c */ /* 0x000fda0003f06070 */
[----:B------:R-:W-:Y:S05]  /*18ae0*/  @!P0 BRA `(.L_x_306) ;  /* 0x0000002c00f48947 */ /* 0x000fea0003800000 */
[----:B------:R-:W-:Y:S01]  /*18af0*/  BSSY.RECONVERGENT B2, `(.L_x_360) ;  /* 0x0000142000027945 */ /* 0x000fe20003800200 */
.L_x_378:
[----:B------:R-:W-:Y:S01]  /*18b00*/  HFMA2 R23, -RZ, RZ, 0, 0 ;  /* 0x00000000ff177431 */ /* 0x000fe200000001ff */
[----:B-1----:R-:W-:Y:S01]  /*18b10*/  LOP3.LUT R22, R14, 0xffff, RZ, 0xc0, !PT ;  /* 0x0000ffff0e167812 */ /* 0x002fe200078ec0ff */
[----:B------:R-:W-:Y:S01]  /*18b20*/  UMOV UR4, URZ ;  /* 0x000000ff00047c82 */ /* 0x000fe20008000000 */
[----:B------:R-:W-:-:S05]  /*18b30*/  LOP3.LUT R11, R15, 0xffff, RZ, 0xc0, !PT ;  /* 0x0000ffff0f0b7812 */ /* 0x000fca00078ec0ff */
        /* <DEDUP_REMOVED lines=37> */
.L_x_362:
[----:B------:R-:W-:Y:S05]  /*18d90*/  BSYNC.RECONVERGENT B3 ;  /* 0x0000000000037941 */ /* 0x000fea0003800200 */
.L_x_361:
        /* <DEDUP_REMOVED lines=20> */
.L_x_364:
[----:B------:R-:W-:Y:S05]  /*18ee0*/  BSYNC.RECONVERGENT B3 ;  /* 0x0000000000037941 */ /* 0x000fea0003800200 */
.L_x_363:
[----:B------:R-:W-:Y:S01]  /*18ef0*/  ISETP.GT.AND P0, PT, R16, RZ, PT ;  /* 0x000000ff1000720c */ /* 0x000fe20003f04270 */
[----:B------:R-:W-:Y:S01]  /*18f00*/  IMAD.MOV.U32 R21, RZ, RZ, RZ ;  /* 0x000000ffff157224 */ /* 0x000fe200078e00ff */
[----:B------:R-:W-:Y:S02]  /*18f10*/  UMOV UR4, URZ ;  /* 0x000000ff00047c82 */ /* 0x000fe40008000000 */
[----:B------:R-:W-:-:S05]  /*18f20*/  SEL R9, R3, RZ, P0 ;  /* 0x000000ff03097207 */ /* 0x000fca0000000000 */
[----:B------:R-:W-:Y:S01]  /*18f30*/  IMAD.IADD R14, R9, 0x1, R14 ;  /* 0x00000001090e7824 */ /* 0x000fe200078e020e */
[----:B------:R-:W-:-:S04]  /*18f40*/  IADD3 R9, PT, PT, R15, -0x1, RZ ;  /* 0xffffffff0f097810 */ /* 0x000fc80007ffe0ff */
[----:B------:R-:W-:Y:S02]  /*18f50*/  LOP3.LUT R20, R14, 0xffff, RZ, 0xc0, !PT ;  /* 0x0000ffff0e147812 */ /* 0x000fe400078ec0ff */
[----:B------:R-:W-:-:S05]  /*18f60*/  LOP3.LUT R9, R9, 0xffff, RZ, 0xc0, !PT ;  /* 0x0000ffff09097812 */ /* 0x000fca00078ec0ff */
[----:B------:R-:W-:-:S04]  /*18f70*/  IMAD.WIDE.U32 R24, R7, R9, R20 ;  /* 0x0000000907187225 */ /* 0x000fc800078e0014 */
[----:B------:R-:W-:Y:S01]  /*18f80*/  VIADD R13, R25, UR4 ;  /* 0x00000004190d7c36 */ /* 0x000fe20008000000 */
[----:B------:R-:W-:-:S04]  /*18f90*/  LEA R28, P1, R24, UR18, 0x1 ;  /* 0x00000012181c7c11 */ /* 0x000fc8000f8208ff */
[----:B------:R-:W-:-:S05]  /*18fa0*/  LEA.HI.X R29, R24, UR19, R13, 0x1, P1 ;  /* 0x00000013181d7c11 */ /* 0x000fca00088f0c0d */
[----:B------:R1:W2:Y:S01]  /*18fb0*/  LDG.E.S16 R30, desc[UR6][R28.64] ;  /* 0x000000061c1e7981 */ /* 0x0002a2000c1e1700 */
[----:B0-----:R-:W-:Y:S01]  /*18fc0*/  IADD3 R10, PT, PT, -R40, R20, RZ ;  /* 0x00000014280a7210 */ /* 0x001fe20007ffe1ff */
[----:B------:R-:W-:Y:S01]  /*18fd0*/  IMAD.IADD R13, R9, 0x1, -R2 ;  /* 0x00000001090d7824 */ /* 0x000fe200078e0a02 */
[----:B------:R-:W-:Y:S01]  /*18fe0*/  DSETP.GT.AND P1, PT, R56, R18, PT ;  /* 0x000000123800722a */ /* 0x000fe20003f24000 */
[----:B------:R-:W-:Y:S02]  /*18ff0*/  BSSY.RECONVERGENT B3, `(.L_x_365) ;  /* 0x0000028000037945 */ /* 0x000fe40003800200 */
[----:B------:R-:W-:-:S04]  /*19000*/  IMAD R10, R10, R10, RZ ;  /* 0x0000000a0a0a7224 */ /* 0x000fc800078e02ff */
[----:B------:R-:W-:Y:S01]  /*19010*/  IMAD R10, R13, R13, R10 ;  /* 0x0000000d0d0a7224 */ /* 0x000fe200078e020a */
[----:B-1----:R-:W-:Y:S01]  /*19020*/  MOV R28, 0x0 ;  /* 0x00000000001c7802 */ /* 0x002fe20000000f00 */
[----:B------:R-:W-:Y:S02]  /*19030*/  IMAD.MOV.U32 R29, RZ, RZ, 0x3fd80000 ;  /* 0x3fd80000ff1d7424 */ /* 0x000fe400078e00ff */
[----:B------:R0:W1:Y:S01]  /*19040*/  I2F.F64.U32 R46, R10 ;  /* 0x0000000a002e7312 */ /* 0x0000620000201800 */
[----:B------:R-:W-:Y:S02]  /*19050*/  IMAD.MOV.U32 R13, RZ, RZ, 0x1 ;  /* 0x00000001ff0d7424 */ /* 0x000fe400078e00ff */
[----:B------:R-:W-:Y:S01]  /*19060*/  @P1 IADD3 R22, PT, PT, -R5, R22, RZ ;  /* 0x0000001605161210 */ /* 0x000fe20007ffe1ff */
[----:B------:R-:W-:Y:S01]  /*19070*/  @P1 IMAD.IADD R11, R11, 0x1, -R6 ;  /* 0x000000010b0b1824 */ /* 0x000fe200078e0a06 */
[----:B------:R-:W-:Y:S01]  /*19080*/  @P1 MOV R18, R56 ;  /* 0x0000003800121202 */ /* 0x000fe20000000f00 */
[----:B------:R-:W-:-:S02]  /*19090*/  @P1 IMAD.MOV.U32 R19, RZ, RZ, R57 ;  /* 0x000000ffff131224 */ /* 0x000fc400078e0039 */
[----:B0-----:R-:W-:Y:S01]  /*190a0*/  @P1 IMAD R10, R11, 0xc9, R22 ;  /* 0x000000c90b0a1824 */ /* 0x001fe200078e0216 */
[----:B------:R-:W-:-:S03]  /*190b0*/  SEL R11, R12, RZ, P0 ;  /* 0x000000ff0c0b7207 */ /* 0x000fc60000000000 */
[----:B------:R-:W-:Y:S02]  /*190c0*/  @P1 IMAD.IADD R10, R1, 0x1, R10 ;  /* 0x00000001010a1824 */ /* 0x000fe400078e020a */
[----:B------:R-:W-:Y:S01]  /*190d0*/  IMAD.IADD R11, R16, 0x1, -R11 ;  /* 0x00000001100b7824 */ /* 0x000fe200078e0a0b */
[----:B-1----:R-:W0:Y:S01]  /*190e0*/  MUFU.RSQ64H R25, R47 ;  /* 0x0000002f00197308 */ /* 0x002e220000001c00 */
[----:B------:R-:W-:Y:S01]  /*190f0*/  VIADD R24, R47, 0xfcb00000 ;  /* 0xfcb000002f187836 */ /* 0x000fe20000000000 */
[----:B------:R1:W-:Y:S04]  /*19100*/  @P1 STL.U8 [R10], R13 ;  /* 0x0000000d0a001387 */ /* 0x0003e80000100000 */
        /* <DEDUP_REMOVED lines=11> */
[----:B--2---:R-:W-:-:S06]  /*191c0*/  IADD3 R22, PT, PT, -R37, R30, RZ ;  /* 0x0000001e25167210 */ /* 0x004fcc0007ffe1ff */
[----:B------:R-:W0:Y:S01]  /*191d0*/  I2F.F64 R22, R22 ;  /* 0x0000001600167312 */ /* 0x000e220000201c00 */
[----:B-1----:R-:W-:Y:S05]  /*191e0*/  @!P0 BRA `(.L_x_366) ;  /* 0x0000000000208947 */ /* 0x002fea0003800000 */
        /* <DEDUP_REMOVED lines=8> */
.L_x_366:
[----:B------:R-:W-:Y:S05]  /*19270*/  BSYNC.RECONVERGENT B3 ;  /* 0x0000000000037941 */ /* 0x000fea0003800200 */
.L_x_365:
        /* <DEDUP_REMOVED lines=20> */
.L_x_368:
[----:B------:R-:W-:Y:S05]  /*193c0*/  BSYNC.RECONVERGENT B3 ;  /* 0x0000000000037941 */ /* 0x000fea0003800200 */
.L_x_367:
        /* <DEDUP_REMOVED lines=46> */
[----:B--2---:R-:W-:-:S04]  /*196b0*/  IADD3 R14, PT, PT, -R37, R14, RZ ;  /* 0x0000000e250e7210 */ /* 0x004fc80007ffe1ff */
[----:B-1----:R0:W1:Y:S01]  /*196c0*/  I2F.F64 R20, R14 ;  /* 0x0000000e00147312 */ /* 0x0020620000201c00 */
[----:B------:R-:W-:Y:S05]  /*196d0*/  @!P0 BRA `(.L_x_370) ;  /* 0x0000000000208947 */ /* 0x000fea0003800000 */
[----:B------:R-:W-:Y:S01]  /*196e0*/  MOV R52, R24 ;  /* 0x0000001800347202 */ /* 0x000fe20000000f00 */
[----:B------:R-:W-:Y:S01]  /*196f0*/  IMAD.MOV.U32 R48, RZ, RZ, R26 ;  /* 0x000000ffff307224 */ /* 0x000fe200078e001a */
[----:B------:R-:W-:Y:S01]  /*19700*/  MOV R38, R22 ;  /* 0x0000001600267202 */ /* 0x000fe20000000f00 */
[----:B------:R-:W-:Y:S01]  /*19710*/  IMAD.MOV.U32 R49, RZ, RZ, R27 ;  /* 0x000000ffff317224 */ /* 0x000fe200078e001b */
[----:B------:R-:W-:-:S07]  /*19720*/  MOV R54, 0x19740 ;  /* 0x0001974000367802 */ /* 0x000fce0000000f00 */
[----:B01----:R-:W-:Y:S05]  /*19730*/  CALL.REL.NOINC `($__internal_1_$__cuda_sm20_dsqrt_rn_f64_mediumpath_v1) ;  /* 0x0000016c009c7944 */ /* 0x003fea0003c00000 */
[----:B------:R-:W-:Y:S02]  /*19740*/  IMAD.MOV.U32 R48, RZ, RZ, R46 ;  /* 0x000000ffff307224 */ /* 0x000fe400078e002e */
[----:B------:R-:W-:-:S07]  /*19750*/  IMAD.MOV.U32 R49, RZ, RZ, R47 ;  /* 0x000000ffff317224 */ /* 0x000fce00078e002f */
.L_x_370:
[----:B------:R-:W-:Y:S05]  /*19760*/  BSYNC.RECONVERGENT B3 ;  /* 0x0000000000037941 */ /* 0x000fea0003800200 */
.L_x_369:
[----:B------:R-:W2:Y:S01]  /*19770*/  MUFU.RCP64H R23, R49 ;  /* 0x0000003100177308 */ /* 0x000ea20000001800 */
[----:B------:R-:W-:Y:S01]  /*19780*/  HFMA2 R22, -RZ, RZ, 0, 5.9604644775390625e-08 ;  /* 0x00000001ff167431 */ /* 0x000fe200000001ff */
        /* <DEDUP_REMOVED lines=18> */
.L_x_372:
[----:B------:R-:W-:Y:S05]  /*198b0*/  BSYNC.RECONVERGENT B3 ;  /* 0x0000000000037941 */ /* 0x000fea0003800200 */
.L_x_371:
[----:B------:R-:W-:Y:S01]  /*198c0*/  IMAD R28, R8, 0x2, R9 ;  /* 0x00000002081c7824 */ /* 0x000fe200078e0209 */
[----:B------:R-:W-:Y:S01]  /*198d0*/  UMOV UR4, URZ ;  /* 0x000000ff00047c82 */ /* 0x000fe20008000000 */
[----:B------:R-:W-:-:S03]  /*198e0*/  IMAD.MOV.U32 R21, RZ, RZ, RZ ;  /* 0x000000ffff157224 */ /* 0x000fc600078e00ff */
[----:B------:R-:W-:-:S04]  /*198f0*/  ISETP.GT.AND P0, PT, R28, RZ, PT ;  /* 0x000000ff1c00720c */ /* 0x000fc80003f04270 */
        /* <DEDUP_REMOVED lines=43> */
[----:B-1----:R-:W0:Y:S01]  /*19bb0*/  I2F.F64 R16, R16 ;  /* 0x0000001000107312 */ /* 0x002e220000201c00 */
        /* <DEDUP_REMOVED lines=9> */
.L_x_374:
[----:B------:R-:W-:Y:S05]  /*19c50*/  BSYNC.RECONVERGENT B3 ;  /* 0x0000000000037941 */ /* 0x000fea0003800200 */
.L_x_373:
        /* <DEDUP_REMOVED lines=20> */
.L_x_376:
[----:B------:R-:W-:Y:S05]  /*19da0*/  BSYNC.RECONVERGENT B3 ;  /* 0x0000000000037941 */ /* 0x000fea0003800200 */
.L_x_375:
[----:B------:R-:W-:Y:S01]  /*19db0*/  DSETP.GT.AND P0, PT, R56, R18, PT ;  /* 0x000000123800722a */ /* 0x000fe20003f04000 */
[----:B------:R-:W-:Y:S01]  /*19dc0*/  MOV R16, 0x1 ;  /* 0x0000000100107802 */ /* 0x000fe20000000f00 */
[----:B------:R-:W-:Y:S01]  /*19dd0*/  IMAD R13, R8, 0x2, R13 ;  /* 0x00000002080d7824 */ /* 0x000fe200078e020d */
[----:B------:R-:W-:-:S11]  /*19de0*/  PRMT R10, R10, 0x9910, RZ ;  /* 0x000099100a0a7816 */ /* 0x000fd600000000ff */
[----:B------:R-:W-:Y:S01]  /*19df0*/  @P0 IMAD.IADD R9, R9, 0x1, -R6 ;  /* 0x0000000109090824 */ /* 0x000fe200078e0a06 */
[----:B------:R-:W-:Y:S01]  /*19e00*/  @P0 MOV R19, R57 ;  /* 0x0000003900130202 */ /* 0x000fe20000000f00 */
[----:B------:R-:W-:Y:S02]  /*19e10*/  @P0 IMAD.IADD R14, R20, 0x1, -R5 ;  /* 0x00000001140e0824 */ /* 0x000fe400078e0a05 */
        /* <DEDUP_REMOVED lines=15> */
.L_x_377:
[----:B------:R-:W-:Y:S05]  /*19f10*/  BSYNC.RECONVERGENT B2 ;  /* 0x0000000000027941 */ /* 0x000fea0003800200 */
.L_x_360:
[----:B------:R-:W-:Y:S05]  /*19f20*/  BRA `(.L_x_306) ;  /* 0x0000001800e47947 */ /* 0x000fea0003800000 */
.L_x_352:
[----:B------:R-:W-:Y:S01]  /*19f30*/  IADD3 R3, PT, PT, RZ, -R0, RZ ;  /* 0x80000000ff037210 */ /* 0x000fe20007ffe0ff */
[----:B------:R-:W-:Y:S01]  /*19f40*/  IMAD.MOV R6, RZ, RZ, -R2 ;  /* 0x000000ffff067224 */ /* 0x000fe200078e0a02 */
[----:B-1----:R-:W1:Y:S01]  /*19f50*/  LDC.U16 R9, c[0x0][0x392] ;  /* 0x0000e480ff097b82 */ /* 0x002e620000000400 */
[----:B------:R-:W-:Y:S01]  /*19f60*/  HFMA2 R13, -RZ, RZ, 0, 5.9604644775390625e-08 ;  /* 0x00000001ff0d7431 */ /* 0x000fe200000001ff */
[----:B------:R-:W-:Y:S01]  /*19f70*/  PRMT R3, R3, 0x7710, RZ ;  /* 0x0000771003037816 */ /* 0x000fe200000000ff */
[----:B------:R-:W-:Y:S01]  /*19f80*/  BSSY.RECONVERGENT B2, `(.L_x_379) ;  /* 0x000006f000027945 */ /* 0x000fe20003800200 */
[----:B0-----:R-:W-:Y:S01]  /*19f90*/  PRMT R11, R4, 0x9910, RZ ;  /* 0x00009910040b7816 */ /* 0x001fe200000000ff */
[----:B------:R-:W-:Y:S01]  /*19fa0*/  IMAD.MOV.U32 R18, RZ, RZ, 0x0 ;  /* 0x00000000ff127424 */ /* 0x000fe200078e00ff */
[----:B------:R-:W-:Y:S01]  /*19fb0*/  PRMT R8, R36, 0x9910, RZ ;  /* 0x0000991024087816 */ /* 0x000fe200000000ff */
[----:B------:R-:W-:Y:S01]  /*19fc0*/  IMAD.IADD R5, R3, 0x1, R34 ;  /* 0x0000000103057824 */ /* 0x000fe200078e0222 */
[----:B------:R-:W-:Y:S01]  /*19fd0*/  PRMT R7, R35, 0x9910, RZ ;  /* 0x0000991023077816 */ /* 0x000fe200000000ff */
[----:B------:R-:W-:Y:S01]  /*19fe0*/  IMAD.MOV.U32 R19, RZ, RZ, -0x3fb98000 ;  /* 0xc0468000ff137424 */ /* 0x000fe200078e00ff */
[----:B------:R-:W-:-:S02]  /*19ff0*/  PRMT R15, R2, 0x7610, R15 ;  /* 0x00007610020f7816 */ /* 0x000fc4000000000f */
[C---:B------:R-:W-:Y:S02]  /*1a000*/  PRMT R3, R5.reuse, 0x9910, RZ ;  /* 0x0000991005037816 */ /* 0x040fe400000000ff */
[----:B------:R-:W-:Y:S02]  /*1a010*/  PRMT R5, R5, 0x9910, RZ ;  /* 0x0000991005057816 */ /* 0x000fe400000000ff */
[----:B------:R-:W-:Y:S02]  /*1a020*/  ISETP.GT.AND P1, PT, R3, -0x1, PT ;  /* 0xffffffff0300780c */ /* 0x000fe40003f24270 */
[----:B------:R-:W-:Y:S01]  /*1a030*/  PRMT R3, R6, 0x7710, RZ ;  /* 0x0000771006037816 */ /* 0x000fe200000000ff */
[----:B------:R-:W-:Y:S01]  /*1a040*/  IMAD.U32 R6, R4, 0x10000, RZ ;  /* 0x0001000004067824 */ /* 0x000fe200078e00ff */
[----:B------:R-:W-:Y:S02]  /*1a050*/  IABS R10, R5 ;  /* 0x00000005000a7213 */ /* 0x000fe40000000000 */
[----:B------:R-:W-:Y:S01]  /*1a060*/  PRMT R14, R0, 0x7610, R14 ;  /* 0x00007610000e7816 */ /* 0x000fe2000000000e */
[----:B------:R-:W-:Y:S01]  /*1a070*/  IMAD.IADD R3, R3, 0x1, R58 ;  /* 0x0000000103037824 */ /* 0x000fe200078e023a */
[----:B------:R-:W-:-:S02]  /*1a080*/  SHF.R.S32.HI R5, RZ, 0xf, R6 ;  /* 0x0000000fff057819 */ /* 0x000fc40000011406 */
[----:B------:R-:W-:Y:S02]  /*1a090*/  LEA R16, R10, -R11, 0x1 ;  /* 0x8000000b0a107211 */ /* 0x000fe400078e08ff */
[----:B------:R-:W-:Y:S02]  /*1a0a0*/  IADD3 R12, PT, PT, R3, 0x1, RZ ;  /* 0x00000001030c7810 */ /* 0x000fe40007ffe0ff */
[----:B------:R-:W-:Y:S02]  /*1a0b0*/  SEL R6, R13, 0xffff, P1 ;  /* 0x0000ffff0d067807 */ /* 0x000fe40000800000 */
[----:B------:R-:W-:-:S13]  /*1a0c0*/  LOP3.LUT P0, R12, R12, 0x3, RZ, 0xc0, !PT ;  /* 0x000000030c0c7812 */ /* 0x000fda000780c0ff */
[----:B------:R-:W-:Y:S05]  /*1a0d0*/  @!P0 BRA `(.L_x_380) ;  /* 0x0000000400648947 */ /* 0x000fea0003800000 */
[----:B------:R-:W-:Y:S01]  /*1a0e0*/  PRMT R13, RZ, 0x7610, R13 ;  /* 0x00007610ff0d7816 */ /* 0x000fe2000000000d */
[----:B------:R-:W-:Y:S01]  /*1a0f0*/  IMAD.MOV.U32 R18, RZ, RZ, 0x0 ;  /* 0x00000000ff127424 */ /* 0x000fe200078e00ff */
[----:B------:R-:W-:Y:S01]  /*1a100*/  PRMT R15, R2, 0x7610, R15 ;  /* 0x00007610020f7816 */ /* 0x000fe2000000000f */
[----:B------:R-:W-:Y:S01]  /*1a110*/  IMAD.MOV.U32 R19, RZ, RZ, -0x3fb98000 ;  /* 0xc0468000ff137424 */ /* 0x000fe200078e00ff */
[----:B------:R-:W-:-:S07]  /*1a120*/  PRMT R14, R0, 0x7610, R14 ;  /* 0x00007610000e7816 */ /* 0x000fce000000000e */
.L_x_385:
[----:B0-----:R-:W-:Y:S01]  /*1a130*/  LOP3.LUT R20, R14, 0xffff, RZ, 0xc0, !PT ;  /* 0x0000ffff0e147812 */ /* 0x001fe200078ec0ff */
        /* <DEDUP_REMOVED lines=40> */
.L_x_382:
[----:B---34-:R-:W-:Y:S05]  /*1a3c0*/  BSYNC.RECONVERGENT B3 ;  /* 0x0000000000037941 */ /* 0x018fea0003800200 */
.L_x_381:
        /* <DEDUP_REMOVED lines=20> */
.L_x_384:
[----:B------:R-:W-:Y:S05]  /*1a510*/  BSYNC.RECONVERGENT B3 ;  /* 0x0000000000037941 */ /* 0x000fea0003800200 */
.L_x_383:
[----:B------:R-:W-:Y:S01]  /*1a520*/  DSETP.GT.AND P1, PT, R56, R18, PT ;  /* 0x000000123800722a */ /* 0x000fe20003f24000 */
[----:B------:R-:W-:Y:S01]  /*1a530*/  IMAD.MOV.U32 R22, RZ, RZ, 0x1 ;  /* 0x00000001ff167424 */ /* 0x000fe200078e00ff */
[----:B------:R-:W-:Y:S02]  /*1a540*/  IADD3 R17, PT, PT, R13, 0x1, RZ ;  /* 0x000000010d117810 */ /* 0x000fe40007ffe0ff */
[----:B------:R-:W-:Y:S02]  /*1a550*/  ISETP.GT.AND P0, PT, R16, RZ, PT ;  /* 0x000000ff1000720c */ /* 0x000fe40003f04270 */
[----:B------:R-:W-:Y:S02]  /*1a560*/  PRMT R21, R17, 0x9910, RZ ;  /* 0x0000991011157816 */ /* 0x000fe400000000ff */
[----:B------:R-:W-:Y:S02]  /*1a570*/  SEL R13, R6, RZ, P0 ;  /* 0x000000ff060d7207 */ /* 0x000fe40000000000 */
[----:B------:R-:W-:-:S03]  /*1a580*/  IADD3 R15, PT, PT, R15, 0x1, RZ ;  /* 0x000000010f0f7810 */ /* 0x000fc60007ffe0ff */
[----:B------:R-:W-:Y:S01]  /*1a590*/  IMAD.IADD R14, R13, 0x1, R14 ;  /* 0x000000010d0e7824 */ /* 0x000fe200078e020e */
[----:B------:R-:W-:Y:S01]  /*1a5a0*/  @P1 IADD3 R20, PT, PT, -R7, R20, RZ ;  /* 0x0000001407141210 */ /* 0x000fe20007ffe1ff */
[----:B------:R-:W-:Y:S01]  /*1a5b0*/  @P1 IMAD.IADD R11, R11, 0x1, -R8 ;  /* 0x000000010b0b1824 */ /* 0x000fe200078e0a08 */
[----:B------:R-:W-:Y:S01]  /*1a5c0*/  PRMT R13, R17, 0x7610, R13 ;  /* 0x00007610110d7816 */ /* 0x000fe2000000000d */
[----:B------:R-:W-:Y:S02]  /*1a5d0*/  @P1 IMAD.MOV.U32 R18, RZ, RZ, R56 ;  /* 0x000000ffff121224 */ /* 0x000fe400078e0038 */
[----:B------:R-:W-:Y:S01]  /*1a5e0*/  @P1 IMAD R20, R11, 0xc9, R20 ;  /* 0x000000c90b141824 */ /* 0x000fe200078e0214 */
[----:B------:R-:W-:Y:S01]  /*1a5f0*/  SEL R11, R5, RZ, P0 ;  /* 0x000000ff050b7207 */ /* 0x000fe20000000000 */
[----:B------:R-:W-:Y:S01]  /*1a600*/  @P1 IMAD.MOV.U32 R19, RZ, RZ, R57 ;  /* 0x000000ffff131224 */ /* 0x000fe200078e0039 */
[----:B------:R-:W-:Y:S01]  /*1a610*/  ISETP.NE.AND P0, PT, R21, R12, PT ;  /* 0x0000000c1500720c */ /* 0x000fe20003f05270 */
[----:B------:R-:W-:-:S02]  /*1a620*/  @P1 IMAD.IADD R20, R1, 0x1, R20 ;  /* 0x0000000101141824 */ /* 0x000fc400078e0214 */
[----:B------:R-:W-:-:S03]  /*1a630*/  IMAD.IADD R11, R16, 0x1, -R11 ;  /* 0x00000001100b7824 */ /* 0x000fc600078e0a0b */
[----:B------:R0:W-:Y:S02]  /*1a640*/  @P1 STL.U8 [R20], R22 ;  /* 0x0000001614001387 */ /* 0x0001e40000100000 */
[----:B------:R-:W-:-:S05]  /*1a650*/  LEA R16, R10, R11, 0x1 ;  /* 0x0000000b0a107211 */ /* 0x000fca00078e08ff */
[----:B------:R-:W-:Y:S05]  /*1a660*/  @P0 BRA `(.L_x_385) ;  /* 0xfffffff800b00947 */ /* 0x000fea000383ffff */
.L_x_380:
[----:B---34-:R-:W-:Y:S05]  /*1a670*/  BSYNC.RECONVERGENT B2 ;  /* 0x0000000000027941 */ /* 0x018fea0003800200 */
.L_x_379:
[----:B------:R-:W-:-:S04]  /*1a680*/  LOP3.LUT R3, R3, 0xffff, RZ, 0xc0, !PT ;  /* 0x0000ffff03037812 */ /* 0x000fc800078ec0ff */
[----:B------:R-:W-:-:S13]  /*1a690*/  ISETP.GE.U32.AND P0, PT, R3, 0x3, PT ;  /* 0x000000030300780c */ /* 0x000fda0003f06070 */
[----:B------:R-:W-:Y:S05]  /*1a6a0*/  @!P0 BRA `(.L_x_306) ;  /* 0x0000001400048947 */ /* 0x000fea0003800000 */
.L_x_402:
[----:B------:R-:W-:Y:S01]  /*1a6b0*/  LOP3.LUT R12, R14, 0xffff, RZ, 0xc0, !PT ;  /* 0x0000ffff0e0c7812 */ /* 0x000fe200078ec0ff */
[----:B------:R-:W-:Y:S01]  /*1a6c0*/  IMAD.MOV.U32 R13, RZ, RZ, RZ ;  /* 0x000000ffff0d7224 */ /* 0x000fe200078e00ff */
[----:B------:R-:W-:Y:S01]  /*1a6d0*/  LOP3.LUT R11, R15, 0xffff, RZ, 0xc0, !PT ;  /* 0x0000ffff0f0b7812 */ /* 0x000fe200078ec0ff */
[----:B------:R-:W-:-:S04]  /*1a6e0*/  UMOV UR4, URZ ;  /* 0x000000ff00047c82 */ /* 0x000fc80008000000 */
[----:B012---:R-:W-:-:S04]  /*1a6f0*/  IMAD.WIDE.U32 R20, R9, R11, R12 ;  /* 0x0000000b09147225 */ /* 0x007fc800078e000c */
        /* <DEDUP_REMOVED lines=36> */
.L_x_387:
[----:B------:R-:W-:Y:S05]  /*1a940*/  BSYNC.RECONVERGENT B2 ;  /* 0x0000000000027941 */ /* 0x000fea0003800200 */
.L_x_386:
        /* <DEDUP_REMOVED lines=20> */
.L_x_389:
[----:B------:R-:W-:Y:S05]  /*1aa90*/  BSYNC.RECONVERGENT B2 ;  /* 0x0000000000027941 */ /* 0x000fea0003800200 */
.L_x_388:
[----:B------:R-:W-:Y:S01]  /*1aaa0*/  ISETP.GT.AND P0, PT, R16, RZ, PT ;  /* 0x000000ff1000720c */ /* 0x000fe20003f04270 */
[----:B------:R-:W-:Y:S01]  /*1aab0*/  IMAD.MOV.U32 R21, RZ, RZ, RZ ;  /* 0x000000ffff157224 */ /* 0x000fe200078e00ff */
[----:B------:R-:W-:Y:S02]  /*1aac0*/  UMOV UR4, URZ ;  /* 0x000000ff00047c82 */ /* 0x000fe40008000000 */
[----:B------:R-:W-:-:S04]  /*1aad0*/  SEL R3, R6, RZ, P0 ;  /* 0x000000ff06037207 */ /* 0x000fc80000000000 */
[----:B------:R-:W-:Y:S01]  /*1aae0*/  IADD3 R14, PT, PT, R3, R14, RZ ;  /* 0x0000000e030e7210 */ /* 0x000fe20007ffe0ff */
[----:B------:R-:W-:-:S03]  /*1aaf0*/  VIADD R3, R15, 0x1 ;  /* 0x000000010f037836 */ /* 0x000fc60000000000 */
[----:B------:R-:W-:Y:S02]  /*1ab00*/  LOP3.LUT R20, R14, 0xffff, RZ, 0xc0, !PT ;  /* 0x0000ffff0e147812 */ /* 0x000fe400078ec0ff */
        /* <DEDUP_REMOVED lines=18> */
[----:B------:R-:W-:Y:S01]  /*1ac30*/  @P1 IMAD R12, R11, 0xc9, R12 ;  /* 0x000000c90b0c1824 */ /* 0x000fe200078e020c */
[----:B------:R-:W-:Y:S01]  /*1ac40*/  SEL R11, R5, RZ, P0 ;  /* 0x000000ff050b7207 */ /* 0x000fe20000000000 */
[----:B0-----:R-:W-:Y:S02]  /*1ac50*/  IMAD.MOV.U32 R13, RZ, RZ, 0x1 ;  /* 0x00000001ff0d7424 */ /* 0x001fe400078e00ff */
[----:B------:R-:W-:Y:S01]  /*1ac60*/  @P1 IMAD.MOV.U32 R19, RZ, RZ, R57 ;  /* 0x000000ffff131224 */ /* 0x000fe200078e0039 */
[----:B------:R-:W-:Y:S01]  /*1ac70*/  @P1 IADD3 R17, PT, PT, R1, R12, RZ ;  /* 0x0000000c01111210 */ /* 0x000fe20007ffe0ff */
        /* <DEDUP_REMOVED lines=26> */
.L_x_391:
[----:B------:R-:W-:Y:S05]  /*1ae20*/  BSYNC.RECONVERGENT B2 ;  /* 0x0000000000027941 */ /* 0x000fea0003800200 */
.L_x_390:
        /* <DEDUP_REMOVED lines=20> */
.L_x_393:
[----:B------:R-:W-:Y:S05]  /*1af70*/  BSYNC.RECONVERGENT B2 ;  /* 0x0000000000027941 */ /* 0x000fea0003800200 */
.L_x_392:
[----:B------:R-:W-:Y:S01]  /*1af80*/  IMAD R11, R10, 0x2, R11 ;  /* 0x000000020a0b7824 */ /* 0x000fe200078e020b */
[----:B------:R-:W-:Y:S01]  /*1af90*/  UMOV UR4, URZ ;  /* 0x000000ff00047c82 */ /* 0x000fe20008000000 */
[----:B------:R-:W-:-:S03]  /*1afa0*/  IMAD.MOV.U32 R17, RZ, RZ, RZ ;  /* 0x000000ffff117224 */ /* 0x000fc600078e00ff */
[----:B------:R-:W-:-:S04]  /*1afb0*/  ISETP.GT.AND P0, PT, R11, RZ, PT ;  /* 0x000000ff0b00720c */ /* 0x000fc80003f04270 */
        /* <DEDUP_REMOVED lines=24> */
[----:B------:R-:W-:Y:S01]  /*1b140*/  @P1 IMAD.MOV.U32 R19, RZ, RZ, R57 ;  /* 0x000000ffff131224 */ /* 0x000fe200078e0039 */
[----:B------:R-:W-:Y:S01]  /*1b150*/  @P1 IADD3 R29, PT, PT, R1, R14, RZ ;  /* 0x0000000e011d1210 */ /* 0x000fe20007ffe0ff */
[----:B-1----:R-:W0:Y:S01]  /*1b160*/  MUFU.RSQ64H R23, R47 ;  /* 0x0000002f00177308 */ /* 0x002e220000001c00 */
[----:B------:R-:W-:Y:S02]  /*1b170*/  IADD3 R22, PT, PT, R47, -0x3500000, RZ ;  /* 0xfcb000002f167810 */ /* 0x000fe40007ffe0ff */
[----:B------:R-:W-:Y:S01]  /*1b180*/  SEL R14, R5, RZ, P0 ;  /* 0x000000ff050e7207 */ /* 0x000fe20000000000 */
[----:B------:R1:W-:Y:S01]  /*1b190*/  @P1 STL.U8 [R29], R21 ;  /* 0x000000151d001387 */ /* 0x0003e20000100000 */
[----:B------:R-:W-:-:S02]  /*1b1a0*/  ISETP.GE.U32.AND P0, PT, R22, 0x7ca00000, PT ;  /* 0x7ca000001600780c */ /* 0x000fc40003f06070 */
[----:B------:R-:W-:Y:S01]  /*1b1b0*/  IADD3 R3, PT, PT, R11, -R14, RZ ;  /* 0x8000000e0b037210 */ /* 0x000fe20007ffe0ff */
        /* <DEDUP_REMOVED lines=21> */
.L_x_395:
[----:B------:R-:W-:Y:S05]  /*1b310*/  BSYNC.RECONVERGENT B2 ;  /* 0x0000000000027941 */ /* 0x000fea0003800200 */
.L_x_394:
        /* <DEDUP_REMOVED lines=20> */
.L_x_397:
[----:B------:R-:W-:Y:S05]  /*1b460*/  BSYNC.RECONVERGENT B2 ;  /* 0x0000000000027941 */ /* 0x000fea0003800200 */
.L_x_396:
        /* <DEDUP_REMOVED lines=29> */
[----:B------:R-:W-:Y:S01]  /*1b640*/  @P1 IMAD.MOV.U32 R19, RZ, RZ, R57 ;  /* 0x000000ffff131224 */ /* 0x000fe200078e0039 */
[----:B------:R-:W-:Y:S01]  /*1b650*/  @P1 IADD3 R14, PT, PT, R1, R14, RZ ;  /* 0x0000000e010e1210 */ /* 0x000fe20007ffe0ff */
[----:B-1----:R-:W0:Y:S01]  /*1b660*/  MUFU.RSQ64H R23, R47 ;  /* 0x0000002f00177308 */ /* 0x002e220000001c00 */
[----:B------:R-:W-:-:S03]  /*1b670*/  IADD3 R22, PT, PT, R47, -0x3500000, RZ ;  /* 0xfcb000002f167810 */ /* 0x000fc60007ffe0ff */
[----:B------:R1:W-:Y:S01]  /*1b680*/  @P1 STL.U8 [R14], R17 ;  /* 0x000000110e001387 */ /* 0x0003e20000100000 */
[----:B------:R-:W-:Y:S02]  /*1b690*/  IADD3 R13, PT, PT, R28, -R13, RZ ;  /* 0x8000000d1c0d7210 */ /* 0x000fe40007ffe0ff */
        /* <DEDUP_REMOVED lines=22> */
.L_x_399:
[----:B------:R-:W-:Y:S05]  /*1b800*/  BSYNC.RECONVERGENT B2 ;  /* 0x0000000000027941 */ /* 0x000fea0003800200 */
.L_x_398:
        /* <DEDUP_REMOVED lines=20> */
.L_x_401:
[----:B------:R-:W-:Y:S05]  /*1b950*/  BSYNC.RECONVERGENT B2 ;  /* 0x0000000000027941 */ /* 0x000fea0003800200 */
.L_x_400:
[----:B------:R-:W-:Y:S01]  /*1b960*/  DSETP.GT.AND P1, PT, R56, R18, PT ;  /* 0x000000123800722a */ /* 0x000fe20003f24000 */
[----:B------:R-:W-:Y:S02]  /*1b970*/  LEA R13, R10, R13, 0x1 ;  /* 0x0000000d0a0d7211 */ /* 0x000fe400078e08ff */
[----:B------:R-:W-:Y:S02]  /*1b980*/  PRMT R11, R11, 0x9910, RZ ;  /* 0x000099100b0b7816 */ /* 0x000fe400000000ff */
[----:B------:R-:W-:Y:S02]  /*1b990*/  ISETP.GT.AND P0, PT, R13, RZ, PT ;  /* 0x000000ff0d00720c */ /* 0x000fe40003f04270 */
[----:B------:R-:W-:Y:S02]  /*1b9a0*/  PRMT R22, R58, 0x9910, RZ ;  /* 0x000099103a167816 */ /* 0x000fe400000000ff */
[----:B------:R-:W-:Y:S02]  /*1b9b0*/  SEL R16, R5, RZ, P0 ;  /* 0x000000ff05107207 */ /* 0x000fe40000000000 */
[----:B------:R-:W-:-:S03]  /*1b9c0*/  IADD3 R15, PT, PT, R15, 0x4, RZ ;  /* 0x000000040f0f7810 */ /* 0x000fc60007ffe0ff */
[----:B------:R-:W-:Y:S01]  /*1b9d0*/  @P1 IADD3 R14, PT, PT, -R7, R20, RZ ;  /* 0x00000014070e1210 */ /* 0x000fe20007ffe1ff */
[----:B------:R-:W-:Y:S02]  /*1b9e0*/  @P1 IMAD.IADD R3, R3, 0x1, -R8 ;  /* 0x0000000103031824 */ /* 0x000fe400078e0a08 */
[----:B------:R-:W-:Y:S02]  /*1b9f0*/  IMAD.MOV.U32 R20, RZ, RZ, 0x1 ;  /* 0x00000001ff147424 */ /* 0x000fe400078e00ff */
[----:B------:R-:W-:Y:S01]  /*1ba00*/  @P1 IMAD R14, R3, 0xc9, R14 ;  /* 0x000000c9030e1824 */ /* 0x000fe200078e020e */
[----:B------:R-:W-:Y:S01]  /*1ba10*/  SEL R3, R6, RZ, P0 ;  /* 0x000000ff06037207 */ /* 0x000fe20000000000 */
[----:B------:R-:W-:Y:S01]  /*1ba20*/  IMAD.IADD R13, R13, 0x1, -R16 ;  /* 0x000000010d0d7824 */ /* 0x000fe200078e0a10 */
[----:B------:R-:W-:Y:S01]  /*1ba30*/  ISETP.NE.AND P0, PT, R11, R22, PT ;  /* 0x000000160b00720c */ /* 0x000fe20003f05270 */
[----:B------:R-:W-:Y:S02]  /*1ba40*/  @P1 IMAD.IADD R17, R1, 0x1, R14 ;  /* 0x0000000101111824 */ /* 0x000fe400078e020e */
[----:B------:R-:W-:Y:S01]  /*1ba50*/  IMAD.IADD R3, R12, 0x1, R3 ;  /* 0x000000010c037824 */ /* 0x000fe200078e0203 */
[----:B------:R-:W-:Y:S01]  /*1ba60*/  LEA R16, R10, R13, 0x1 ;  /* 0x0000000d0a107211 */ /* 0x000fe200078e08ff */
[----:B------:R-:W-:Y:S01]  /*1ba70*/  @P1 IMAD.MOV.U32 R18, RZ, RZ, R56 ;  /* 0x000000ffff121224 */ /* 0x000fe200078e0038 */
[----:B------:R2:W-:Y:S01]  /*1ba80*/  @P1 STL.U8 [R17], R20 ;  /* 0x0000001411001387 */ /* 0x0005e20000100000 */
[----:B------:R-:W-:Y:S01]  /*1ba90*/  @P1 IMAD.MOV.U32 R19, RZ, RZ, R57 ;  /* 0x000000ffff131224 */ /* 0x000fe200078e0039 */
[----:B------:R-:W-:-:S05]  /*1baa0*/  PRMT R14, R3, 0x7610, R14 ;  /* 0x00007610030e7816 */ /* 0x000fca000000000e */
[----:B------:R-:W-:Y:S05]  /*1bab0*/  @P0 BRA `(.L_x_402) ;  /* 0xffffffe800fc0947 */ /* 0x000fea000383ffff */
.L_x_306:
[----:B------:R-:W-:Y:S05]  /*1bac0*/  BSYNC.RECONVERGENT B1 ;  /* 0x0000000000017941 */ /* 0x000fea0003800200 */
.L_x_296:
[----:B------:R-:W-:Y:S01]  /*1bad0*/  VIADD R60, R34, 0xffffffff ;  /* 0xffffffff223c7836 */ /* 0x000fe20000000000 */
[----:B------:R-:W-:Y:S01]  /*1bae0*/  PRMT R25, R35, 0x9910, RZ ;  /* 0x0000991023197816 */ /* 0x000fe200000000ff */
[----:B------:R-:W-:Y:S03]  /*1baf0*/  BSSY.RECONVERGENT B2, `(.L_x_403) ;  /* 0x0000749000027945 */ /* 0x000fe60003800200 */
[----:B------:R-:W-:-:S04]  /*1bb00*/  LOP3.LUT R3, R60, 0xffff, RZ, 0xc0, !PT ;  /* 0x0000ffff3c037812 */ /* 0x000fc800078ec0ff */
[----:B------:R-:W-:-:S13]  /*1bb10*/  ISETP.GT.AND P0, PT, R3, R25, PT ;  /* 0x000000190300720c */ /* 0x000fda0003f04270 */
[----:B------:R-:W-:Y:S05]  /*1bb20*/  @!P0 BRA `(.L_x_404) ;  /* 0x0000007400148947 */ /* 0x000fea0003800000 */
[----:B0-----:R-:W1:Y:S01]  /*1bb30*/  MUFU.RSQ64H R7, RZ ;  /* 0x000000ff00077308 */ /* 0x001e620000001c00 */
[----:B------:R-:W-:Y:S01]  /*1bb40*/  IMAD.MOV.U32 R6, RZ, RZ, -0x3500000 ;  /* 0xfcb00000ff067424 */ /* 0x000fe200078e00ff */
[----:B------:R-:W-:Y:S01]  /*1bb50*/  MOV R10, 0x0 ;  /* 0x00000000000a7802 */ /* 0x000fe20000000f00 */
[----:B------:R-:W-:Y:S01]  /*1bb60*/  IMAD.MOV.U32 R11, RZ, RZ, 0x3fd80000 ;  /* 0x3fd80000ff0b7424 */ /* 0x000fe200078e00ff */
[----:B------:R-:W0:Y:S01]  /*1bb70*/  LDCU.U16 UR4, c[0x0][0x392] ;  /* 0x00007240ff0477ac */ /* 0x000e220008000400 */
[----:B------:R-:W-:Y:S01]  /*1bb80*/  LOP3.LUT R5, R2, 0xffff, RZ, 0xc0, !PT ;  /* 0x0000ffff02057812 */ /* 0x000fe200078ec0ff */
[C---:B------:R-:W-:Y:S01]  /*1bb90*/  IMAD.U32 R23, R4.reuse, 0x10000, RZ ;  /* 0x0001000004177824 */ /* 0x040fe200078e00ff */
[----:B------:R-:W-:Y:S01]  /*1bba0*/  IADD3 R32, PT, PT, RZ, -R58, RZ ;  /* 0x8000003aff207210 */ /* 0x000fe20007ffe0ff */
[----:B------:R-:W3:Y:S01]  /*1bbb0*/  LDCU.64 UR8, c[0x0][0x380] ;  /* 0x00007000ff0877ac */ /* 0x000ee20008000a00 */
[----:B------:R-:W-:Y:S01]  /*1bbc0*/  IMAD.MOV.U32 R42, RZ, RZ, 0x1 ;  /* 0x00000001ff2a7424 */ /* 0x000fe200078e00ff */
[----:B------:R-:W-:Y:S01]  /*1bbd0*/  PRMT R26, R4, 0x9910, RZ ;  /* 0x00009910041a7816 */ /* 0x000fe200000000ff */
[----:B------:R-:W-:Y:S01]  /*1bbe0*/  VIADD R21, R2, 0x1 ;  /* 0x0000000102157836 */ /* 0x000fe20000000000 */
[----:B------:R-:W-:-:S02]  /*1bbf0*/  PRMT R32, R32, 0x7710, RZ ;  /* 0x0000771020207816 */ /* 0x000fc400000000ff */
[----:B------:R-:W-:Y:S02]  /*1bc00*/  CS2R R46, SRZ ;  /* 0x00000000002e7805 */ /* 0x000fe4000001ff00 */
[----:B------:R-:W-:Y:S01]  /*1bc10*/  PRMT R24, R36, 0x9910, RZ ;  /* 0x0000991024187816 */ /* 0x000fe200000000ff */
[----:B------:R-:W-:Y:S01]  /*1bc20*/  IMAD.MOV.U32 R38, RZ, RZ, -0x3500000 ;  /* 0xfcb00000ff267424 */ /* 0x000fe200078e00ff */
[----:B------:R-:W-:Y:S01]  /*1bc30*/  SHF.R.S32.HI R23, RZ, 0xf, R23 ;  /* 0x0000000fff177819 */ /* 0x000fe20000011417 */
[----:B-1----:R-:W-:Y:S01]  /*1bc40*/  DMUL R8, R6, R6 ;  /* 0x0000000606087228 */ /* 0x002fe20000000000 */
[----:B------:R-:W-:Y:S01]  /*1bc50*/  IMAD.IADD R32, R21, 0x1, R32 ;  /* 0x0000000115207824 */ /* 0x000fe200078e0220 */
[----:B------:R-:W-:-:S06]  /*1bc60*/  MOV R54, 0x1bde0 ;  /* 0x0001bde000367802 */ /* 0x000fcc0000000f00 */
[----:B------:R-:W-:-:S08]  /*1bc70*/  DFMA R8, RZ, -R8, 1 ;  /* 0x3ff00000ff08742b */ /* 0x000fd00000000808 */
[----:B------:R-:W-:Y:S02]  /*1bc80*/  DFMA R10, R8, R10, 0.5 ;  /* 0x3fe00000080a742b */ /* 0x000fe4000000000a */
[----:B------:R-:W-:-:S08]  /*1bc90*/  DMUL R8, R6, R8 ;  /* 0x0000000806087228 */ /* 0x000fd00000000000 */
[----:B------:R-:W-:Y:S01]  /*1bca0*/  DFMA R52, R10, R8, R6 ;  /* 0x000000080a34722b */ /* 0x000fe20000000006 */
[----:B------:R-:W-:Y:S01]  /*1bcb0*/  IMAD.MOV R9, RZ, RZ, -R2 ;  /* 0x000000ffff097224 */ /* 0x000fe200078e0a02 */
[----:B------:R-:W-:Y:S01]  /*1bcc0*/  MOV R6, R40 ;  /* 0x0000002800067202 */ /* 0x000fe20000000f00 */
[----:B------:R-:W-:-:S03]  /*1bcd0*/  IMAD.MOV.U32 R7, RZ, RZ, RZ ;  /* 0x000000ffff077224 */ /* 0x000fc600078e00ff */
[----:B------:R-:W-:Y:S01]  /*1bce0*/  PRMT R9, R9, 0x7710, RZ ;  /* 0x0000771009097816 */ /* 0x000fe200000000ff */
[----:B0-----:R-:W-:Y:S01]  /*1bcf0*/  IMAD.WIDE.U32 R6, R5, UR4, R6 ;  /* 0x0000000405067c25 */ /* 0x001fe2000f8e0006 */
[----:B------:R-:W-:Y:S02]  /*1bd00*/  DMUL R50, RZ, R52 ;  /* 0x00000034ff327228 */ /* 0x000fe40000000000 */
[----:B------:R-:W-:Y:S01]  /*1bd10*/  IADD3 R53, PT, PT, R53, -0x100000, RZ ;  /* 0xfff0000035357810 */ /* 0x000fe20007ffe0ff */
[----:B------:R-:W-:Y:S01]  /*1bd20*/  IMAD.IADD R22, R9, 0x1, R58 ;  /* 0x0000000109167824 */ /* 0x000fe200078e023a */
[----:B---3--:R-:W-:-:S04]  /*1bd30*/  LEA R68, P0, R6, UR8, 0x1 ;  /* 0x0000000806447c11 */ /* 0x008fc8000f8008ff */
[----:B------:R-:W-:Y:S01]  /*1bd40*/  PRMT R8, R22, 0x9910, RZ ;  /* 0x0000991016087816 */ /* 0x000fe200000000ff */
[----:B------:R-:W-:Y:S01]  /*1bd50*/  DFMA R48, R50, -R50, RZ ;  /* 0x800000323230722b */ /* 0x000fe200000000ff */
[----:B------:R-:W-:Y:S02]  /*1bd60*/  LEA.HI.X R69, R6, UR9, R7, 0x1, P0 ;  /* 0x0000000906457c11 */ /* 0x000fe400080f0c07 */
[----:B------:R-:W-:Y:S02]  /*1bd70*/  ISETP.GT.AND P0, PT, R8, -0x1, PT ;  /* 0xffffffff0800780c */ /* 0x000fe40003f04270 */
[C---:B------:R-:W-:Y:S02]  /*1bd80*/  PRMT R6, R22.reuse, 0x9910, RZ ;  /* 0x0000991016067816 */ /* 0x040fe400000000ff */
[----:B------:R-:W-:Y:S02]  /*1bd90*/  IADD3 R33, PT, PT, R22, 0x1, RZ ;  /* 0x0000000116217810 */ /* 0x000fe40007ffe0ff */
[----:B------:R-:W-:-:S02]  /*1bda0*/  IABS R43, R6 ;  /* 0x00000006002b7213 */ /* 0x000fc40000000000 */
[----:B------:R-:W-:Y:S02]  /*1bdb0*/  LOP3.LUT R33, R33, 0x3, RZ, 0xc0, !PT ;  /* 0x0000000321217812 */ /* 0x000fe400078ec0ff */
[----:B------:R-:W-:-:S07]  /*1bdc0*/  SEL R42, R42, 0xffff, P0 ;  /* 0x0000ffff2a2a7807 */ /* 0x000fce0000000000 */
[----:B--2--5:R-:W-:Y:S05]  /*1bdd0*/  CALL.REL.NOINC `($__internal_1_$__cuda_sm20_dsqrt_rn_f64_mediumpath_v1) ;  /* 0x0000014400f47944 */ /* 0x024fea0003c00000 */
[----:B------:R-:W0:Y:S01]  /*1bde0*/  LDC.U16 R6, c[0x0][0x392] ;  /* 0x0000e480ff067b82 */ /* 0x000e220000000400 */
[----:B------:R-:W-:Y:S01]  /*1bdf0*/  IMAD.IADD R20, R5, 0x1, -R24 ;  /* 0x0000000105147824 */ /* 0x000fe200078e0a18 */
[----:B------:R-:W-:Y:S01]  /*1be00*/  IADD3 R5, PT, PT, R40, -R25, RZ ;  /* 0x8000001928057210 */ /* 0x000fe20007ffe0ff */
[C---:B------:R-:W-:Y:S01]  /*1be10*/  VIADD R16, R2.reuse, 0xffffffff ;  /* 0xffffffff02107836 */ /* 0x040fe20000000000 */
[----:B------:R-:W-:Y:S01]  /*1be20*/  LOP3.LUT R7, R21, 0xffff, RZ, 0xc0, !PT ;  /* 0x0000ffff15077812 */ /* 0x000fe200078ec0ff */
[C---:B------:R-:W-:Y:S01]  /*1be30*/  VIADD R18, R2.reuse, 0x2 ;  /* 0x0000000202127836 */ /* 0x040fe20000000000 */
[----:B------:R-:W-:Y:S01]  /*1be40*/  IADD3 R14, PT, PT, R2, -0x2, RZ ;  /* 0xfffffffe020e7810 */ /* 0x000fe20007ffe0ff */
[----:B------:R-:W-:Y:S01]  /*1be50*/  VIADD R12, R0, 0x1 ;  /* 0x00000001000c7836 */ /* 0x000fe20000000000 */
[----:B------:R-:W-:Y:S01]  /*1be60*/  IADD3 R7, PT, PT, -R2, R7, RZ ;  /* 0x0000000702077210 */ /* 0x000fe20007ffe1ff */
[----:B------:R-:W-:Y:S01]  /*1be70*/  VIADD R9, R0, 0x2 ;  /* 0x0000000200097836 */ /* 0x000fe20000000000 */
[----:B------:R-:W-:Y:S01]  /*1be80*/  LOP3.LUT R13, R16, 0xffff, RZ, 0xc0, !PT ;  /* 0x0000ffff100d7812 */ /* 0x000fe200078ec0ff */
[----:B------:R-:W-:Y:S01]  /*1be90*/  IMAD R20, R20, 0xc9, R5 ;  /* 0x000000c914147824 */ /* 0x000fe200078e0205 */
[----:B------:R-:W-:Y:S01]  /*1bea0*/  LOP3.LUT R15, R14, 0xffff, RZ, 0xc0, !PT ;  /* 0x0000ffff0e0f7812 */ /* 0x000fe200078ec0ff */
[----:B------:R-:W-:Y:S01]  /*1beb0*/  IMAD R19, R7, R7, RZ ;  /* 0x0000000707137224 */ /* 0x000fe200078e02ff */
[----:B------:R-:W-:Y:S01]  /*1bec0*/  LOP3.LUT R5, R18, 0xffff, RZ, 0xc0, !PT ;  /* 0x0000ffff12057812 */ /* 0x000fe200078ec0ff */
[----:B------:R-:W-:Y:S01]  /*1bed0*/  IMAD.IADD R20, R1, 0x1, R20 ;  /* 0x0000000101147824 */ /* 0x000fe200078e0214 */
[----:B------:R-:W-:Y:S01]  /*1bee0*/  LOP3.LUT R11, R12, 0xffff, RZ, 0xc0, !PT ;  /* 0x0000ffff0c0b7812 */ /* 0x000fe200078ec0ff */
[--C-:B------:R-:W-:Y:S01]  /*1bef0*/  IMAD.IADD R7, R15, 0x1, -R2.reuse ;  /* 0x000000010f077824 */ /* 0x100fe200078e0a02 */
[----:B------:R-:W-:Y:S01]  /*1bf00*/  LOP3.LUT R8, R9, 0xffff, RZ, 0xc0, !PT ;  /* 0x0000ffff09087812 */ /* 0x000fe200078ec0ff */
[----:B------:R-:W-:Y:S01]  /*1bf10*/  IMAD.IADD R5, R5, 0x1, -R2 ;  /* 0x0000000105057824 */ /* 0x000fe200078e0a02 */
[----:B------:R-:W-:Y:S01]  /*1bf20*/  IADD3 R13, PT, PT, -R2, R13, RZ ;  /* 0x0000000d020d7210 */ /* 0x000fe20007ffe1ff */
[----:B------:R-:W-:Y:S01]  /*1bf30*/  IMAD.IADD R10, R11, 0x1, -R40 ;  /* 0x000000010b0a7824 */ /* 0x000fe200078e0a28 */
[----:B------:R-:W-:Y:S01]  /*1bf40*/  IADD3 R27, PT, PT, -R40, R8, RZ ;  /* 0x00000008281b7210 */ /* 0x000fe20007ffe1ff */
[----:B------:R-:W-:Y:S01]  /*1bf50*/  IMAD R17, R5, R5, RZ ;  /* 0x0000000505117224 */ /* 0x000fe200078e02ff */
[----:B------:R-:W-:Y:S01]  /*1bf60*/  LOP3.LUT R32, R32, 0x3, RZ, 0xc0, !PT ;  /* 0x0000000320207812 */ /* 0x000fe200078ec0ff */
[----:B------:R-:W-:Y:S01]  /*1bf70*/  IMAD R15, R13, R13, RZ ;  /* 0x0000000d0d0f7224 */ /* 0x000fe200078e02ff */
[----:B------:R-:W-:Y:S01]  /*1bf80*/  PRMT R45, RZ, 0x7610, R45 ;  /* 0x00007610ff2d7816 */ /* 0x000fe2000000002d */
[----:B------:R-:W-:-:S02]  /*1bf90*/  IMAD R13, R7, R7, RZ ;  /* 0x00000007070d7224 */ /* 0x000fc400078e02ff */
[----:B------:R-:W-:Y:S02]  /*1bfa0*/  IMAD R10, R10, R10, RZ ;  /* 0x0000000a0a0a7224 */ /* 0x000fe400078e02ff */
[----:B------:R-:W-:Y:S02]  /*1bfb0*/  IMAD R7, R27, R27, RZ ;  /* 0x0000001b1b077224 */ /* 0x000fe400078e02ff */
[----:B------:R-:W-:Y:S02]  /*1bfc0*/  IMAD.MOV.U32 R64, RZ, RZ, R46 ;  /* 0x000000ffff407224 */ /* 0x000fe400078e002e */
[----:B------:R-:W-:-:S07]  /*1bfd0*/  IMAD.MOV.U32 R65, RZ, RZ, R47 ;  /* 0x000000ffff417224 */ /* 0x000fce00078e002f */
.L_x_508:
[----:B------:R-:W-:Y:S01]  /*1bfe0*/  IADD3 R3, PT, PT, -R40, R3, RZ ;  /* 0x0000000328037210 */ /* 0x000fe20007ffe1ff */
[----:B------:R-:W-:Y:S03]  /*1bff0*/  BSSY.RECONVERGENT B1, `(.L_x_405) ;  /* 0x00006f3000017945 */ /* 0x000fe60003800200 */
[----:B--2---:R-:W-:-:S04]  /*1c000*/  IABS R27, R3 ;  /* 0x00000003001b7213 */ /* 0x004fc80000000000 */
[----:B------:R-:W-:-:S13]  /*1c010*/  ISETP.GE.U32.AND P0, PT, R4, R27, PT ;  /* 0x0000001b0400720c */ /* 0x000fda0003f06070 */
[----:B01----:R-:W-:Y:S05]  /*1c020*/  @P0 BRA `(.L_x_406) ;  /* 0x0000002800480947 */ /* 0x003fea0003800000 */
[----:B------:R-:W-:Y:S02]  /*1c030*/  LOP3.LUT R28, R0, 0xffff, RZ, 0xc0, !PT ;  /* 0x0000ffff001c7812 */ /* 0x000fe400078ec0ff */
[----:B------:R-:W-:-:S04]  /*1c040*/  LOP3.LUT R3, R60, 0xffff, RZ, 0xc0, !PT ;  /* 0x0000ffff3c037812 */ /* 0x000fc800078ec0ff */
[----:B------:R-:W-:-:S13]  /*1c050*/  ISETP.GE.U32.AND P0, PT, R3, R28, PT ;  /* 0x0000001c0300720c */ /* 0x000fda0003f06070 */
[----:B------:R-:W-:Y:S05]  /*1c060*/  @P0 BRA `(.L_x_407) ;  /* 0x0000000400880947 */ /* 0x000fea0003800000 */
        /* <DEDUP_REMOVED lines=9> */
.L_x_414:
        /* <DEDUP_REMOVED lines=38> */
[----:B------:R-:W-:Y:S01]  /*1c360*/  IMAD.MOV.U32 R66, RZ, RZ, R46 ;  /* 0x000000ffff427224 */ /* 0x000fe200078e002e */
[----:B------:R-:W-:-:S07]  /*1c370*/  MOV R67, R47 ;  /* 0x0000002f00437202 */ /* 0x000fce0000000f00 */
.L_x_410:
[----:B------:R-:W-:Y:S05]  /*1c380*/  BSYNC.RECONVERGENT B4 ;  /* 0x0000000000047941 */ /* 0x000fea0003800200 */
.L_x_409:
        /* <DEDUP_REMOVED lines=21> */
[----:B------:R-:W-:Y:S01]  /*1c4e0*/  MOV R46, R56 ;  /* 0x00000038002e7202 */ /* 0x000fe20000000f00 */
[----:B------:R-:W-:-:S07]  /*1c4f0*/  IMAD.MOV.U32 R47, RZ, RZ, R57 ;  /* 0x000000ffff2f7224 */ /* 0x000fce00078e0039 */
.L_x_412:
[----:B------:R-:W-:Y:S05]  /*1c500*/  BSYNC.RECONVERGENT B4 ;  /* 0x0000000000047941 */ /* 0x000fea0003800200 */
.L_x_411:
        /* <DEDUP_REMOVED lines=18> */
[----:B------:R-:W-:-:S04]  /*1c630*/  IADD3 R30, PT, PT, -R30, R29, RZ ;  /* 0x0000001d1e1e7210 */ /* 0x000fc80007ffe1ff */
[----:B------:R-:W-:Y:S01]  /*1c640*/  PRMT R28, R3, 0x7610, R28 ;  /* 0x00007610031c7816 */ /* 0x000fe2000000001c */
[----:B------:R-:W-:Y:S01]  /*1c650*/  IMAD R29, R43, 0x2, R30 ;  /* 0x000000022b1d7824 */ /* 0x000fe200078e021e */
[----:B------:R-:W-:Y:S06]  /*1c660*/  BRA `(.L_x_414) ;  /* 0xfffffff800a47947 */ /* 0x000fec000383ffff */
.L_x_413:
[----:B------:R-:W-:Y:S05]  /*1c670*/  BSYNC.RECONVERGENT B3 ;  /* 0x0000000000037941 */ /* 0x000fea0003800200 */
.L_x_408:
[----:B------:R-:W-:Y:S05]  /*1c680*/  BRA `(.L_x_415) ;  /* 0x0000006800247947 */ /* 0x000fea0003800000 */
.L_x_407:
[----:B------:R-:W-:Y:S01]  /*1c690*/  IADD3 R3, PT, PT, R0, R45, RZ ;  /* 0x0000002d00037210 */ /* 0x000fe20007ffe0ff */
[----:B------:R-:W-:Y:S01]  /*1c6a0*/  BSSY.RECONVERGENT B3, `(.L_x_416) ;  /* 0x00000d7000037945 */ /* 0x000fe20003800200 */
[----:B------:R-:W-:Y:S01]  /*1c6b0*/  PRMT R30, R27, 0x9910, RZ ;  /* 0x000099101b1e7816 */ /* 0x000fe200000000ff */
[----:B------:R-:W-:Y:S01]  /*1c6c0*/  IMAD.MOV.U32 R62, RZ, RZ, 0x0 ;  /* 0x00000000ff3e7424 */ /* 0x000fe200078e00ff */
[----:B------:R-:W-:Y:S01]  /*1c6d0*/  PRMT R28, R2, 0x7610, R28 ;  /* 0x00007610021c7816 */ /* 0x000fe2000000001c */
[----:B------:R-:W-:Y:S01]  /*1c6e0*/  IMAD.MOV R3, RZ, RZ, -R3 ;  /* 0x000000ffff037224 */ /* 0x000fe200078e0a03 */
[----:B------:R-:W-:Y:S01]  /*1c6f0*/  PRMT R29, R0, 0x7610, R29 ;  /* 0x00007610001d7816 */ /* 0x000fe2000000001d */
[----:B------:R-:W-:Y:S01]  /*1c700*/  IMAD.MOV.U32 R63, RZ, RZ, -0x3fb98000 ;  /* 0xc0468000ff3f7424 */ /* 0x000fe200078e00ff */
[----:B------:R-:W-:Y:S02]  /*1c710*/  LEA R30, R43, -R30, 0x1 ;  /* 0x8000001e2b1e7211 */ /* 0x000fe400078e08ff */
[----:B------:R-:W-:-:S02]  /*1c720*/  PRMT R5, R3, 0x7710, RZ ;  /* 0x0000771003057816 */ /* 0x000fc400000000ff */
[----:B------:R-:W-:-:S03]  /*1c730*/  SHF.L.U32 R3, R27, 0x10, RZ ;  /* 0x000000101b037819 */ /* 0x000fc600000006ff */
[----:B------:R-:W-:Y:S01]  /*1c740*/  IMAD.IADD R5, R5, 0x1, R34 ;  /* 0x0000000105057824 */ /* 0x000fe200078e0222 */
[----:B------:R-:W-:-:S04]  /*1c750*/  SHF.R.S32.HI R3, RZ, 0xf, R3 ;  /* 0x0000000fff037819 */ /* 0x000fc80000011403 */
        /* <DEDUP_REMOVED lines=24> */
.L_x_419:
[----:B------:R-:W-:Y:S05]  /*1c8e0*/  BSYNC.RECONVERGENT B4 ;  /* 0x0000000000047941 */ /* 0x000fea0003800200 */
.L_x_418:
[----:B------:R-:W-:Y:S01]  /*1c8f0*/  DSETP.GT.AND P1, PT, R56, -45, PT ;  /* 0xc04680003800742a */ /* 0x000fe20003f24000 */
[----:B------:R-:W-:Y:S01]  /*1c900*/  IMAD.MOV.U32 R38, RZ, RZ, 0x1 ;  /* 0x00000001ff267424 */ /* 0x000fe200078e00ff */
[----:B------:R-:W-:Y:S01]  /*1c910*/  ISETP.GT.AND P0, PT, R30, RZ, PT ;  /* 0x000000ff1e00720c */ /* 0x000fe20003f04270 */
[----:B------:R-:W-:Y:S01]  /*1c920*/  IMAD.MOV.U32 R63, RZ, RZ, -0x3fb98000 ;  /* 0xc0468000ff3f7424 */ /* 0x000fe200078e00ff */
[----:B------:R-:W-:Y:S02]  /*1c930*/  MOV R62, 0x0 ;  /* 0x00000000003e7802 */ /* 0x000fe40000000f00 */
[----:B------:R-:W-:Y:S02]  /*1c940*/  SEL R27, R3, RZ, P0 ;  /* 0x000000ff031b7207 */ /* 0x000fe40000000000 */
[----:B------:R-:W-:Y:S02]  /*1c950*/  SEL R29, R42, RZ, P0 ;  /* 0x000000ff2a1d7207 */ /* 0x000fe40000000000 */
[----:B------:R-:W-:Y:S01]  /*1c960*/  ISETP.NE.AND P0, PT, R5, 0x1, PT ;  /* 0x000000010500780c */ /* 0x000fe20003f05270 */
[----:B------:R-:W-:Y:S01]  /*1c970*/  IMAD.IADD R30, R30, 0x1, -R27 ;  /* 0x000000011e1e7824 */ /* 0x000fe200078e0a1b */
[----:B------:R-:W-:-:S02]  /*1c980*/  IADD3 R28, PT, PT, R2, R29, RZ ;  /* 0x0000001d021c7210 */ /* 0x000fc40007ffe0ff */
[----:B------:R1:W-:Y:S01]  /*1c990*/  @P1 STL.U8 [R20], R38 ;  /* 0x0000002614001387 */ /* 0x0003e20000100000 */
[----:B------:R-:W-:Y:S01]  /*1c9a0*/  @P1 IMAD.MOV.U32 R62, RZ, RZ, R56 ;  /* 0x000000ffff3e1224 */ /* 0x000fe200078e0038 */
[----:B------:R-:W-:Y:S01]  /*1c9b0*/  PRMT R29, R12, 0x7610, R29 ;  /* 0x000076100c1d7816 */ /* 0x000fe2000000001d */
[----:B------:R-:W-:Y:S01]  /*1c9c0*/  @P1 IMAD.MOV.U32 R63, RZ, RZ, R57 ;  /* 0x000000ffff3f1224 */ /* 0x000fe200078e0039 */
[----:B------:R-:W-:-:S05]  /*1c9d0*/  LEA R30, R43, R30, 0x1 ;  /* 0x0000001e2b1e7211 */ /* 0x000fca00078e08ff */
        /* <DEDUP_REMOVED lines=29> */
[----:B------:R0:W2:Y:S02]  /*1cbb0*/  I2F.F64 R56, R52 ;  /* 0x0000003400387312 */ /* 0x0000a40000201c00 */
[----:B0-----:R-:W-:-:S06]  /*1cbc0*/  IMAD.MOV.U32 R52, RZ, RZ, R70 ;  /* 0x000000ffff347224 */ /* 0x001fcc00078e0046 */
[----:B------:R-:W-:Y:S01]  /*1cbd0*/  DFMA R66, R48, R52, R50 ;  /* 0x000000343042722b */ /* 0x000fe20000000032 */
[----:B--2---:R-:W-:Y:S10]  /*1cbe0*/  @!P0 BRA `(.L_x_421) ;  /* 0x0000000000188947 */ /* 0x004ff40003800000 */
[----:B-1----:R-:W-:Y:S01]  /*1cbf0*/  MOV R38, R54 ;  /* 0x0000003600267202 */ /* 0x002fe20000000f00 */
[----:B------:R-:W-:Y:S01]  /*1cc00*/  IMAD.MOV.U32 R52, RZ, RZ, R70 ;  /* 0x000000ffff347224 */ /* 0x000fe200078e0046 */
[----:B------:R-:W-:-:S07]  /*1cc10*/  MOV R54, 0x1cc30 ;  /* 0x0001cc3000367802 */ /* 0x000fce0000000f00 */
[----:B------:R-:W-:Y:S05]  /*1cc20*/  CALL.REL.NOINC `($__internal_1_$__cuda_sm20_dsqrt_rn_f64_mediumpath_v1) ;  /* 0x0000013800607944 */ /* 0x000fea0003c00000 */
[----:B------:R-:W-:Y:S02]  /*1cc30*/  IMAD.MOV.U32 R66, RZ, RZ, R46 ;  /* 0x000000ffff427224 */ /* 0x000fe400078e002e */
[----:B------:R-:W-:-:S07]  /*1cc40*/  IMAD.MOV.U32 R67, RZ, RZ, R47 ;  /* 0x000000ffff437224 */ /* 0x000fce00078e002f */
.L_x_421:
[----:B------:R-:W-:Y:S05]  /*1cc50*/  BSYNC.RECONVERGENT B4 ;  /* 0x0000000000047941 */ /* 0x000fea0003800200 */
.L_x_420:
        /* <DEDUP_REMOVED lines=18> */
[----:B-1----:R-:W-:Y:S01]  /*1cd80*/  MOV R38, 0x1cdb0 ;  /* 0x0001cdb000267802 */ /* 0x002fe20000000f00 */
[----:B------:R-:W-:-:S07]  /*1cd90*/  IMAD.MOV.U32 R49, RZ, RZ, R67 ;  /* 0x000000ffff317224 */ /* 0x000fce00078e0043 */
[----:B------:R-:W-:Y:S05]  /*1cda0*/  CALL.REL.NOINC `($__internal_0_$__cuda_sm20_div_rn_f64_full) ;  /* 0x0000013000947944 */ /* 0x000fea0003c00000 */
[----:B------:R-:W-:Y:S01]  /*1cdb0*/  IMAD.MOV.U32 R46, RZ, RZ, R56 ;  /* 0x000000ffff2e7224 */ /* 0x000fe200078e0038 */
[----:B------:R-:W-:-:S07]  /*1cdc0*/  MOV R47, R57 ;  /* 0x00000039002f7202 */ /* 0x000fce0000000f00 */
.L_x_423:
[----:B------:R-:W-:Y:S05]  /*1cdd0*/  BSYNC.RECONVERGENT B4 ;  /* 0x0000000000047941 */ /* 0x000fea0003800200 */
.L_x_422:
[----:B------:R-:W-:Y:S01]  /*1cde0*/  DSETP.GT.AND P0, PT, R46, R62, PT ;  /* 0x0000003e2e00722a */ /* 0x000fe20003f04000 */
[----:B------:R-:W-:Y:S02]  /*1cdf0*/  MOV R29, 0x1 ;  /* 0x00000001001d7802 */ /* 0x000fe40000000f00 */
[----:B------:R-:W-:-:S04]  /*1ce00*/  ISETP.GT.AND P1, PT, R30, RZ, PT ;  /* 0x000000ff1e00720c */ /* 0x000fc80003f24270 */
[----:B------:R-:W-:-:S04]  /*1ce10*/  SEL R49, R42, RZ, P1 ;  /* 0x000000ff2a317207 */ /* 0x000fc80000800000 */
[----:B------:R-:W-:-:S03]  /*1ce20*/  IADD3 R28, PT, PT, R28, R49, RZ ;  /* 0x000000311c1c7210 */ /* 0x000fc60007ffe0ff */
[----:B-1----:R-:W-:Y:S02]  /*1ce30*/  @P0 IMAD.IADD R38, R27, 0x1, -R24 ;  /* 0x000000011b260824 */ /* 0x002fe400078e0a18 */
[----:B------:R-:W-:Y:S02]  /*1ce40*/  @P0 IMAD.IADD R27, R11, 0x1, -R25 ;  /* 0x000000010b1b0824 */ /* 0x000fe400078e0a19 */
[----:B------:R-:W-:Y:S02]  /*1ce50*/  @P0 IMAD.MOV.U32 R62, RZ, RZ, R46 ;  /* 0x000000ffff3e0224 */ /* 0x000fe400078e002e */
[--C-:B------:R-:W-:Y:S01]  /*1ce60*/  @P0 IMAD R38, R38, 0xc9, R27.reuse ;  /* 0x000000c926260824 */ /* 0x100fe200078e021b */
[----:B------:R-:W-:Y:S01]  /*1ce70*/  @P0 PRMT R27, R29, 0x7610, R27 ;  /* 0x000076101d1b0816 */ /* 0x000fe2000000001b */
[----:B------:R-:W-:Y:S01]  /*1ce80*/  @P0 IMAD.MOV.U32 R63, RZ, RZ, R47 ;  /* 0x000000ffff3f0224 */ /* 0x000fe200078e002f */
[----:B------:R-:W-:Y:S01]  /*1ce90*/  SEL R29, R3, RZ, P1 ;  /* 0x000000ff031d7207 */ /* 0x000fe20000800000 */
[----:B------:R-:W-:Y:S01]  /*1cea0*/  @P0 IMAD.IADD R38, R1, 0x1, R38 ;  /* 0x0000000101260824 */ /* 0x000fe200078e0226 */
[----:B------:R-:W-:-:S03]  /*1ceb0*/  ISETP.NE.AND P1, PT, R5, 0x2, PT ;  /* 0x000000020500780c */ /* 0x000fc60003f25270 */
[--C-:B------:R-:W-:Y:S01]  /*1cec0*/  IMAD.IADD R30, R30, 0x1, -R29.reuse ;  /* 0x000000011e1e7824 */ /* 0x100fe200078e0a1d */
[----:B------:R2:W-:Y:S01]  /*1ced0*/  @P0 STL.U8 [R38], R27 ;  /* 0x0000001b26000387 */ /* 0x0005e20000100000 */
[----:B------:R-:W-:-:S03]  /*1cee0*/  PRMT R29, R9, 0x7610, R29 ;  /* 0x00007610091d7816 */ /* 0x000fc6000000001d */
[----:B------:R-:W-:-:S05]  /*1cef0*/  LEA R30, R43, R30, 0x1 ;  /* 0x0000001e2b1e7211 */ /* 0x000fca00078e08ff */
[----:B------:R-:W-:Y:S05]  /*1cf00*/  @!P1 BRA `(.L_x_417) ;  /* 0x0000000400409947 */ /* 0x000fea0003800000 */
[----:B------:R-:W0:Y:S01]  /*1cf10*/  LDCU.64 UR8, c[0x0][0x380] ;  /* 0x00007000ff0877ac */ /* 0x000e220008000a00 */
[----:B------:R-:W-:Y:S01]  /*1cf20*/  LOP3.LUT R5, R28, 0xffff, RZ, 0xc0, !PT ;  /* 0x0000ffff1c057812 */ /* 0x000fe200078ec0ff */
[----:B------:R-:W-:Y:S02]  /*1cf30*/  IMAD.MOV.U32 R46, RZ, RZ, R8 ;  /* 0x000000ffff2e7224 */ /* 0x000fe400078e0008 */
[----:B------:R-:W-:Y:S01]  /*1cf40*/  IMAD.MOV.U32 R47, RZ, RZ, RZ ;  /* 0x000000ffff2f7224 */ /* 0x000fe200078e00ff */
[----:B------:R-:W-:Y:S01]  /*1cf50*/  UMOV UR4, URZ ;  /* 0x000000ff00047c82 */ /* 0x000fe20008000000 */
[----:B------:R-:W-:-:S05]  /*1cf60*/  IMAD.WIDE.U32 R46, R6, R5, R46 ;  /* 0x00000005062e7225 */ /* 0x000fca00078e002e */
[----:B--2---:R-:W-:Y:S02]  /*1cf70*/  IADD3 R27, PT, PT, R47, UR4, RZ ;  /* 0x000000042f1b7c10 */ /* 0x004fe4000fffe0ff */
        /* <DEDUP_REMOVED lines=31> */
.L_x_425:
[----:B------:R-:W-:Y:S05]  /*1d170*/  BSYNC.RECONVERGENT B4 ;  /* 0x0000000000047941 */ /* 0x000fea0003800200 */
.L_x_424:
        /* <DEDUP_REMOVED lines=23> */
.L_x_427:
[----:B------:R-:W-:Y:S05]  /*1d2f0*/  BSYNC.RECONVERGENT B4 ;  /* 0x0000000000047941 */ /* 0x000fea0003800200 */
.L_x_426:
[----:B------:R-:W-:Y:S01]  /*1d300*/  DSETP.GT.AND P0, PT, R46, R62, PT ;  /* 0x0000003e2e00722a */ /* 0x000fe20003f04000 */
[----:B------:R-:W-:Y:S01]  /*1d310*/  MOV R27, 0x1 ;  /* 0x00000001001b7802 */ /* 0x000fe20000000f00 */
[----:B------:R-:W-:Y:S01]  /*1d320*/  VIADD R29, R0, 0x3 ;  /* 0x00000003001d7836 */ /* 0x000fe20000000000 */
[----:B------:R-:W-:-:S04]  /*1d330*/  ISETP.GT.AND P1, PT, R30, RZ, PT ;  /* 0x000000ff1e00720c */ /* 0x000fc80003f24270 */
[----:B------:R-:W-:-:S05]  /*1d340*/  SEL R49, R42, RZ, P1 ;  /* 0x000000ff2a317207 */ /* 0x000fca0000800000 */
[----:B------:R-:W-:Y:S02]  /*1d350*/  IMAD.IADD R28, R28, 0x1, R49 ;  /* 0x000000011c1c7824 */ /* 0x000fe400078e0231 */
[----:B------:R-:W-:Y:S01]  /*1d360*/  @P0 IMAD.IADD R38, R5, 0x1, -R24 ;  /* 0x0000000105260824 */ /* 0x000fe200078e0a18 */
[----:B------:R-:W-:Y:S01]  /*1d370*/  @P0 MOV R63, R47 ;  /* 0x0000002f003f0202 */ /* 0x000fe20000000f00 */
[----:B------:R-:W-:Y:S02]  /*1d380*/  @P0 IMAD.IADD R5, R8, 0x1, -R25 ;  /* 0x0000000108050824 */ /* 0x000fe400078e0a19 */
[----:B------:R-:W-:Y:S02]  /*1d390*/  @P0 IMAD.MOV.U32 R62, RZ, RZ, R46 ;  /* 0x000000ffff3e0224 */ /* 0x000fe400078e002e */
[--C-:B------:R-:W-:Y:S01]  /*1d3a0*/  @P0 IMAD R38, R38, 0xc9, R5.reuse ;  /* 0x000000c926260824 */ /* 0x100fe200078e0205 */
[----:B------:R-:W-:Y:S02]  /*1d3b0*/  @P0 PRMT R5, R27, 0x7610, R5 ;  /* 0x000076101b050816 */ /* 0x000fe40000000005 */
[----:B------:R-:W-:Y:S01]  /*1d3c0*/  SEL R27, R3, RZ, P1 ;  /* 0x000000ff031b7207 */ /* 0x000fe20000800000 */
[----:B------:R-:W-:-:S03]  /*1d3d0*/  @P0 IMAD.IADD R38, R1, 0x1, R38 ;  /* 0x0000000101260824 */ /* 0x000fc600078e0226 */
[----:B------:R-:W-:Y:S02]  /*1d3e0*/  IADD3 R30, PT, PT, R30, -R27, RZ ;  /* 0x8000001b1e1e7210 */ /* 0x000fe40007ffe0ff */
[----:B------:R3:W-:Y:S03]  /*1d3f0*/  @P0 STL.U8 [R38], R5 ;  /* 0x0000000526000387 */ /* 0x0007e60000100000 */
[----:B------:R-:W-:-:S07]  /*1d400*/  IMAD R30, R43, 0x2, R30 ;  /* 0x000000022b1e7824 */ /* 0x000fce00078e021e */
.L_x_417:
[----:B------:R-:W-:Y:S05]  /*1d410*/  BSYNC.RECONVERGENT B3 ;  /* 0x0000000000037941 */ /* 0x000fea0003800200 */
.L_x_416:
[----:B---3--:R-:W-:-:S05]  /*1d420*/  IMAD.MOV R5, RZ, RZ, -R34 ;  /* 0x000000ffff057224 */ /* 0x008fca00078e0a22 */
[----:B------:R-:W-:-:S04]  /*1d430*/  PRMT R5, R5, 0x7710, RZ ;  /* 0x0000771005057816 */ /* 0x000fc800000000ff */
[----:B------:R-:W-:-:S04]  /*1d440*/  IADD3 R5, PT, PT, R45, R0, R5 ;  /* 0x000000002d057210 */ /* 0x000fc80007ffe005 */
[----:B------:R-:W-:-:S04]  /*1d450*/  LOP3.LUT R5, R5, 0xffff, RZ, 0xc0, !PT ;  /* 0x0000ffff05057812 */ /* 0x000fc800078ec0ff */
[----:B------:R-:W-:-:S13]  /*1d460*/  ISETP.GT.U32.AND P0, PT, R5, 0xfffc, PT ;  /* 0x0000fffc0500780c */ /* 0x000fda0003f04070 */
[----:B------:R-:W-:Y:S05]  /*1d470*/  @P0 BRA `(.L_x_415) ;  /* 0x0000005800a80947 */ /* 0x000fea0003800000 */
[----:B------:R-:W-:Y:S01]  /*1d480*/  BSSY.RECONVERGENT B3, `(.L_x_428) ;  /* 0x000014b000037945 */ /* 0x000fe20003800200 */
.L_x_446:
[----:B------:R-:W3:Y:S01]  /*1d490*/  LDCU.64 UR8, c[0x0][0x380] ;  /* 0x00007000ff0877ac */ /* 0x000ee20008000a00 */
[----:B------:R-:W-:Y:S01]  /*1d4a0*/  HFMA2 R73, -RZ, RZ, 0, 0 ;  /* 0x00000000ff497431 */ /* 0x000fe200000001ff */
[----:B------:R-:W-:Y:S02]  /*1d4b0*/  LOP3.LUT R72, R29, 0xffff, RZ, 0xc0, !PT ;  /* 0x0000ffff1d487812 */ /* 0x000fe400078ec0ff */
[----:B--2---:R-:W-:Y:S01]  /*1d4c0*/  LOP3.LUT R27, R28, 0xffff, RZ, 0xc0, !PT ;  /* 0x0000ffff1c1b7812 */ /* 0x004fe200078ec0ff */
[----:B------:R-:W-:-:S04]  /*1d4d0*/  UMOV UR4, URZ ;  /* 0x000000ff00047c82 */ /* 0x000fc80008000000 */
[----:B0-----:R-:W-:-:S04]  /*1d4e0*/  IMAD.WIDE.U32 R46, R6, R27, R72 ;  /* 0x0000001b062e7225 */ /* 0x001fc800078e0048 */
[----:B------:R-:W-:Y:S01]  /*1d4f0*/  VIADD R5, R47, UR4 ;  /* 0x000000042f057c36 */ /* 0x000fe20008000000 */
[----:B---3--:R-:W-:-:S04]  /*1d500*/  LEA R52, P0, R46, UR8, 0x1 ;  /* 0x000000082e347c11 */ /* 0x008fc8000f8008ff */
[----:B------:R-:W-:-:S05]  /*1d510*/  LEA.HI.X R53, R46, UR9, R5, 0x1, P0 ;  /* 0x000000092e357c11 */ /* 0x000fca00080f0c05 */
[----:B------:R0:W2:Y:S01]  /*1d520*/  LDG.E.S16 R52, desc[UR6][R52.64] ;  /* 0x0000000634347981 */ /* 0x0000a2000c1e1700 */
[----:B------:R-:W-:Y:S01]  /*1d530*/  IMAD.IADD R5, R72, 0x1, -R40 ;  /* 0x0000000148057824 */ /* 0x000fe200078e0a28 */
[----:B-1----:R-:W-:Y:S01]  /*1d540*/  IADD3 R38, PT, PT, -R2, R27, RZ ;  /* 0x0000001b02267210 */ /* 0x002fe20007ffe1ff */
        /* <DEDUP_REMOVED lines=28> */
.L_x_430:
[----:B------:R-:W-:Y:S05]  /*1d710*/  BSYNC.RECONVERGENT B4 ;  /* 0x0000000000047941 */ /* 0x000fea0003800200 */
.L_x_429:
        /* <DEDUP_REMOVED lines=17> */
[----:B------:R-:W-:Y:S01]  /*1d830*/  MOV R49, R71 ;  /* 0x0000004700317202 */ /* 0x000fe20000000f00 */
[----:B------:R-:W-:Y:S01]  /*1d840*/  IMAD.MOV.U32 R50, RZ, RZ, R70 ;  /* 0x000000ffff327224 */ /* 0x000fe200078e0046 */
[----:B------:R-:W-:-:S07]  /*1d850*/  MOV R38, 0x1d870 ;  /* 0x0001d87000267802 */ /* 0x000fce0000000f00 */
[----:B------:R-:W-:Y:S05]  /*1d860*/  CALL.REL.NOINC `($__internal_0_$__cuda_sm20_div_rn_f64_full) ;  /* 0x0000012400e47944 */ /* 0x000fea0003c00000 */
[----:B------:R-:W-:Y:S02]  /*1d870*/  IMAD.MOV.U32 R66, RZ, RZ, R56 ;  /* 0x000000ffff427224 */ /* 0x000fe400078e0038 */
[----:B------:R-:W-:-:S07]  /*1d880*/  IMAD.MOV.U32 R67, RZ, RZ, R57 ;  /* 0x000000ffff437224 */ /* 0x000fce00078e0039 */
.L_x_432:
[----:B------:R-:W-:Y:S05]  /*1d890*/  BSYNC.RECONVERGENT B4 ;  /* 0x0000000000047941 */ /* 0x000fea0003800200 */
.L_x_431:
        /* <DEDUP_REMOVED lines=23> */
[----:B------:R-:W-:Y:S01]  /*1da10*/  @P1 IMAD.IADD R38, R72, 0x1, -R25 ;  /* 0x0000000148261824 */ /* 0x000fe200078e0a19 */
[----:B------:R-:W-:Y:S01]  /*1da20*/  @P1 IADD3 R27, PT, PT, -R24, R27, RZ ;  /* 0x0000001b181b1210 */ /* 0x000fe20007ffe1ff */
[----:B------:R-:W-:Y:S02]  /*1da30*/  @P1 IMAD.MOV.U32 R62, RZ, RZ, R66 ;  /* 0x000000ffff3e1224 */ /* 0x000fe400078e0042 */
[----:B------:R-:W-:-:S02]  /*1da40*/  @P1 IMAD.MOV.U32 R63, RZ, RZ, R67 ;  /* 0x000000ffff3f1224 */ /* 0x000fc400078e0043 */
[----:B------:R-:W-:Y:S01]  /*1da50*/  @P1 IMAD R38, R27, 0xc9, R38 ;  /* 0x000000c91b261824 */ /* 0x000fe200078e0226 */
[----:B------:R-:W-:-:S04]  /*1da60*/  SEL R27, R3, RZ, P0 ;  /* 0x000000ff031b7207 */ /* 0x000fc80000000000 */
[----:B------:R-:W-:Y:S02]  /*1da70*/  @P1 IADD3 R38, PT, PT, R1, R38, RZ ;  /* 0x0000002601261210 */ /* 0x000fe40007ffe0ff */
[----:B------:R-:W-:Y:S01]  /*1da80*/  IADD3 R30, PT, PT, -R27, R30, RZ ;  /* 0x0000001e1b1e7210 */ /* 0x000fe20007ffe1ff */
        /* <DEDUP_REMOVED lines=11> */
[----:B------:R-:W-:Y:S01]  /*1db40*/  VIADD R53, R73, 0xfff00000 ;  /* 0xfff0000049357836 */ /* 0x000fe20000000000 */
[----:B------:R-:W-:-:S05]  /*1db50*/  MOV R52, R72 ;  /* 0x0000004800347202 */ /* 0x000fca0000000f00 */
[----:B0-----:R-:W-:-:S08]  /*1db60*/  DFMA R48, R50, -R50, R46 ;  /* 0x800000323230722b */ /* 0x001fd0000000002e */
[----:B------:R-:W-:Y:S01]  /*1db70*/  DFMA R70, R48, R52, R50 ;  /* 0x000000343046722b */ /* 0x000fe20000000032 */
[----:B--2---:R-:W-:-:S04]  /*1db80*/  IMAD.IADD R44, R44, 0x1, -R37 ;  /* 0x000000012c2c7824 */ /* 0x004fc800078e0a25 */
[----:B------:R0:W1:Y:S01]  /*1db90*/  I2F.F64 R56, R44 ;  /* 0x0000002c00387312 */ /* 0x0000620000201c00 */
[----:B------:R-:W-:Y:S05]  /*1dba0*/  @!P0 BRA `(.L_x_434) ;  /* 0x0000000000188947 */ /* 0x000fea0003800000 */
[----:B------:R-:W-:Y:S01]  /*1dbb0*/  IMAD.MOV.U32 R38, RZ, RZ, R54 ;  /* 0x000000ffff267224 */ /* 0x000fe200078e0036 */
[----:B------:R-:W-:Y:S01]  /*1dbc0*/  MOV R54, 0x1dbf0 ;  /* 0x0001dbf000367802 */ /* 0x000fe20000000f00 */
[----:B------:R-:W-:-:S07]  /*1dbd0*/  IMAD.MOV.U32 R52, RZ, RZ, R72 ;  /* 0x000000ffff347224 */ /* 0x000fce00078e0048 */
[----:B01----:R-:W-:Y:S05]  /*1dbe0*/  CALL.REL.NOINC `($__internal_1_$__cuda_sm20_dsqrt_rn_f64_mediumpath_v1) ;  /* 0x0000012800707944 */ /* 0x003fea0003c00000 */
[----:B------:R-:W-:Y:S01]  /*1dbf0*/  MOV R70, R46 ;  /* 0x0000002e00467202 */ /* 0x000fe20000000f00 */
[----:B------:R-:W-:-:S07]  /*1dc00*/  IMAD.MOV.U32 R71, RZ, RZ, R47 ;  /* 0x000000ffff477224 */ /* 0x000fce00078e002f */
.L_x_434:
[----:B------:R-:W-:Y:S05]  /*1dc10*/  BSYNC.RECONVERGENT B4 ;  /* 0x0000000000047941 */ /* 0x000fea0003800200 */
.L_x_433:
        /* <DEDUP_REMOVED lines=20> */
[----:B0-----:R-:W-:Y:S05]  /*1dd60*/  CALL.REL.NOINC `($__internal_0_$__cuda_sm20_div_rn_f64_full) ;  /* 0x0000012000a47944 */ /* 0x001fea0003c00000 */
[----:B------:R-:W-:Y:S02]  /*1dd70*/  IMAD.MOV.U32 R66, RZ, RZ, R56 ;  /* 0x000000ffff427224 */ /* 0x000fe400078e0038 */
[----:B------:R-:W-:-:S07]  /*1dd80*/  IMAD.MOV.U32 R67, RZ, RZ, R57 ;  /* 0x000000ffff437224 */ /* 0x000fce00078e0039 */
.L_x_436:
[----:B------:R-:W-:Y:S05]  /*1dd90*/  BSYNC.RECONVERGENT B4 ;  /* 0x0000000000047941 */ /* 0x000fea0003800200 */
.L_x_435:
[----:B------:R-:W-:Y:S01]  /*1dda0*/  LEA R27, R43, R30, 0x1 ;  /* 0x0000001e2b1b7211 */ /* 0x000fe200078e08ff */
[----:B------:R-:W1:Y:S01]  /*1ddb0*/  LDCU.64 UR8, c[0x0][0x380] ;  /* 0x00007000ff0877ac */ /* 0x000e620008000a00 */
[----:B------:R-:W-:Y:S01]  /*1ddc0*/  VIADD R72, R29, 0x2 ;  /* 0x000000021d487836 */ /* 0x000fe20000000000 */
[----:B------:R-:W-:Y:S02]  /*1ddd0*/  MOV R73, RZ ;  /* 0x000000ff00497202 */ /* 0x000fe40000000f00 */
        /* <DEDUP_REMOVED lines=8> */
[----:B-1----:R-:W-:-:S04]  /*1de60*/  LEA R48, P1, R46, UR8, 0x1 ;  /* 0x000000082e307c11 */ /* 0x002fc8000f8208ff */
[----:B------:R-:W-:-:S05]  /*1de70*/  LEA.HI.X R49, R46, UR9, R47, 0x1, P1 ;  /* 0x000000092e317c11 */ /* 0x000fca00088f0c2f */
[----:B------:R1:W2:Y:S01]  /*1de80*/  LDG.E.S16 R38, desc[UR6][R48.64] ;  /* 0x0000000630267981 */ /* 0x0002a2000c1e1700 */
[----:B------:R-:W-:Y:S01]  /*1de90*/  IMAD.IADD R30, R72, 0x1, -R40 ;  /* 0x00000001481e7824 */ /* 0x000fe200078e0a28 */
[----:B------:R-:W-:Y:S01]  /*1dea0*/  IADD3 R47, PT, PT, -R2, R61, RZ ;  /* 0x0000003d022f7210 */ /* 0x000fe20007ffe1ff */
[----:B------:R-:W-:Y:S01]  /*1deb0*/  DSETP.GT.AND P1, PT, R66, R62, PT ;  /* 0x0000003e4200722a */ /* 0x000fe20003f24000 */
[----:B0-----:R-:W-:Y:S01]  /*1dec0*/  MOV R44, 0x1 ;  /* 0x00000001002c7802 */ /* 0x001fe20000000f00 */
[----:B------:R-:W-:Y:S01]  /*1ded0*/  IMAD R30, R30, R30, RZ ;  /* 0x0000001e1e1e7224 */ /* 0x000fe200078e02ff */
[----:B------:R-:W-:Y:S03]  /*1dee0*/  BSSY.RECONVERGENT B4, `(.L_x_437) ;  /* 0x0000024000047945 */ /* 0x000fe60003800200 */
[----:B------:R-:W-:Y:S01]  /*1def0*/  IMAD R47, R47, R47, R30 ;  /* 0x0000002f2f2f7224 */ /* 0x000fe200078e021e */
[----:B-1----:R-:W-:Y:S01]  /*1df00*/  MOV R49, 0x3fd80000 ;  /* 0x3fd8000000317802 */ /* 0x002fe20000000f00 */
[----:B------:R-:W-:-:S04]  /*1df10*/  IMAD.MOV.U32 R48, RZ, RZ, 0x0 ;  /* 0x00000000ff307424 */ /* 0x000fc800078e00ff */
[----:B------:R-:W0:Y:S02]  /*1df20*/  I2F.F64.U32 R46, R47 ;  /* 0x0000002f002e7312 */ /* 0x000e240000201800 */
[----:B------:R-:W-:Y:S01]  /*1df30*/  @P1 IMAD.IADD R5, R5, 0x1, -R24 ;  /* 0x0000000105051824 */ /* 0x000fe200078e0a18 */
[----:B------:R-:W-:Y:S01]  /*1df40*/  @P1 MOV R63, R67 ;  /* 0x00000043003f1202 */ /* 0x000fe20000000f00 */
[----:B------:R-:W-:Y:S02]  /*1df50*/  @P1 IMAD.IADD R30, R74, 0x1, -R25 ;  /* 0x000000014a1e1824 */ /* 0x000fe400078e0a19 */
[----:B------:R-:W-:Y:S02]  /*1df60*/  @P1 IMAD.MOV.U32 R62, RZ, RZ, R66 ;  /* 0x000000ffff3e1224 */ /* 0x000fe400078e0042 */
[----:B------:R-:W-:-:S04]  /*1df70*/  @P1 IMAD R30, R5, 0xc9, R30 ;  /* 0x000000c9051e1824 */ /* 0x000fc800078e021e */
[----:B------:R-:W-:Y:S01]  /*1df80*/  @P1 IMAD.IADD R5, R1, 0x1, R30 ;  /* 0x0000000101051824 */ /* 0x000fe200078e021e */
[----:B------:R-:W-:Y:S01]  /*1df90*/  SEL R30, R3, RZ, P0 ;  /* 0x000000ff031e7207 */ /* 0x000fe20000000000 */
[----:B0-----:R-:W0:Y:S01]  /*1dfa0*/  MUFU.RSQ64H R55, R47 ;  /* 0x0000002f00377308 */ /* 0x001e220000001c00 */
[----:B------:R-:W-:Y:S02]  /*1dfb0*/  VIADD R54, R47, 0xfcb00000 ;  /* 0xfcb000002f367836 */ /* 0x000fe40000000000 */
        /* <DEDUP_REMOVED lines=13> */
[----:B--2---:R-:W-:-:S04]  /*1e090*/  IMAD.IADD R38, R38, 0x1, -R37 ;  /* 0x0000000126267824 */ /* 0x004fc800078e0a25 */
[----:B------:R1:W0:Y:S01]  /*1e0a0*/  I2F.F64 R56, R38 ;  /* 0x0000002600387312 */ /* 0x0002220000201c00 */
[----:B------:R-:W-:Y:S05]  /*1e0b0*/  @!P0 BRA `(.L_x_438) ;  /* 0x0000000000188947 */ /* 0x000fea0003800000 */
[----:B-1----:R-:W-:Y:S01]  /*1e0c0*/  MOV R38, R54 ;  /* 0x0000003600267202 */ /* 0x002fe20000000f00 */
[----:B------:R-:W-:Y:S01]  /*1e0d0*/  IMAD.MOV.U32 R52, RZ, RZ, R74 ;  /* 0x000000ffff347224 */ /* 0x000fe200078e004a */
[----:B------:R-:W-:-:S07]  /*1e0e0*/  MOV R54, 0x1e100 ;  /* 0x0001e10000367802 */ /* 0x000fce0000000f00 */
[----:B0-----:R-:W-:Y:S05]  /*1e0f0*/  CALL.REL.NOINC `($__internal_1_$__cuda_sm20_dsqrt_rn_f64_mediumpath_v1) ;  /* 0x00000124002c7944 */ /* 0x001fea0003c00000 */
[----:B------:R-:W-:Y:S02]  /*1e100*/  IMAD.MOV.U32 R70, RZ, RZ, R46 ;  /* 0x000000ffff467224 */ /* 0x000fe400078e002e */
[----:B------:R-:W-:-:S07]  /*1e110*/  IMAD.MOV.U32 R71, RZ, RZ, R47 ;  /* 0x000000ffff477224 */ /* 0x000fce00078e002f */
.L_x_438:
[----:B------:R-:W-:Y:S05]  /*1e120*/  BSYNC.RECONVERGENT B4 ;  /* 0x0000000000047941 */ /* 0x000fea0003800200 */
.L_x_437:
[----:B------:R-:W2:Y:S01]  /*1e130*/  MUFU.RCP64H R49, R71 ;  /* 0x0000004700317308 */ /* 0x000ea20000001800 */
[----:B------:R-:W-:Y:S01]  /*1e140*/  HFMA2 R48, -RZ, RZ, 0, 5.9604644775390625e-08 ;  /* 0x00000001ff307431 */ /* 0x000fe200000001ff */
[----:B0-----:R-:W-:Y:S01]  /*1e150*/  FSETP.GEU.AND P1, PT, |R57|, 6.5827683646048100446e-37, PT ;  /* 0x036000003900780b */ /* 0x001fe20003f2e200 */
        /* <DEDUP_REMOVED lines=20> */
.L_x_440:
[----:B------:R-:W-:Y:S05]  /*1e2a0*/  BSYNC.RECONVERGENT B4 ;  /* 0x0000000000047941 */ /* 0x000fea0003800200 */
.L_x_439:
        /* <DEDUP_REMOVED lines=20> */
[----:B------:R-:W-:-:S04]  /*1e3f0*/  IMAD R30, R30, R30, RZ ;  /* 0x0000001e1e1e7224 */ /* 0x000fc800078e02ff */
[----:B------:R-:W-:Y:S01]  /*1e400*/  IMAD R47, R47, R47, R30 ;  /* 0x0000002f2f2f7224 */ /* 0x000fe200078e021e */
[----:B0-----:R-:W-:Y:S01]  /*1e410*/  MOV R48, 0x0 ;  /* 0x0000000000307802 */ /* 0x001fe20000000f00 */
[----:B------:R-:W-:-:S04]  /*1e420*/  IMAD.MOV.U32 R49, RZ, RZ, 0x3fd80000 ;  /* 0x3fd80000ff317424 */ /* 0x000fc800078e00ff */
[----:B------:R-:W0:Y:S01]  /*1e430*/  I2F.F64.U32 R46, R47 ;  /* 0x0000002f002e7312 */ /* 0x000e220000201800 */
[----:B------:R-:W-:Y:S01]  /*1e440*/  @P1 IADD3 R30, PT, PT, -R25, R72, RZ ;  /* 0x00000048191e1210 */ /* 0x000fe20007ffe1ff */
[----:B------:R-:W-:Y:S01]  /*1e450*/  @P1 IMAD.IADD R61, R61, 0x1, -R24 ;  /* 0x000000013d3d1824 */ /* 0x000fe200078e0a18 */
[----:B------:R-:W-:Y:S01]  /*1e460*/  @P1 MOV R62, R66 ;  /* 0x00000042003e1202 */ /* 0x000fe20000000f00 */
[----:B------:R-:W-:Y:S02]  /*1e470*/  @P1 IMAD.MOV.U32 R63, RZ, RZ, R67 ;  /* 0x000000ffff3f1224 */ /* 0x000fe400078e0043 */
[----:B------:R-:W-:-:S04]  /*1e480*/  @P1 IMAD R30, R61, 0xc9, R30 ;  /* 0x000000c93d1e1824 */ /* 0x000fc800078e021e */
[----:B------:R-:W-:Y:S02]  /*1e490*/  @P1 IMAD.IADD R61, R1, 0x1, R30 ;  /* 0x00000001013d1824 */ /* 0x000fe400078e021e */
[----:B------:R-:W-:Y:S01]  /*1e4a0*/  IMAD.IADD R30, R38, 0x1, -R59 ;  /* 0x00000001261e7824 */ /* 0x000fe200078e0a3b */
        /* <DEDUP_REMOVED lines=11> */
[----:B------:R-:W-:Y:S02]  /*1e560*/  VIADD R53, R73, 0xfff00000 ;  /* 0xfff0000049357836 */ /* 0x000fe40000000000 */
[----:B------:R-:W-:-:S04]  /*1e570*/  IMAD.MOV.U32 R52, RZ, RZ, R72 ;  /* 0x000000ffff347224 */ /* 0x000fc800078e0048 */
[----:B0-----:R-:W-:-:S08]  /*1e580*/  DFMA R48, R50, -R50, R46 ;  /* 0x800000323230722b */ /* 0x001fd0000000002e */
[----:B------:R-:W-:Y:S01]  /*1e590*/  DFMA R70, R48, R52, R50 ;  /* 0x000000343046722b */ /* 0x000fe20000000032 */
[----:B--2---:R-:W-:-:S04]  /*1e5a0*/  IADD3 R44, PT, PT, -R37, R44, RZ ;  /* 0x0000002c252c7210 */ /* 0x004fc80007ffe1ff */
[----:B------:R0:W1:Y:S01]  /*1e5b0*/  I2F.F64 R56, R44 ;  /* 0x0000002c00387312 */ /* 0x0000620000201c00 */
[----:B------:R-:W-:Y:S05]  /*1e5c0*/  @!P0 BRA `(.L_x_442) ;  /* 0x0000000000188947 */ /* 0x000fea0003800000 */
[----:B------:R-:W-:Y:S01]  /*1e5d0*/  IMAD.MOV.U32 R38, RZ, RZ, R54 ;  /* 0x000000ffff267224 */ /* 0x000fe200078e0036 */
[----:B------:R-:W-:Y:S02]  /*1e5e0*/  MOV R52, R72 ;  /* 0x0000004800347202 */ /* 0x000fe40000000f00 */
[----:B------:R-:W-:-:S07]  /*1e5f0*/  MOV R54, 0x1e610 ;  /* 0x0001e61000367802 */ /* 0x000fce0000000f00 */
[----:B01----:R-:W-:Y:S05]  /*1e600*/  CALL.REL.NOINC `($__internal_1_$__cuda_sm20_dsqrt_rn_f64_mediumpath_v1) ;  /* 0x0000011c00e87944 */ /* 0x003fea0003c00000 */
[----:B------:R-:W-:Y:S01]  /*1e610*/  IMAD.MOV.U32 R70, RZ, RZ, R46 ;  /* 0x000000ffff467224 */ /* 0x000fe200078e002e */
[----:B------:R-:W-:-:S07]  /*1e620*/  MOV R71, R47 ;  /* 0x0000002f00477202 */ /* 0x000fce0000000f00 */
.L_x_442:
[----:B------:R-:W-:Y:S05]  /*1e630*/  BSYNC.RECONVERGENT B4 ;  /* 0x0000000000047941 */ /* 0x000fea0003800200 */
.L_x_441:
        /* <DEDUP_REMOVED lines=20> */
[----:B0-----:R-:W-:Y:S05]  /*1e780*/  CALL.REL.NOINC `($__internal_0_$__cuda_sm20_div_rn_f64_full) ;  /* 0x00000118001c7944 */ /* 0x001fea0003c00000 */
[----:B------:R-:W-:Y:S01]  /*1e790*/  MOV R46, R56 ;  /* 0x00000038002e7202 */ /* 0x000fe20000000f00 */
[----:B------:R-:W-:-:S07]  /*1e7a0*/  IMAD.MOV.U32 R47, RZ, RZ, R57 ;  /* 0x000000ffff2f7224 */ /* 0x000fce00078e0039 */
.L_x_444:
[----:B------:R-:W-:Y:S05]  /*1e7b0*/  BSYNC.RECONVERGENT B4 ;  /* 0x0000000000047941 */ /* 0x000fea0003800200 */
.L_x_443:
[----:B------:R-:W-:Y:S01]  /*1e7c0*/  DSETP.GT.AND P0, PT, R46, R62, PT ;  /* 0x0000003e2e00722a */ /* 0x000fe20003f04000 */
[----:B0-----:R-:W-:Y:S01]  /*1e7d0*/  IMAD.MOV.U32 R44, RZ, RZ, 0x1 ;  /* 0x00000001ff2c7424 */ /* 0x001fe200078e00ff */
        /* <DEDUP_REMOVED lines=12> */
[----:B------:R-:W-:Y:S02]  /*1e8a0*/  ISETP.GT.AND P0, PT, R30, RZ, PT ;  /* 0x000000ff1e00720c */ /* 0x000fe40003f04270 */
[----:B------:R-:W-:Y:S02]  /*1e8b0*/  IADD3 R29, PT, PT, R29, 0x4, RZ ;  /* 0x000000041d1d7810 */ /* 0x000fe40007ffe0ff */
[----:B------:R-:W-:Y:S02]  /*1e8c0*/  SEL R5, R3, RZ, P0 ;  /* 0x000000ff03057207 */ /* 0x000fe40000000000 */
[----:B------:R-:W-:-:S03]  /*1e8d0*/  SEL R27, R42, RZ, P0 ;  /* 0x000000ff2a1b7207 */ /* 0x000fc60000000000 */
[----:B------:R-:W-:Y:S02]  /*1e8e0*/  IMAD.IADD R30, R30, 0x1, -R5 ;  /* 0x000000011e1e7824 */ /* 0x000fe400078e0a05 */
[----:B------:R-:W-:-:S03]  /*1e8f0*/  IMAD.IADD R27, R28, 0x1, R27 ;  /* 0x000000011c1b7824 */ /* 0x000fc600078e021b */
[----:B------:R-:W-:Y:S02]  /*1e900*/  LEA R30, R43, R30, 0x1 ;  /* 0x0000001e2b1e7211 */ /* 0x000fe400078e08ff */
[----:B------:R-:W-:Y:S01]  /*1e910*/  PRMT R28, R27, 0x7610, R28 ;  /* 0x000076101b1c7816 */ /* 0x000fe2000000001c */
[----:B------:R-:W-:Y:S06]  /*1e920*/  BRA `(.L_x_446) ;  /* 0xffffffe800d87947 */ /* 0x000fec000383ffff */
.L_x_445:
[----:B------:R-:W-:Y:S05]  /*1e930*/  BSYNC.RECONVERGENT B3 ;  /* 0x0000000000037941 */ /* 0x000fea0003800200 */
.L_x_428:
[----:B------:R-:W-:Y:S05]  /*1e940*/  BRA `(.L_x_415) ;  /* 0x0000004400747947 */ /* 0x000fea0003800000 */
.L_x_406:
[----:B------:R-:W-:Y:S02]  /*1e950*/  LOP3.LUT R3, R2, 0xffff, RZ, 0xc0, !PT ;  /* 0x0000ffff02037812 */ /* 0x000fe400078ec0ff */
[----:B------:R-:W-:-:S04]  /*1e960*/  LOP3.LUT R28, R58, 0xffff, RZ, 0xc0, !PT ;  /* 0x0000ffff3a1c7812 */ /* 0x000fc800078ec0ff */
[----:B------:R-:W-:-:S13]  /*1e970*/  ISETP.GE.U32.AND P0, PT, R28, R3, PT ;  /* 0x000000031c00720c */ /* 0x000fda0003f06070 */
[----:B------:R-:W-:Y:S05]  /*1e980*/  @P0 BRA `(.L_x_447) ;  /* 0x0000002000bc0947 */ /* 0x000fea0003800000 */
[----:B------:R-:W-:Y:S01]  /*1e990*/  IMAD.MOV R3, RZ, RZ, -R0 ;  /* 0x000000ffff037224 */ /* 0x000fe200078e0a00 */
[----:B------:R-:W-:Y:S01]  /*1e9a0*/  ISETP.NE.AND P1, PT, R32, RZ, PT ;  /* 0x000000ff2000720c */ /* 0x000fe20003f25270 */
[----:B------:R-:W-:Y:S01]  /*1e9b0*/  IMAD.MOV.U32 R29, RZ, RZ, 0x1 ;  /* 0x00000001ff1d7424 */ /* 0x000fe200078e00ff */
[----:B------:R-:W-:Y:S01]  /*1e9c0*/  BSSY.RECONVERGENT B3, `(.L_x_448) ;  /* 0x00000d8000037945 */ /* 0x000fe20003800200 */
[----:B------:R-:W-:Y:S01]  /*1e9d0*/  HFMA2 R73, -RZ, RZ, -2.13671875, -0.0 ;  /* 0xc0468000ff497431 */ /* 0x000fe200000001ff */
[----:B------:R-:W-:Y:S01]  /*1e9e0*/  PRMT R3, R3, 0x7710, RZ ;  /* 0x0000771003037816 */ /* 0x000fe200000000ff */
[----:B------:R-:W-:Y:S01]  /*1e9f0*/  IMAD.MOV.U32 R72, RZ, RZ, 0x0 ;  /* 0x00000000ff487424 */ /* 0x000fe200078e00ff */
[----:B------:R-:W-:-:S03]  /*1ea00*/  PRMT R30, R2, 0x7610, R30 ;  /* 0x00007610021e7816 */ /* 0x000fc6000000001e */
[----:B------:R-:W-:-:S05]  /*1ea10*/  IMAD.IADD R3, R3, 0x1, R60 ;  /* 0x0000000103037824 */ /* 0x000fca00078e023c */
[C---:B------:R-:W-:Y:S02]  /*1ea20*/  PRMT R27, R3.reuse, 0x9910, RZ ;  /* 0x00009910031b7816 */ /* 0x040fe400000000ff */
[----:B------:R-:W-:Y:S02]  /*1ea30*/  PRMT R5, R3, 0x9910, RZ ;  /* 0x0000991003057816 */ /* 0x000fe400000000ff */
[----:B------:R-:W-:Y:S02]  /*1ea40*/  MOV R3, R27 ;  /* 0x0000001b00037202 */ /* 0x000fe40000000f00 */
[----:B------:R-:W-:Y:S02]  /*1ea50*/  IABS R61, R5 ;  /* 0x00000005003d7213 */ /* 0x000fe40000000000 */
[----:B------:R-:W-:Y:S02]  /*1ea60*/  ISETP.GT.AND P0, PT, R3, -0x1, PT ;  /* 0xffffffff0300780c */ /* 0x000fe40003f04270 */
[----:B------:R-:W-:Y:S01]  /*1ea70*/  PRMT R5, R0, 0x7610, R5 ;  /* 0x0000761000057816 */ /* 0x000fe20000000005 */
[----:B------:R-:W-:Y:S01]  /*1ea80*/  IMAD R28, R61, 0x2, -R26 ;  /* 0x000000023d1c7824 */ /* 0x000fe200078e0a1a */
        /* <DEDUP_REMOVED lines=11> */
[----:B--2---:R-:W-:-:S04]  /*1eb40*/  IADD3 R30, PT, PT, -R37, R30, RZ ;  /* 0x0000001e251e7210 */ /* 0x004fc80007ffe1ff */
        /* <DEDUP_REMOVED lines=12> */
.L_x_451:
[----:B------:R-:W-:Y:S05]  /*1ec10*/  BSYNC.RECONVERGENT B4 ;  /* 0x0000000000047941 */ /* 0x000fea0003800200 */
.L_x_450:
        /* <DEDUP_REMOVED lines=8> */
[----:B------:R-:W-:-:S02]  /*1eca0*/  ISETP.NE.AND P0, PT, R32, 0x1, PT ;  /* 0x000000012000780c */ /* 0x000fc40003f05270 */
[----:B------:R-:W-:Y:S01]  /*1ecb0*/  IADD3 R28, PT, PT, R28, -R3, RZ ;  /* 0x800000031c1c7210 */ /* 0x000fe20007ffe0ff */
[----:B------:R1:W-:Y:S01]  /*1ecc0*/  @P1 STL.U8 [R20], R27 ;  /* 0x0000001b14001387 */ /* 0x0003e20000100000 */
[----:B------:R-:W-:Y:S01]  /*1ecd0*/  IMAD.IADD R5, R0, 0x1, R5 ;  /* 0x0000000100057824 */ /* 0x000fe200078e0205 */
[----:B------:R-:W-:Y:S01]  /*1ece0*/  @P1 MOV R73, R57 ;  /* 0x0000003900491202 */ /* 0x000fe20000000f00 */
[----:B------:R-:W-:Y:S02]  /*1ecf0*/  @P1 IMAD.MOV.U32 R72, RZ, RZ, R56 ;  /* 0x000000ffff481224 */ /* 0x000fe400078e0038 */
[----:B------:R-:W-:-:S05]  /*1ed00*/  IMAD R28, R61, 0x2, R28 ;  /* 0x000000023d1c7824 */ /* 0x000fca00078e021c */
[----:B-1----:R-:W-:Y:S05]  /*1ed10*/  @!P0 BRA `(.L_x_449) ;  /* 0x0000000800888947 */ /* 0x002fea0003800000 */
        /* <DEDUP_REMOVED lines=38> */
.L_x_453:
[----:B------:R-:W-:Y:S05]  /*1ef80*/  BSYNC.RECONVERGENT B4 ;  /* 0x0000000000047941 */ /* 0x000fea0003800200 */
.L_x_452:
        /* <DEDUP_REMOVED lines=23> */
.L_x_455:
[----:B------:R-:W-:Y:S05]  /*1f100*/  BSYNC.RECONVERGENT B4 ;  /* 0x0000000000047941 */ /* 0x000fea0003800200 */
.L_x_454:
[----:B------:R-:W-:Y:S01]  /*1f110*/  DSETP.GT.AND P0, PT, R46, R72, PT ;  /* 0x000000482e00722a */ /* 0x000fe20003f04000 */
[----:B------:R-:W-:Y:S02]  /*1f120*/  MOV R27, 0x1 ;  /* 0x00000001001b7802 */ /* 0x000fe40000000f00 */
[----:B------:R-:W-:-:S04]  /*1f130*/  ISETP.GT.AND P1, PT, R28, RZ, PT ;  /* 0x000000ff1c00720c */ /* 0x000fc80003f24270 */
[----:B------:R-:W-:-:S05]  /*1f140*/  SEL R49, R23, RZ, P1 ;  /* 0x000000ff17317207 */ /* 0x000fca0000800000 */
[----:B------:R-:W-:Y:S02]  /*1f150*/  IMAD.IADD R28, R28, 0x1, -R49 ;  /* 0x000000011c1c7824 */ /* 0x000fe400078e0a31 */
[----:B------:R-:W-:Y:S01]  /*1f160*/  @P0 LOP3.LUT R3, R16, 0xffff, RZ, 0xc0, !PT ;  /* 0x0000ffff10030812 */ /* 0x000fe200078ec0ff */
[----:B------:R-:W-:Y:S02]  /*1f170*/  @P0 IMAD.IADD R30, R62, 0x1, -R25 ;  /* 0x000000013e1e0824 */ /* 0x000fe400078e0a19 */
[----:B------:R-:W-:Y:S01]  /*1f180*/  @P0 IMAD.MOV.U32 R72, RZ, RZ, R46 ;  /* 0x000000ffff480224 */ /* 0x000fe200078e002e */
[----:B------:R-:W-:Y:S01]  /*1f190*/  LEA R28, R61, R28, 0x1 ;  /* 0x0000001c3d1c7211 */ /* 0x000fe200078e08ff */
[----:B------:R-:W-:Y:S02]  /*1f1a0*/  @P0 IMAD.IADD R3, R3, 0x1, -R24 ;  /* 0x0000000103030824 */ /* 0x000fe400078e0a18 */
[----:B------:R-:W-:Y:S02]  /*1f1b0*/  @P0 IMAD.MOV.U32 R73, RZ, RZ, R47 ;  /* 0x000000ffff490224 */ /* 0x000fe400078e002f */
[----:B------:R-:W-:-:S04]  /*1f1c0*/  @P0 IMAD R30, R3, 0xc9, R30 ;  /* 0x000000c9031e0824 */ /* 0x000fc800078e021e */
[----:B------:R-:W-:Y:S01]  /*1f1d0*/  @P0 IMAD.IADD R3, R1, 0x1, R30 ;  /* 0x0000000101030824 */ /* 0x000fe200078e021e */
[----:B------:R-:W-:Y:S02]  /*1f1e0*/  SEL R30, R29, RZ, P1 ;  /* 0x000000ff1d1e7207 */ /* 0x000fe40000800000 */
[----:B------:R-:W-:Y:S02]  /*1f1f0*/  ISETP.NE.AND P1, PT, R32, 0x2, PT ;  /* 0x000000022000780c */ /* 0x000fe40003f25270 */
[----:B------:R1:W-:Y:S01]  /*1f200*/  @P0 STL.U8 [R3], R27 ;  /* 0x0000001b03000387 */ /* 0x0003e20000100000 */
[----:B------:R-:W-:Y:S02]  /*1f210*/  IADD3 R5, PT, PT, R5, R30, RZ ;  /* 0x0000001e05057210 */ /* 0x000fe40007ffe0ff */
[----:B------:R-:W-:-:S08]  /*1f220*/  PRMT R30, R14, 0x7610, R30 ;  /* 0x000076100e1e7816 */ /* 0x000fd0000000001e */
[----:B-1----:R-:W-:Y:S05]  /*1f230*/  @!P1 BRA `(.L_x_449) ;  /* 0x0000000400409947 */ /* 0x002fea0003800000 */
        /* <DEDUP_REMOVED lines=11> */
[----:B------:R-:W-:Y:S01]  /*1f2f0*/  IMAD.MOV.U32 R48, RZ, RZ, 0x0 ;  /* 0x00000000ff307424 */ /* 0x000fe200078e00ff */
[----:B------:R-:W-:Y:S01]  /*1f300*/  MOV R49, 0x3fd80000 ;  /* 0x3fd8000000317802 */ /* 0x000fe20000000f00 */
[----:B------:R-:W-:Y:S02]  /*1f310*/  BSSY.RECONVERGENT B4, `(.L_x_456) ;  /* 0x0000019000047945 */ /* 0x000fe40003800200 */
        /* <DEDUP_REMOVED lines=24> */
.L_x_457:
[----:B------:R-:W-:Y:S05]  /*1f4a0*/  BSYNC.RECONVERGENT B4 ;  /* 0x0000000000047941 */ /* 0x000fea0003800200 */
.L_x_456:
        /* <DEDUP_REMOVED lines=23> */
.L_x_459:
[----:B------:R-:W-:Y:S05]  /*1f620*/  BSYNC.RECONVERGENT B4 ;  /* 0x0000000000047941 */ /* 0x000fea0003800200 */
.L_x_458:
[----:B------:R-:W-:Y:S01]  /*1f630*/  DSETP.GT.AND P0, PT, R46, R72, PT ;  /* 0x000000482e00722a */ /* 0x000fe20003f04000 */
[----:B------:R-:W-:Y:S01]  /*1f640*/  IMAD.MOV.U32 R27, RZ, RZ, 0x1 ;  /* 0x00000001ff1b7424 */ /* 0x000fe200078e00ff */
[----:B------:R-:W-:-:S04]  /*1f650*/  ISETP.GT.AND P1, PT, R28, RZ, PT ;  /* 0x000000ff1c00720c */ /* 0x000fc80003f24270 */
[----:B------:R-:W-:Y:S02]  /*1f660*/  SEL R49, R23, RZ, P1 ;  /* 0x000000ff17317207 */ /* 0x000fe40000800000 */
[----:B------:R-:W-:-:S03]  /*1f670*/  SEL R38, R29, RZ, P1 ;  /* 0x000000ff1d267207 */ /* 0x000fc60000800000 */
[----:B------:R-:W-:Y:S01]  /*1f680*/  IMAD.IADD R28, R28, 0x1, -R49 ;  /* 0x000000011c1c7824 */ /* 0x000fe200078e0a31 */
[----:B------:R-:W-:Y:S02]  /*1f690*/  IADD3 R5, PT, PT, R5, R38, RZ ;  /* 0x0000002605057210 */ /* 0x000fe40007ffe0ff */
[----:B------:R-:W-:Y:S01]  /*1f6a0*/  @P0 LOP3.LUT R3, R14, 0xffff, RZ, 0xc0, !PT ;  /* 0x0000ffff0e030812 */ /* 0x000fe200078ec0ff */
[----:B------:R-:W-:Y:S01]  /*1f6b0*/  @P0 IMAD.MOV.U32 R72, RZ, RZ, R46 ;  /* 0x000000ffff480224 */ /* 0x000fe200078e002e */
[----:B------:R-:W-:Y:S01]  /*1f6c0*/  @P0 IADD3 R30, PT, PT, -R25, R62, RZ ;  /* 0x0000003e191e0210 */ /* 0x000fe20007ffe1ff */
[----:B------:R-:W-:Y:S01]  /*1f6d0*/  @P0 IMAD.MOV.U32 R73, RZ, RZ, R47 ;  /* 0x000000ffff490224 */ /* 0x000fe200078e002f */
[----:B------:R-:W-:Y:S01]  /*1f6e0*/  LEA R28, R61, R28, 0x1 ;  /* 0x0000001c3d1c7211 */ /* 0x000fe200078e08ff */
[----:B------:R-:W-:-:S04]  /*1f6f0*/  @P0 IMAD.IADD R3, R3, 0x1, -R24 ;  /* 0x0000000103030824 */ /* 0x000fc800078e0a18 */
[----:B------:R-:W-:-:S05]  /*1f700*/  @P0 IMAD R30, R3, 0xc9, R30 ;  /* 0x000000c9031e0824 */ /* 0x000fca00078e021e */
[----:B------:R-:W-:Y:S01]  /*1f710*/  @P0 IADD3 R3, PT, PT, R1, R30, RZ ;  /* 0x0000001e01030210 */ /* 0x000fe20007ffe0ff */
[----:B------:R-:W-:-:S04]  /*1f720*/  VIADD R30, R2, 0xfffffffd ;  /* 0xfffffffd021e7836 */ /* 0x000fc80000000000 */
[----:B------:R1:W-:Y:S03]  /*1f730*/  @P0 STL.U8 [R3], R27 ;  /* 0x0000001b03000387 */ /* 0x0003e60000100000 */
.L_x_449:
[----:B------:R-:W-:Y:S05]  /*1f740*/  BSYNC.RECONVERGENT B3 ;  /* 0x0000000000037941 */ /* 0x000fea0003800200 */
.L_x_448:
[----:B-1----:R-:W-:-:S05]  /*1f750*/  IMAD.MOV R3, RZ, RZ, -R58 ;  /* 0x000000ffff037224 */ /* 0x002fca00078e0a3a */
[----:B------:R-:W-:-:S05]  /*1f760*/  PRMT R3, R3, 0x7710, RZ ;  /* 0x0000771003037816 */ /* 0x000fca00000000ff */
[----:B------:R-:W-:-:S05]  /*1f770*/  IMAD.IADD R3, R2, 0x1, R3 ;  /* 0x0000000102037824 */ /* 0x000fca00078e0203 */
[----:B------:R-:W-:-:S04]  /*1f780*/  LOP3.LUT R3, R3, 0xffff, RZ, 0xc0, !PT ;  /* 0x0000ffff03037812 */ /* 0x000fc800078ec0ff */
[----:B------:R-:W-:-:S13]  /*1f790*/  ISETP.GE.U32.AND P0, PT, R3, 0x3, PT ;  /* 0x000000030300780c */ /* 0x000fda0003f06070 */
[----:B------:R-:W-:Y:S05]  /*1f7a0*/  @!P0 BRA `(.L_x_415) ;  /* 0x0000003400dc8947 */ /* 0x000fea0003800000 */
[----:B------:R-:W-:Y:S01]  /*1f7b0*/  BSSY.RECONVERGENT B3, `(.L_x_460) ;  /* 0x000014b000037945 */ /* 0x000fe20003800200 */
.L_x_478:
[----:B------:R-:W1:Y:S01]  /*1f7c0*/  LDCU.64 UR8, c[0x0][0x380] ;  /* 0x00007000ff0877ac */ /* 0x000e620008000a00 */
[----:B------:R-:W-:Y:S02]  /*1f7d0*/  LOP3.LUT R74, R5, 0xffff, RZ, 0xc0, !PT ;  /* 0x0000ffff054a7812 */ /* 0x000fe400078ec0ff */
[----:B------:R-:W-:Y:S01]  /*1f7e0*/  LOP3.LUT R27, R30, 0xffff, RZ, 0xc0, !PT ;  /* 0x0000ffff1e1b7812 */ /* 0x000fe200078ec0ff */
[----:B------:R-:W-:Y:S01]  /*1f7f0*/  UMOV UR4, URZ ;  /* 0x000000ff00047c82 */ /* 0x000fe20008000000 */
[----:B------:R-:W-:-:S03]  /*1f800*/  MOV R75, RZ ;  /* 0x000000ff004b7202 */ /* 0x000fc60000000f00 */
[----:B0-----:R-:W-:-:S04]  /*1f810*/  IMAD.WIDE.U32 R46, R6, R27, R74 ;  /* 0x0000001b062e7225 */ /* 0x001fc800078e004a */
[----:B------:R-:W-:Y:S01]  /*1f820*/  VIADD R3, R47, UR4 ;  /* 0x000000042f037c36 */ /* 0x000fe20008000000 */
[----:B-1----:R-:W-:-:S04]  /*1f830*/  LEA R52, P0, R46, UR8, 0x1 ;  /* 0x000000082e347c11 */ /* 0x002fc8000f8008ff */
        /* <DEDUP_REMOVED lines=32> */
.L_x_462:
[----:B------:R-:W-:Y:S05]  /*1fa40*/  BSYNC.RECONVERGENT B4 ;  /* 0x0000000000047941 */ /* 0x000fea0003800200 */
.L_x_461:
        /* <DEDUP_REMOVED lines=23> */
.L_x_464:
[----:B------:R-:W-:Y:S05]  /*1fbc0*/  BSYNC.RECONVERGENT B4 ;  /* 0x0000000000047941 */ /* 0x000fea0003800200 */
.L_x_463:
[----:B------:R-:W-:Y:S01]  /*1fbd0*/  ISETP.GT.AND P0, PT, R28, RZ, PT ;  /* 0x000000ff1c00720c */ /* 0x000fe20003f04270 */
[----:B------:R-:W0:Y:S01]  /*1fbe0*/  LDCU.64 UR8, c[0x0][0x380] ;  /* 0x00007000ff0877ac */ /* 0x000e220008000a00 */
[----:B------:R-:W-:Y:S02]  /*1fbf0*/  VIADD R3, R30, 0xffffffff ;  /* 0xffffffff1e037836 */ /* 0x000fe40000000000 */
[----:B------:R-:W-:Y:S01]  /*1fc00*/  SEL R38, R29, RZ, P0 ;  /* 0x000000ff1d267207 */ /* 0x000fe20000000000 */
[----:B------:R-:W-:Y:S01]  /*1fc10*/  IMAD.MOV.U32 R63, RZ, RZ, RZ ;  /* 0x000000ffff3f7224 */ /* 0x000fe200078e00ff */
[----:B------:R-:W-:Y:S01]  /*1fc20*/  UMOV UR4, URZ ;  /* 0x000000ff00047c82 */ /* 0x000fe20008000000 */
[----:B------:R-:W-:Y:S02]  /*1fc30*/  LOP3.LUT R3, R3, 0xffff, RZ, 0xc0, !PT ;  /* 0x0000ffff03037812 */ /* 0x000fe400078ec0ff */
[----:B------:R-:W-:-:S04]  /*1fc40*/  IADD3 R5, PT, PT, R38, R5, RZ ;  /* 0x0000000526057210 */ /* 0x000fc80007ffe0ff */
        /* <DEDUP_REMOVED lines=47> */
.L_x_466:
[----:B------:R-:W-:Y:S05]  /*1ff40*/  BSYNC.RECONVERGENT B4 ;  /* 0x0000000000047941 */ /* 0x000fea0003800200 */
.L_x_465:
        /* <DEDUP_REMOVED lines=23> */
.L_x_468:
[----:B------:R-:W-:Y:S05]  /*200c0*/  BSYNC.RECONVERGENT B4 ;  /* 0x0000000000047941 */ /* 0x000fea0003800200 */
.L_x_467:
        /* <DEDUP_REMOVED lines=56> */
.L_x_470:
[----:B------:R-:W-:Y:S05]  /*20450*/  BSYNC.RECONVERGENT B4 ;  /* 0x0000000000047941 */ /* 0x000fea0003800200 */
.L_x_469:
        /* <DEDUP_REMOVED lines=23> */
.L_x_472:
[----:B------:R-:W-:Y:S05]  /*205d0*/  BSYNC.RECONVERGENT B4 ;  /* 0x0000000000047941 */ /* 0x000fea0003800200 */
.L_x_471:
[----:B------:R-:W-:Y:S01]  /*205e0*/  IMAD R38, R61, 0x2, R28 ;  /* 0x000000023d267824 */ /* 0x000fe200078e021c */
[----:B------:R-:W0:Y:S01]  /*205f0*/  LDCU.64 UR8, c[0x0][0x380] ;  /* 0x00007000ff0877ac */ /* 0x000e220008000a00 */
[----:B------:R-:W-:-:S03]  /*20600*/  IMAD.MOV.U32 R77, RZ, RZ, RZ ;  /* 0x000000ffff4d7224 */ /* 0x000fc600078e00ff */
[----:B------:R-:W-:Y:S01]  /*20610*/  ISETP.GT.AND P0, PT, R38, RZ, PT ;  /* 0x000000ff2600720c */ /* 0x000fe20003f04270 */
[----:B------:R-:W-:-:S03]  /*20620*/  UMOV UR4, URZ ;  /* 0x000000ff00047c82 */ /* 0x000fc60008000000 */
[----:B------:R-:W-:-:S05]  /*20630*/  SEL R28, R29, RZ, P0 ;  /* 0x000000ff1d1c7207 */ /* 0x000fca0000000000 */
[----:B------:R-:W-:Y:S01]  /*20640*/  IMAD.IADD R27, R5, 0x1, R28 ;  /* 0x00000001051b7824 */ /* 0x000fe200078e021c */
[----:B------:R-:W-:-:S04]  /*20650*/  IADD3 R5, PT, PT, R30, -0x3, RZ ;  /* 0xfffffffd1e057810 */ /* 0x000fc80007ffe0ff */
[----:B------:R-:W-:Y:S02]  /*20660*/  LOP3.LUT R76, R27, 0xffff, RZ, 0xc0, !PT ;  /* 0x0000ffff1b4c7812 */ /* 0x000fe400078ec0ff */
        /* <DEDUP_REMOVED lines=47> */
.L_x_474:
[----:B------:R-:W-:Y:S05]  /*20960*/  BSYNC.RECONVERGENT B4 ;  /* 0x0000000000047941 */ /* 0x000fea0003800200 */
.L_x_473:
        /* <DEDUP_REMOVED lines=23> */
.L_x_476:
[----:B------:R-:W-:Y:S05]  /*20ae0*/  BSYNC.RECONVERGENT B4 ;  /* 0x0000000000047941 */ /* 0x000fea0003800200 */
.L_x_475:
        /* <DEDUP_REMOVED lines=15> */
[----:B------:R-:W-:Y:S02]  /*20be0*/  IADD3 R30, PT, PT, R30, -0x4, RZ ;  /* 0xfffffffc1e1e7810 */ /* 0x000fe40007ffe0ff */
[----:B------:R-:W-:Y:S02]  /*20bf0*/  SEL R3, R23, RZ, P0 ;  /* 0x000000ff17037207 */ /* 0x000fe40000000000 */
[----:B0-----:R-:W-:-:S03]  /*20c00*/  SEL R38, R29, RZ, P0 ;  /* 0x000000ff1d267207 */ /* 0x001fc60000000000 */
[----:B------:R-:W-:Y:S02]  /*20c10*/  IMAD.IADD R28, R28, 0x1, -R3 ;  /* 0x000000011c1c7824 */ /* 0x000fe400078e0a03 */
[----:B------:R-:W-:-:S03]  /*20c20*/  IMAD.IADD R38, R27, 0x1, R38 ;  /* 0x000000011b267824 */ /* 0x000fc600078e0226 */
[----:B------:R-:W-:Y:S02]  /*20c30*/  LEA R28, R61, R28, 0x1 ;  /* 0x0000001c3d1c7211 */ /* 0x000fe400078e08ff */
[----:B------:R-:W-:Y:S01]  /*20c40*/  PRMT R5, R38, 0x7610, R5 ;  /* 0x0000761026057816 */ /* 0x000fe20000000005 */
[----:B------:R-:W-:Y:S06]  /*20c50*/  BRA `(.L_x_478) ;  /* 0xffffffe800d87947 */ /* 0x000fec000383ffff */
.L_x_477:
[----:B------:R-:W-:Y:S05]  /*20c60*/  BSYNC.RECONVERGENT B3 ;  /* 0x0000000000037941 */ /* 0x000fea0003800200 */
.L_x_460:
[----:B------:R-:W-:Y:S05]  /*20c70*/  BRA `(.L_x_415) ;  /* 0x0000002000a87947 */ /* 0x000fea0003800000 */
.L_x_447:
[----:B------:R-:W-:Y:S01]  /*20c80*/  IMAD.MOV R3, RZ, RZ, -R0 ;  /* 0x000000ffff037224 */ /* 0x000fe200078e0a00 */
[----:B------:R-:W-:Y:S01]  /*20c90*/  ISETP.NE.AND P0, PT, R33, RZ, PT ;  /* 0x000000ff2100720c */ /* 0x000fe20003f05270 */
[----:B------:R-:W-:Y:S01]  /*20ca0*/  BSSY.RECONVERGENT B3, `(.L_x_479) ;  /* 0x00000dc000037945 */ /* 0x000fe20003800200 */
[----:B------:R-:W-:Y:S01]  /*20cb0*/  HFMA2 R63, -RZ, RZ, -2.13671875, -0.0 ;  /* 0xc0468000ff3f7431 */ /* 0x000fe200000001ff */
[----:B------:R-:W-:Y:S01]  /*20cc0*/  PRMT R44, R2, 0x7610, R44 ;  /* 0x00007610022c7816 */ /* 0x000fe2000000002c */
[----:B------:R-:W-:Y:S01]  /*20cd0*/  IMAD.MOV.U32 R62, RZ, RZ, 0x0 ;  /* 0x00000000ff3e7424 */ /* 0x000fe200078e00ff */
[----:B------:R-:W-:Y:S02]  /*20ce0*/  PRMT R3, R3, 0x7710, RZ ;  /* 0x0000771003037816 */ /* 0x000fe400000000ff */
[----:B------:R-:W-:-:S03]  /*20cf0*/  PRMT R28, R0, 0x7610, R28 ;  /* 0x00007610001c7816 */ /* 0x000fc6000000001c */
[----:B------:R-:W-:-:S05]  /*20d00*/  IMAD.IADD R3, R3, 0x1, R60 ;  /* 0x0000000103037824 */ /* 0x000fca00078e023c */
[C---:B------:R-:W-:Y:S02]  /*20d10*/  PRMT R27, R3.reuse, 0x9910, RZ ;  /* 0x00009910031b7816 */ /* 0x040fe400000000ff */
[----:B------:R-:W-:Y:S02]  /*20d20*/  PRMT R5, R3, 0x9910, RZ ;  /* 0x0000991003057816 */ /* 0x000fe400000000ff */
[----:B------:R-:W-:Y:S02]  /*20d30*/  MOV R3, R27 ;  /* 0x0000001b00037202 */ /* 0x000fe40000000f00 */
[----:B------:R-:W-:Y:S02]  /*20d40*/  IABS R5, R5 ;  /* 0x0000000500057213 */ /* 0x000fe40000000000 */
[----:B------:R-:W-:Y:S01]  /*20d50*/  ISETP.GT.AND P1, PT, R3, -0x1, PT ;  /* 0xffffffff0300780c */ /* 0x000fe20003f24270 */
[----:B------:R-:W-:Y:S02]  /*20d60*/  IMAD.MOV.U32 R3, RZ, RZ, 0x1 ;  /* 0x00000001ff037424 */ /* 0x000fe400078e00ff */
[----:B------:R-:W-:-:S03]  /*20d70*/  IMAD R30, R5, 0x2, -R26 ;  /* 0x00000002051e7824 */ /* 0x000fc600078e0a1a */
[----:B------:R-:W-:Y:S01]  /*20d80*/  SEL R3, R3, 0xffff, P1 ;  /* 0x0000ffff03037807 */ /* 0x000fe20000800000 */
[----:B------:R-:W-:Y:S06]  /*20d90*/  @!P0 BRA `(.L_x_480) ;  /* 0x0000000c00308947 */ /* 0x000fec0003800000 */
        /* <DEDUP_REMOVED lines=22> */
.L_x_482:
[----:B------:R-:W-:Y:S05]  /*20f00*/  BSYNC.RECONVERGENT B4 ;  /* 0x0000000000047941 */ /* 0x000fea0003800200 */
.L_x_481:
[C---:B------:R-:W-:Y:S01]  /*20f10*/  ISETP.GT.AND P0, PT, R30.reuse, RZ, PT ;  /* 0x000000ff1e00720c */ /* 0x040fe20003f04270 */
[----:B------:R-:W-:Y:S01]  /*20f20*/  DSETP.GT.AND P1, PT, R56, -45, PT ;  /* 0xc04680003800742a */ /* 0x000fe20003f24000 */
[----:B------:R-:W-:Y:S01]  /*20f30*/  MOV R28, 0x1 ;  /* 0x00000001001c7802 */ /* 0x000fe20000000f00 */
[----:B------:R-:W-:Y:S01]  /*20f40*/  IMAD.MOV.U32 R62, RZ, RZ, 0x0 ;  /* 0x00000000ff3e7424 */ /* 0x000fe200078e00ff */
[----:B------:R-:W-:Y:S01]  /*20f50*/  SEL R27, R23, RZ, P0 ;  /* 0x000000ff171b7207 */ /* 0x000fe20000000000 */
[----:B------:R-:W-:Y:S01]  /*20f60*/  IMAD.MOV.U32 R63, RZ, RZ, -0x3fb98000 ;  /* 0xc0468000ff3f7424 */ /* 0x000fe200078e00ff */
[----:B------:R-:W-:Y:S02]  /*20f70*/  SEL R29, R3, RZ, P0 ;  /* 0x000000ff031d7207 */ /* 0x000fe40000000000 */
[----:B------:R-:W-:Y:S02]  /*20f80*/  ISETP.NE.AND P0, PT, R33, 0x1, PT ;  /* 0x000000012100780c */ /* 0x000fe40003f05270 */
[----:B------:R-:W-:Y:S01]  /*20f90*/  IADD3 R30, PT, PT, R30, -R27, RZ ;  /* 0x8000001b1e1e7210 */ /* 0x000fe20007ffe0ff */
[----:B------:R-:W-:Y:S01]  /*20fa0*/  IMAD.IADD R29, R0, 0x1, R29 ;  /* 0x00000001001d7824 */ /* 0x000fe200078e021d */
[----:B------:R-:W-:-:S03]  /*20fb0*/  PRMT R44, R21, 0x7610, R44 ;  /* 0x00007610152c7816 */ /* 0x000fc6000000002c */
[----:B------:R1:W-:Y:S01]  /*20fc0*/  @P1 STL.U8 [R20], R28 ;  /* 0x0000001c14001387 */ /* 0x0003e20000100000 */
[----:B------:R-:W-:Y:S01]  /*20fd0*/  @P1 IMAD.MOV.U32 R62, RZ, RZ, R56 ;  /* 0x000000ffff3e1224 */ /* 0x000fe200078e0038 */
[----:B------:R-:W-:Y:S01]  /*20fe0*/  @P1 MOV R63, R57 ;  /* 0x00000039003f1202 */ /* 0x000fe20000000f00 */
[----:B------:R-:W-:Y:S01]  /*20ff0*/  IMAD R30, R5, 0x2, R30 ;  /* 0x00000002051e7824 */ /* 0x000fe200078e021e */
[----:B-1----:R-:W-:Y:S02]  /*21000*/  PRMT R28, R29, 0x7610, R28 ;  /* 0x000076101d1c7816 */ /* 0x002fe4000000001c */
[----:B------:R-:W-:Y:S05]  /*21010*/  @!P0 BRA `(.L_x_480) ;  /* 0x0000000800908947 */ /* 0x000fea0003800000 */
        /* <DEDUP_REMOVED lines=38> */
.L_x_484:
[----:B------:R-:W-:Y:S05]  /*21280*/  BSYNC.RECONVERGENT B4 ;  /* 0x0000000000047941 */ /* 0x000fea0003800200 */
.L_x_483:
        /* <DEDUP_REMOVED lines=23> */
.L_x_486:
[----:B------:R-:W-:Y:S05]  /*21400*/  BSYNC.RECONVERGENT B4 ;  /* 0x0000000000047941 */ /* 0x000fea0003800200 */
.L_x_485:
[----:B------:R-:W-:Y:S01]  /*21410*/  DSETP.GT.AND P0, PT, R46, R62, PT ;  /* 0x0000003e2e00722a */ /* 0x000fe20003f04000 */
[----:B------:R-:W-:Y:S02]  /*21420*/  MOV R29, 0x1 ;  /* 0x00000001001d7802 */ /* 0x000fe40000000f00 */
[----:B------:R-:W-:Y:S02]  /*21430*/  ISETP.GT.AND P1, PT, R30, RZ, PT ;  /* 0x000000ff1e00720c */ /* 0x000fe40003f24270 */
[----:B------:R-:W-:Y:S02]  /*21440*/  PRMT R44, R18, 0x7610, R44 ;  /* 0x00007610122c7816 */ /* 0x000fe4000000002c */
[----:B------:R-:W-:-:S04]  /*21450*/  SEL R49, R3, RZ, P1 ;  /* 0x000000ff03317207 */ /* 0x000fc80000800000 */
[----:B------:R-:W-:-:S03]  /*21460*/  IADD3 R28, PT, PT, R28, R49, RZ ;  /* 0x000000311c1c7210 */ /* 0x000fc60007ffe0ff */
[----:B------:R-:W-:Y:S01]  /*21470*/  @P0 LOP3.LUT R27, R21, 0xffff, RZ, 0xc0, !PT ;  /* 0x0000ffff151b0812 */ /* 0x000fe200078ec0ff */
[----:B------:R-:W-:Y:S02]  /*21480*/  @P0 IMAD.IADD R38, R72, 0x1, -R25 ;  /* 0x0000000148260824 */ /* 0x000fe400078e0a19 */
[----:B------:R-:W-:Y:S02]  /*21490*/  @P0 IMAD.MOV.U32 R62, RZ, RZ, R46 ;  /* 0x000000ffff3e0224 */ /* 0x000fe400078e002e */
[----:B------:R-:W-:Y:S02]  /*214a0*/  @P0 IMAD.IADD R27, R27, 0x1, -R24 ;  /* 0x000000011b1b0824 */ /* 0x000fe400078e0a18 */
[----:B------:R-:W-:Y:S02]  /*214b0*/  @P0 IMAD.MOV.U32 R63, RZ, RZ, R47 ;  /* 0x000000ffff3f0224 */ /* 0x000fe400078e002f */
[----:B------:R-:W-:Y:S01]  /*214c0*/  @P0 IMAD R38, R27, 0xc9, R38 ;  /* 0x000000c91b260824 */ /* 0x000fe200078e0226 */
[----:B------:R-:W-:-:S02]  /*214d0*/  @P0 PRMT R27, R29, 0x7610, R27 ;  /* 0x000076101d1b0816 */ /* 0x000fc4000000001b */
[----:B------:R-:W-:Y:S01]  /*214e0*/  SEL R29, R23, RZ, P1 ;  /* 0x000000ff171d7207 */ /* 0x000fe20000800000 */
[----:B------:R-:W-:Y:S01]  /*214f0*/  @P0 IMAD.IADD R38, R1, 0x1, R38 ;  /* 0x0000000101260824 */ /* 0x000fe200078e0226 */
[----:B------:R-:W-:-:S03]  /*21500*/  ISETP.NE.AND P1, PT, R33, 0x2, PT ;  /* 0x000000022100780c */ /* 0x000fc60003f25270 */
[----:B------:R-:W-:Y:S01]  /*21510*/  IMAD.IADD R30, R30, 0x1, -R29 ;  /* 0x000000011e1e7824 */ /* 0x000fe200078e0a1d */
[----:B------:R1:W-:Y:S04]  /*21520*/  @P0 STL.U8 [R38], R27 ;  /* 0x0000001b26000387 */ /* 0x0003e80000100000 */
[----:B------:R-:W-:-:S05]  /*21530*/  LEA R30, R5, R30, 0x1 ;  /* 0x0000001e051e7211 */ /* 0x000fca00078e08ff */
[----:B------:R-:W-:Y:S05]  /*21540*/  @!P1 BRA `(.L_x_480) ;  /* 0x0000000400449947 */ /* 0x000fea0003800000 */
[----:B------:R-:W0:Y:S01]  /*21550*/  LDCU.64 UR8, c[0x0][0x380] ;  /* 0x00007000ff0877ac */ /* 0x000e220008000a00 */
[----:B------:R-:W-:Y:S01]  /*21560*/  LOP3.LUT R72, R28, 0xffff, RZ, 0xc0, !PT ;  /* 0x0000ffff1c487812 */ /* 0x000fe200078ec0ff */
[----:B------:R-:W-:Y:S01]  /*21570*/  IMAD.MOV.U32 R73, RZ, RZ, RZ ;  /* 0x000000ffff497224 */ /* 0x000fe200078e00ff */
[----:B------:R-:W-:Y:S01]  /*21580*/  LOP3.LUT R47, R18, 0xffff, RZ, 0xc0, !PT ;  /* 0x0000ffff122f7812 */ /* 0x000fe200078ec0ff */
[----:B------:R-:W-:-:S04]  /*21590*/  UMOV UR4, URZ ;  /* 0x000000ff00047c82 */ /* 0x000fc80008000000 */
[----:B------:R-:W-:-:S04]  /*215a0*/  IMAD.WIDE.U32 R46, R47, R6, R72 ;  /* 0x000000062f2e7225 */ /* 0x000fc800078e0048 */
[----:B-1----:R-:W-:Y:S01]  /*215b0*/  VIADD R27, R47, UR4 ;  /* 0x000000042f1b7c36 */ /* 0x002fe20008000000 */
        /* <DEDUP_REMOVED lines=31> */
.L_x_488:
[----:B------:R-:W-:Y:S05]  /*217b0*/  BSYNC.RECONVERGENT B4 ;  /* 0x0000000000047941 */ /* 0x000fea0003800200 */
.L_x_487:
        /* <DEDUP_REMOVED lines=23> */
.L_x_490:
[----:B------:R-:W-:Y:S05]  /*21930*/  BSYNC.RECONVERGENT B4 ;  /* 0x0000000000047941 */ /* 0x000fea0003800200 */
.L_x_489:
[----:B------:R-:W-:Y:S01]  /*21940*/  DSETP.GT.AND P0, PT, R46, R62, PT ;  /* 0x0000003e2e00722a */ /* 0x000fe20003f04000 */
[----:B------:R-:W-:Y:S01]  /*21950*/  IMAD.MOV.U32 R29, RZ, RZ, 0x1 ;  /* 0x00000001ff1d7424 */ /* 0x000fe200078e00ff */
[----:B------:R-:W-:Y:S01]  /*21960*/  ISETP.GT.AND P1, PT, R30, RZ, PT ;  /* 0x000000ff1e00720c */ /* 0x000fe20003f24270 */
[----:B------:R-:W-:-:S03]  /*21970*/  VIADD R44, R2, 0x3 ;  /* 0x00000003022c7836 */ /* 0x000fc60000000000 */
[----:B------:R-:W-:-:S04]  /*21980*/  SEL R49, R3, RZ, P1 ;  /* 0x000000ff03317207 */ /* 0x000fc80000800000 */
[----:B------:R-:W-:-:S04]  /*21990*/  IADD3 R28, PT, PT, R28, R49, RZ ;  /* 0x000000311c1c7210 */ /* 0x000fc80007ffe0ff */
[----:B------:R-:W-:Y:S01]  /*219a0*/  @P0 LOP3.LUT R27, R18, 0xffff, RZ, 0xc0, !PT ;  /* 0x0000ffff121b0812 */ /* 0x000fe200078ec0ff */
[----:B------:R-:W-:Y:S01]  /*219b0*/  @P0 IMAD.MOV.U32 R62, RZ, RZ, R46 ;  /* 0x000000ffff3e0224 */ /* 0x000fe200078e002e */
[----:B------:R-:W-:Y:S01]  /*219c0*/  @P0 IADD3 R38, PT, PT, -R25, R72, RZ ;  /* 0x0000004819260210 */ /* 0x000fe20007ffe1ff */
[----:B------:R-:W-:Y:S02]  /*219d0*/  @P0 IMAD.MOV.U32 R63, RZ, RZ, R47 ;  /* 0x000000ffff3f0224 */ /* 0x000fe400078e002f */
[----:B------:R-:W-:-:S04]  /*219e0*/  @P0 IMAD.IADD R27, R27, 0x1, -R24 ;  /* 0x000000011b1b0824 */ /* 0x000fc800078e0a18 */
[----:B------:R-:W-:Y:S01]  /*219f0*/  @P0 IMAD R38, R27, 0xc9, R38 ;  /* 0x000000c91b260824 */ /* 0x000fe200078e0226 */
[----:B------:R-:W-:Y:S02]  /*21a00*/  @P0 PRMT R27, R29, 0x7610, R27 ;  /* 0x000076101d1b0816 */ /* 0x000fe4000000001b */
[----:B------:R-:W-:Y:S02]  /*21a10*/  SEL R29, R23, RZ, P1 ;  /* 0x000000ff171d7207 */ /* 0x000fe40000800000 */
[----:B------:R-:W-:-:S03]  /*21a20*/  @P0 IADD3 R38, PT, PT, R1, R38, RZ ;  /* 0x0000002601260210 */ /* 0x000fc60007ffe0ff */
[----:B------:R-:W-:Y:S02]  /*21a30*/  IMAD.IADD R30, R30, 0x1, -R29 ;  /* 0x000000011e1e7824 */ /* 0x000fe400078e0a1d */
[----:B------:R2:W-:Y:S03]  /*21a40*/  @P0 STL.U8 [R38], R27 ;  /* 0x0000001b26000387 */ /* 0x0005e60000100000 */
[----:B------:R-:W-:-:S07]  /*21a50*/  LEA R30, R5, R30, 0x1 ;  /* 0x0000001e051e7211 */ /* 0x000fce00078e08ff */
.L_x_480:
[----:B------:R-:W-:Y:S05]  /*21a60*/  BSYNC.RECONVERGENT B3 ;  /* 0x0000000000037941 */ /* 0x000fea0003800200 */
.L_x_479:
[----:B-12---:R-:W-:-:S04]  /*21a70*/  LOP3.LUT R27, R22, 0xffff, RZ, 0xc0, !PT ;  /* 0x0000ffff161b7812 */ /* 0x006fc800078ec0ff */
[----:B------:R-:W-:-:S13]  /*21a80*/  ISETP.GE.U32.AND P0, PT, R27, 0x3, PT ;  /* 0x000000031b00780c */ /* 0x000fda0003f06070 */
[----:B------:R-:W-:Y:S05]  /*21a90*/  @!P0 BRA `(.L_x_415) ;  /* 0x0000001400208947 */ /* 0x000fea0003800000 */
.L_x_507:
        /* <DEDUP_REMOVED lines=40> */
.L_x_492:
[----:B------:R-:W-:Y:S05]  /*21d20*/  BSYNC.RECONVERGENT B3 ;  /* 0x0000000000037941 */ /* 0x000fea0003800200 */
.L_x_491:
        /* <DEDUP_REMOVED lines=23> */
.L_x_494:
[----:B------:R-:W-:Y:S05]  /*21ea0*/  BSYNC.RECONVERGENT B3 ;  /* 0x0000000000037941 */ /* 0x000fea0003800200 */
.L_x_493:
[----:B------:R-:W-:Y:S01]  /*21eb0*/  ISETP.GT.AND P0, PT, R30, RZ, PT ;  /* 0x000000ff1e00720c */ /* 0x000fe20003f04270 */
[----:B------:R-:W0:Y:S01]  /*21ec0*/  LDCU.64 UR8, c[0x0][0x380] ;  /* 0x00007000ff0877ac */ /* 0x000e220008000a00 */
[----:B------:R-:W-:Y:S02]  /*21ed0*/  HFMA2 R75, -RZ, RZ, 0, 0 ;  /* 0x00000000ff4b7431 */ /* 0x000fe400000001ff */
[----:B------:R-:W-:Y:S01]  /*21ee0*/  SEL R27, R3, RZ, P0 ;  /* 0x000000ff031b7207 */ /* 0x000fe20000000000 */
[----:B------:R-:W-:-:S04]  /*21ef0*/  UMOV UR4, URZ ;  /* 0x000000ff00047c82 */ /* 0x000fc80008000000 */
[----:B------:R-:W-:Y:S02]  /*21f00*/  IMAD.IADD R28, R27, 0x1, R28 ;  /* 0x000000011b1c7824 */ /* 0x000fe400078e021c */
[----:B------:R-:W-:-:S03]  /*21f10*/  VIADD R27, R44, 0x1 ;  /* 0x000000012c1b7836 */ /* 0x000fc60000000000 */
[----:B------:R-:W-:Y:S02]  /*21f20*/  LOP3.LUT R74, R28, 0xffff, RZ, 0xc0, !PT ;  /* 0x0000ffff1c4a7812 */ /* 0x000fe400078ec0ff */
        /* <DEDUP_REMOVED lines=13> */
[----:B------:R-:W-:-:S04]  /*22000*/  IMAD.MOV.U32 R48, RZ, RZ, 0x0 ;  /* 0x00000000ff307424 */ /* 0x000fc800078e00ff */
[----:B------:R-:W0:Y:S02]  /*22010*/  I2F.F64.U32 R46, R47 ;  /* 0x0000002f002e7312 */ /* 0x000e240000201800 */
[----:B------:R-:W-:Y:S01]  /*22020*/  @P1 IMAD.IADD R38, R72, 0x1, -R25 ;  /* 0x0000000148261824 */ /* 0x000fe200078e0a19 */
[----:B------:R-:W-:Y:S01]  /*22030*/  @P1 MOV R63, R67 ;  /* 0x00000043003f1202 */ /* 0x000fe20000000f00 */
[----:B------:R-:W-:Y:S02]  /*22040*/  @P1 IMAD.IADD R29, R29, 0x1, -R24 ;  /* 0x000000011d1d1824 */ /* 0x000fe400078e0a18 */
[----:B------:R-:W-:Y:S02]  /*22050*/  @P1 IMAD.MOV.U32 R62, RZ, RZ, R66 ;  /* 0x000000ffff3e1224 */ /* 0x000fe400078e0042 */
[----:B------:R-:W-:Y:S01]  /*22060*/  @P1 IMAD R38, R29, 0xc9, R38 ;  /* 0x000000c91d261824 */ /* 0x000fe200078e0226 */
[----:B------:R-:W-:-:S03]  /*22070*/  SEL R29, R23, RZ, P0 ;  /* 0x000000ff171d7207 */ /* 0x000fc60000000000 */
        /* <DEDUP_REMOVED lines=26> */
.L_x_496:
[----:B------:R-:W-:Y:S05]  /*22220*/  BSYNC.RECONVERGENT B3 ;  /* 0x0000000000037941 */ /* 0x000fea0003800200 */
.L_x_495:
[----:B------:R-:W0:Y:S01]  /*22230*/  MUFU.RCP64H R49, R71 ;  /* 0x0000004700317308 */ /* 0x000e220000001800 */
[----:B------:R-:W-:Y:S01]  /*22240*/  HFMA2 R48, -RZ, RZ, 0, 5.9604644775390625e-08 ;  /* 0x00000001ff307431 */ /* 0x000fe200000001ff */
        /* <DEDUP_REMOVED lines=21> */
.L_x_498:
[----:B------:R-:W-:Y:S05]  /*223a0*/  BSYNC.RECONVERGENT B3 ;  /* 0x0000000000037941 */ /* 0x000fea0003800200 */
.L_x_497:
[----:B------:R-:W-:Y:S01]  /*223b0*/  IMAD R29, R5, 0x2, R30 ;  /* 0x00000002051d7824 */ /* 0x000fe200078e021e */
[----:B------:R-:W0:Y:S01]  /*223c0*/  LDCU.64 UR8, c[0x0][0x380] ;  /* 0x00007000ff0877ac */ /* 0x000e220008000a00 */
[----:B------:R-:W-:Y:S01]  /*223d0*/  IADD3 R61, PT, PT, R44, 0x2, RZ ;  /* 0x000000022c3d7810 */ /* 0x000fe20007ffe0ff */
[----:B------:R-:W-:Y:S02]  /*223e0*/  IMAD.MOV.U32 R73, RZ, RZ, RZ ;  /* 0x000000ffff497224 */ /* 0x000fe400078e00ff */
        /* <DEDUP_REMOVED lines=46> */
[----:B0-----:R-:W-:Y:S01]  /*226d0*/  IMAD.MOV.U32 R38, RZ, RZ, R54 ;  /* 0x000000ffff267224 */ /* 0x001fe200078e0036 */
[----:B------:R-:W-:Y:S02]  /*226e0*/  MOV R52, R74 ;  /* 0x0000004a00347202 */ /* 0x000fe40000000f00 */
[----:B------:R-:W-:-:S07]  /*226f0*/  MOV R54, 0x22710 ;  /* 0x0002271000367802 */ /* 0x000fce0000000f00 */
[----:B-1----:R-:W-:Y:S05]  /*22700*/  CALL.REL.NOINC `($__internal_1_$__cuda_sm20_dsqrt_rn_f64_mediumpath_v1) ;  /* 0x000000dc00a87944 */ /* 0x002fea0003c00000 */
[----:B------:R-:W-:Y:S01]  /*22710*/  IMAD.MOV.U32 R70, RZ, RZ, R46 ;  /* 0x000000ffff467224 */ /* 0x000fe200078e002e */
[----:B------:R-:W-:-:S07]  /*22720*/  MOV R71, R47 ;  /* 0x0000002f00477202 */ /* 0x000fce0000000f00 */
.L_x_500:
[----:B------:R-:W-:Y:S05]  /*22730*/  BSYNC.RECONVERGENT B3 ;  /* 0x0000000000037941 */ /* 0x000fea0003800200 */
.L_x_499:
        /* <DEDUP_REMOVED lines=18> */
[----:B0-----:R-:W-:Y:S01]  /*22860*/  MOV R38, 0x22890 ;  /* 0x0002289000267802 */ /* 0x001fe20000000f00 */
[----:B------:R-:W-:-:S07]  /*22870*/  IMAD.MOV.U32 R49, RZ, RZ, R71 ;  /* 0x000000ffff317224 */ /* 0x000fce00078e0047 */
[----:B------:R-:W-:Y:S05]  /*22880*/  CALL.REL.NOINC `($__internal_0_$__cuda_sm20_div_rn_f64_full) ;  /* 0x000000d400dc7944 */ /* 0x000fea0003c00000 */
[----:B------:R-:W-:Y:S01]  /*22890*/  MOV R66, R56 ;  /* 0x0000003800427202 */ /* 0x000fe20000000f00 */
[----:B------:R-:W-:-:S07]  /*228a0*/  IMAD.MOV.U32 R67, RZ, RZ, R57 ;  /* 0x000000ffff437224 */ /* 0x000fce00078e0039 */
.L_x_502:
[----:B------:R-:W-:Y:S05]  /*228b0*/  BSYNC.RECONVERGENT B3 ;  /* 0x0000000000037941 */ /* 0x000fea0003800200 */
.L_x_501:
[----:B0-----:R-:W-:Y:S01]  /*228c0*/  IMAD R38, R5, 0x2, R30 ;  /* 0x0000000205267824 */ /* 0x001fe200078e021e */
[----:B------:R-:W0:Y:S01]  /*228d0*/  LDCU.64 UR8, c[0x0][0x380] ;  /* 0x00007000ff0877ac */ /* 0x000e220008000a00 */
[----:B------:R-:W-:-:S03]  /*228e0*/  IMAD.MOV.U32 R75, RZ, RZ, RZ ;  /* 0x000000ffff4b7224 */ /* 0x000fc600078e00ff */
[----:B------:R-:W-:Y:S01]  /*228f0*/  ISETP.GT.AND P0, PT, R38, RZ, PT ;  /* 0x000000ff2600720c */ /* 0x000fe20003f04270 */
[----:B------:R-:W-:-:S03]  /*22900*/  UMOV UR4, URZ ;  /* 0x000000ff00047c82 */ /* 0x000fc60008000000 */
[----:B------:R-:W-:-:S04]  /*22910*/  SEL R29, R3, RZ, P0 ;  /* 0x000000ff031d7207 */ /* 0x000fc80000000000 */
[----:B------:R-:W-:Y:S01]  /*22920*/  IADD3 R29, PT, PT, R28, R29, RZ ;  /* 0x0000001d1c1d7210 */ /* 0x000fe20007ffe0ff */
[----:B------:R-:W-:-:S03]  /*22930*/  VIADD R28, R44, 0x3 ;  /* 0x000000032c1c7836 */ /* 0x000fc60000000000 */
[----:B------:R-:W-:Y:S02]  /*22940*/  LOP3.LUT R74, R29, 0xffff, RZ, 0xc0, !PT ;  /* 0x0000ffff1d4a7812 */ /* 0x000fe400078ec0ff */
        /* <DEDUP_REMOVED lines=9> */
[----:B------:R-:W-:Y:S01]  /*229e0*/  SEL R59, R23, RZ, P0 ;  /* 0x000000ff173b7207 */ /* 0x000fe20000000000 */
[----:B------:R-:W-:Y:S01]  /*229f0*/  IMAD R30, R30, R30, RZ ;  /* 0x0000001e1e1e7224 */ /* 0x000fe200078e02ff */
[----:B------:R-:W-:Y:S03]  /*22a00*/  BSSY.RECONVERGENT B3, `(.L_x_503) ;  /* 0x0000024000037945 */ /* 0x000fe60003800200 */
[----:B------:R-:W-:Y:S02]  /*22a10*/  IMAD R47, R47, R47, R30 ;  /* 0x0000002f2f2f7224 */ /* 0x000fe400078e021e */
[----:B0-----:R-:W-:-:S02]  /*22a20*/  IMAD.MOV.U32 R48, RZ, RZ, 0x0 ;  /* 0x00000000ff307424 */ /* 0x001fc400078e00ff */
[----:B------:R-:W-:Y:S02]  /*22a30*/  IMAD.MOV.U32 R49, RZ, RZ, 0x3fd80000 ;  /* 0x3fd80000ff317424 */ /* 0x000fe400078e00ff */
[----:B------:R-:W0:Y:S01]  /*22a40*/  I2F.F64.U32 R46, R47 ;  /* 0x0000002f002e7312 */ /* 0x000e220000201800 */
[----:B------:R-:W-:Y:S01]  /*22a50*/  @P1 IMAD.IADD R30, R72, 0x1, -R25 ;  /* 0x00000001481e1824 */ /* 0x000fe200078e0a19 */
[----:B------:R-:W-:Y:S01]  /*22a60*/  @P1 IADD3 R61, PT, PT, -R24, R61, RZ ;  /* 0x0000003d183d1210 */ /* 0x000fe20007ffe1ff */
[----:B------:R-:W-:Y:S02]  /*22a70*/  @P1 IMAD.MOV.U32 R62, RZ, RZ, R66 ;  /* 0x000000ffff3e1224 */ /* 0x000fe400078e0042 */
[----:B------:R-:W-:Y:S02]  /*22a80*/  @P1 IMAD.MOV.U32 R63, RZ, RZ, R67 ;  /* 0x000000ffff3f1224 */ /* 0x000fe400078e0043 */
[----:B------:R-:W-:-:S05]  /*22a90*/  @P1 IMAD R30, R61, 0xc9, R30 ;  /* 0x000000c93d1e1824 */ /* 0x000fca00078e021e */
[----:B------:R-:W-:Y:S02]  /*22aa0*/  @P1 IADD3 R61, PT, PT, R1, R30, RZ ;  /* 0x0000001e013d1210 */ /* 0x000fe40007ffe0ff */
[----:B------:R-:W-:Y:S01]  /*22ab0*/  IADD3 R30, PT, PT, R38, -R59, RZ ;  /* 0x8000003b261e7210 */ /* 0x000fe20007ffe0ff */
        /* <DEDUP_REMOVED lines=24> */
.L_x_504:
[----:B------:R-:W-:Y:S05]  /*22c40*/  BSYNC.RECONVERGENT B3 ;  /* 0x0000000000037941 */ /* 0x000fea0003800200 */
.L_x_503:
        /* <DEDUP_REMOVED lines=23> */
.L_x_506:
[----:B------:R-:W-:Y:S05]  /*22dc0*/  BSYNC.RECONVERGENT B3 ;  /* 0x0000000000037941 */ /* 0x000fea0003800200 */
.L_x_505:
[----:B------:R-:W-:Y:S01]  /*22dd0*/  DSETP.GT.AND P1, PT, R46, R62, PT ;  /* 0x0000003e2e00722a */ /* 0x000fe20003f24000 */
[----:B------:R-:W-:Y:S01]  /*22de0*/  IMAD.MOV.U32 R49, RZ, RZ, 0x1 ;  /* 0x00000001ff317424 */ /* 0x000fe200078e00ff */
[----:B------:R-:W-:Y:S01]  /*22df0*/  PRMT R51, R58, 0x9910, RZ ;  /* 0x000099103a337816 */ /* 0x000fe200000000ff */
[----:B------:R-:W-:Y:S02]  /*22e00*/  IMAD R30, R5, 0x2, R30 ;  /* 0x00000002051e7824 */ /* 0x000fe400078e021e */
[----:B------:R-:W-:-:S03]  /*22e10*/  VIADD R44, R44, 0x4 ;  /* 0x000000042c2c7836 */ /* 0x000fc60000000000 */
[----:B------:R-:W-:-:S06]  /*22e20*/  ISETP.GT.AND P0, PT, R30, RZ, PT ;  /* 0x000000ff1e00720c */ /* 0x000fcc0003f04270 */
[----:B------:R-:W-:Y:S01]  /*22e30*/  @P1 IADD3 R27, PT, PT, -R24, R27, RZ ;  /* 0x0000001b181b1210 */ /* 0x000fe20007ffe1ff */
[----:B------:R-:W-:Y:S01]  /*22e40*/  @P1 IMAD.IADD R38, R74, 0x1, -R25 ;  /* 0x000000014a261824 */ /* 0x000fe200078e0a19 */
[----:B------:R-:W-:Y:S01]  /*22e50*/  @P1 MOV R63, R47 ;  /* 0x0000002f003f1202 */ /* 0x000fe20000000f00 */
[----:B------:R-:W-:Y:S02]  /*22e60*/  @P1 IMAD.MOV.U32 R62, RZ, RZ, R46 ;  /* 0x000000ffff3e1224 */ /* 0x000fe400078e002e */
[----:B------:R-:W-:Y:S01]  /*22e70*/  @P1 IMAD R38, R27, 0xc9, R38 ;  /* 0x000000c91b261824 */ /* 0x000fe200078e0226 */
[----:B------:R-:W-:-:S04]  /*22e80*/  SEL R27, R23, RZ, P0 ;  /* 0x000000ff171b7207 */ /* 0x000fc80000000000 */
[----:B------:R-:W-:Y:S02]  /*22e90*/  @P1 IADD3 R48, PT, PT, R1, R38, RZ ;  /* 0x0000002601301210 */ /* 0x000fe40007ffe0ff */
[----:B------:R-:W-:Y:S02]  /*22ea0*/  PRMT R38, R28, 0x9910, RZ ;  /* 0x000099101c267816 */ /* 0x000fe400000000ff */
[----:B------:R-:W-:Y:S01]  /*22eb0*/  SEL R28, R3, RZ, P0 ;  /* 0x000000ff031c7207 */ /* 0x000fe20000000000 */
[----:B------:R3:W-:Y:S01]  /*22ec0*/  @P1 STL.U8 [R48], R49 ;  /* 0x0000003130001387 */ /* 0x0007e20000100000 */
[----:B------:R-:W-:Y:S02]  /*22ed0*/  ISETP.NE.AND P0, PT, R38, R51, PT ;  /* 0x000000332600720c */ /* 0x000fe40003f05270 */
[----:B------:R-:W-:Y:S01]  /*22ee0*/  IADD3 R30, PT, PT, R30, -R27, RZ ;  /* 0x8000001b1e1e7210 */ /* 0x000fe20007ffe0ff */
[----:B------:R-:W-:-:S04]  /*22ef0*/  IMAD.IADD R28, R29, 0x1, R28 ;  /* 0x000000011d1c7824 */ /* 0x000fc800078e021c */
[----:B------:R-:W-:-:S06]  /*22f00*/  IMAD R30, R5, 0x2, R30 ;  /* 0x00000002051e7824 */ /* 0x000fcc00078e021e */
[----:B---3--:R-:W-:Y:S05]  /*22f10*/  @P0 BRA `(.L_x_507) ;  /* 0xffffffe800e00947 */ /* 0x008fea000383ffff */
.L_x_415:
[----:B------:R-:W-:Y:S05]  /*22f20*/  BSYNC.RECONVERGENT B1 ;  /* 0x0000000000017941 */ /* 0x000fea0003800200 */
.L_x_405:
[----:B------:R-:W-:Y:S01]  /*22f30*/  VIADD R60, R60, 0xffffffff ;  /* 0xffffffff3c3c7836 */ /* 0x000fe20000000000 */
[----:B------:R-:W-:-:S04]  /*22f40*/  IADD3 R45, PT, PT, R45, 0x1, RZ ;  /* 0x000000012d2d7810 */ /* 0x000fc80007ffe0ff */
[----:B------:R-:W-:-:S04]  /*22f50*/  LOP3.LUT R3, R60, 0xffff, RZ, 0xc0, !PT ;  /* 0x0000ffff3c037812 */ /* 0x000fc800078ec0ff */
[----:B------:R-:W-:-:S13]  /*22f60*/  ISETP.GT.AND P0, PT, R3, R25, PT ;  /* 0x000000190300720c */ /* 0x000fda0003f04270 */
[----:B------:R-:W-:Y:S05]  /*22f70*/  @P0 BRA `(.L_x_508) ;  /* 0xffffff9000180947 */ /* 0x000fea000383ffff */
.L_x_404:
[----:B------:R-:W-:Y:S05]  /*22f80*/  BSYNC.RECONVERGENT B2 ;  /* 0x0000000000027941 */ /* 0x000fea0003800200 */
.L_x_403:
[----:B------:R-:W-:Y:S01]  /*22f90*/  IMAD.IADD R3, R3, 0x1, -R40 ;  /* 0x0000000103037824 */ /* 0x000fe200078e0a28 */
[----:B------:R-:W3:Y:S01]  /*22fa0*/  LDCU.64 UR8, c[0x0][0x380] ;  /* 0x00007000ff0877ac */ /* 0x000ee20008000a00 */
[----:B------:R-:W-:Y:S03]  /*22fb0*/  BSSY.RECONVERGENT B1, `(.L_x_509) ;  /* 0x0000709000017945 */ /* 0x000fe60003800200 */
[----:B------:R-:W-:Y:S01]  /*22fc0*/  IABS R3, R3 ;  /* 0x0000000300037213 */ /* 0x000fe20000000000 */
[----:B------:R-:W4:Y:S03]  /*22fd0*/  LDCU.64 UR10, c[0x0][0x380] ;  /* 0x00007000ff0a77ac */ /* 0x000f260008000a00 */
[----:B------:R-:W-:Y:S01]  /*22fe0*/  ISETP.GE.U32.AND P0, PT, R4, R3, PT ;  /* 0x000000030400720c */ /* 0x000fe20003f06070 */
[----:B------:R-:W0:Y:S01]  /*22ff0*/  LDCU.64 UR12, c[0x0][0x380] ;  /* 0x00007000ff0c77ac */ /* 0x000e220008000a00 */
[----:B------:R-:W0:Y:S01]  /*23000*/  LDCU.64 UR14, c[0x0][0x380] ;  /* 0x00007000ff0e77ac */ /* 0x000e220008000a00 */
[----:B------:R-:W0:Y:S01]  /*23010*/  LDCU.64 UR16, c[0x0][0x380] ;  /* 0x00007000ff1077ac */ /* 0x000e220008000a00 */
[----:B------:R-:W0:Y:S01]  /*23020*/  LDCU.64 UR18, c[0x0][0x380] ;  /* 0x00007000ff1277ac */ /* 0x000e220008000a00 */
[----:B------:R-:W0:Y:S01]  /*23030*/  LDCU.64 UR20, c[0x0][0x380] ;  /* 0x00007000ff1477ac */ /* 0x000e220008000a00 */
[----:B------:R-:W0:Y:S07]  /*23040*/  LDCU.64 UR22, c[0x0][0x380] ;  /* 0x00007000ff1677ac */ /* 0x000e2e0008000a00 */
[----:B---3--:R-:W-:Y:S05]  /*23050*/  @P0 BRA `(.L_x_510) ;  /* 0x0000003800000947 */ /* 0x008fea0003800000 */
[----:B------:R-:W-:Y:S02]  /*23060*/  LOP3.LUT R5, R0, 0xffff, RZ, 0xc0, !PT ;  /* 0x0000ffff00057812 */ /* 0x000fe400078ec0ff */
[----:B------:R-:W-:-:S04]  /*23070*/  LOP3.LUT R4, R60, 0xffff, RZ, 0xc0, !PT ;  /* 0x0000ffff3c047812 */ /* 0x000fc800078ec0ff */
[----:B------:R-:W-:-:S13]  /*23080*/  ISETP.GE.U32.AND P0, PT, R4, R5, PT ;  /* 0x000000050400720c */ /* 0x000fda0003f06070 */
[----:B------:R-:W-:Y:S05]  /*23090*/  @P0 BRA `(.L_x_511) ;  /* 0x0000001800f40947 */ /* 0x000fea0003800000 */
[----:B------:R-:W-:Y:S01]  /*230a0*/  IMAD.MOV R11, RZ, RZ, -R60 ;  /* 0x000000ffff0b7224 */ /* 0x000fe200078e0a3c */
[----:B0-----:R-:W0:Y:S01]  /*230b0*/  LDC.U16 R7, c[0x0][0x392] ;  /* 0x0000e480ff077b82 */ /* 0x001e220000000400 */
[----:B------:R-:W-:Y:S01]  /*230c0*/  IMAD.MOV R5, RZ, RZ, -R2 ;  /* 0x000000ffff057224 */ /* 0x000fe200078e0a02 */
[----:B------:R-:W-:Y:S01]  /*230d0*/  PRMT R13, R35, 0x9910, RZ ;  /* 0x00009910230d7816 */ /* 0x000fe200000000ff */
[----:B------:R-:W-:Y:S01]  /*230e0*/  BSSY.RECONVERGENT B2, `(.L_x_512) ;  /* 0x0000070000027945 */ /* 0x000fe20003800200 */
[----:B------:R-:W-:Y:S01]  /*230f0*/  PRMT R11, R11, 0x7710, RZ ;  /* 0x000077100b0b7816 */ /* 0x000fe200000000ff */
[----:B------:R-:W-:Y:S01]  /*23100*/  HFMA2 R18, -RZ, RZ, 0, 0 ;  /* 0x00000000ff127431 */ /* 0x000fe200000001ff */
[----:B------:R-:W-:Y:S01]  /*23110*/  PRMT R5, R5, 0x7710, RZ ;  /* 0x0000771005057816 */ /* 0x000fe200000000ff */
[----:B------:R-:W-:Y:S01]  /*23120*/  IMAD.MOV.U32 R19, RZ, RZ, -0x3fb98000 ;  /* 0xc0468000ff137424 */ /* 0x000fe200078e00ff */
[----:B-1----:R-:W-:Y:S01]  /*23130*/  PRMT R9, R3, 0x9910, RZ ;  /* 0x0000991003097816 */ /* 0x002fe200000000ff */
[----:B------:R-:W-:Y:S01]  /*23140*/  IMAD.IADD R11, R0, 0x1, R11 ;  /* 0x00000001000b7824 */ /* 0x000fe200078e020b */
[----:B------:R-:W-:-:S02]  /*23150*/  IADD3 R5, PT, PT, R5, R58, RZ ;  /* 0x0000003a05057210 */ /* 0x000fc40007ffe0ff */
[----:B------:R-:W-:Y:S01]  /*23160*/  SHF.L.U32 R12, R3, 0x10, RZ ;  /* 0x00000010030c7819 */ /* 0x000fe200000006ff */
[----:B------:R-:W-:Y:S01]  /*23170*/  VIADD R10, R11, 0x1 ;  /* 0x000000010b0a7836 */ /* 0x000fe20000000000 */
[C---:B------:R-:W-:Y:S02]  /*23180*/  PRMT R4, R5.reuse, 0x9910, RZ ;  /* 0x0000991005047816 */ /* 0x040fe400000000ff */
[----:B------:R-:W-:Y:S02]  /*23190*/  PRMT R5, R5, 0x9910, RZ ;  /* 0x0000991005057816 */ /* 0x000fe400000000ff */
[----:B------:R-:W-:Y:S02]  /*231a0*/  LOP3.LUT P0, R10, R10, 0x3, RZ, 0xc0, !PT ;  /* 0x000000030a0a7812 */ /* 0x000fe4000780c0ff */
[----:B------:R-:W-:Y:S01]  /*231b0*/  ISETP.GT.AND P1, PT, R4, -0x1, PT ;  /* 0xffffffff0400780c */ /* 0x000fe20003f24270 */
[----:B------:R-:W-:Y:S01]  /*231c0*/  IMAD.MOV.U32 R4, RZ, RZ, 0x1 ;  /* 0x00000001ff047424 */ /* 0x000fe200078e00ff */
[----:B------:R-:W-:Y:S01]  /*231d0*/  IABS R8, R5 ;  /* 0x0000000500087213 */ /* 0x000fe20000000000 */
[----:B------:R-:W-:Y:S01]  /*231e0*/  IMAD.MOV.U32 R5, RZ, RZ, R13 ;  /* 0x000000ffff057224 */ /* 0x000fe200078e000d */
[----:B------:R-:W-:-:S02]  /*231f0*/  PRMT R6, R36, 0x9910, RZ ;  /* 0x0000991024067816 */ /* 0x000fc400000000ff */
[----:B------:R-:W-:Y:S02]  /*23200*/  PRMT R15, R2, 0x7610, R15 ;  /* 0x00007610020f7816 */ /* 0x000fe4000000000f */
[----:B------:R-:W-:Y:S02]  /*23210*/  PRMT R14, R0, 0x7610, R14 ;  /* 0x00007610000e7816 */ /* 0x000fe4000000000e */
        /* <DEDUP_REMOVED lines=9> */
.L_x_518:
[----:B--2---:R-:W-:Y:S01]  /*232b0*/  LOP3.LUT R20, R14, 0xffff, RZ, 0xc0, !PT ;  /* 0x0000ffff0e147812 */ /* 0x004fe200078ec0ff */
[----:B------:R-:W-:Y:S01]  /*232c0*/  UMOV UR4, URZ ;  /* 0x000000ff00047c82 */ /* 0x000fe20008000000 */
[----:B------:R-:W-:Y:S02]  /*232d0*/  LOP3.LUT R9, R15, 0xffff, RZ, 0xc0, !PT ;  /* 0x0000ffff0f097812 */ /* 0x000fe400078ec0ff */
[----:B------:R-:W-:-:S03]  /*232e0*/  MOV R21, RZ ;  /* 0x000000ff00157202 */ /* 0x000fc60000000f00 */
        /* <DEDUP_REMOVED lines=34> */
[----:B0---4-:R-:W-:Y:S05]  /*23510*/  CALL.REL.NOINC `($__internal_1_$__cuda_sm20_dsqrt_rn_f64_mediumpath_v1) ;  /* 0x000000d000247944 */ /* 0x011fea0003c00000 */
[----:B------:R-:W-:Y:S01]  /*23520*/  IMAD.MOV.U32 R48, RZ, RZ, R46 ;  /* 0x000000ffff307224 */ /* 0x000fe200078e002e */
[----:B------:R-:W-:-:S07]  /*23530*/  MOV R49, R47 ;  /* 0x0000002f00317202 */ /* 0x000fce0000000f00 */
.L_x_515:
[----:B----4-:R-:W-:Y:S05]  /*23540*/  BSYNC.RECONVERGENT B3 ;  /* 0x0000000000037941 */ /* 0x010fea0003800200 */
.L_x_514:
        /* <DEDUP_REMOVED lines=20> */
.L_x_517:
[----:B------:R-:W-:Y:S05]  /*23690*/  BSYNC.RECONVERGENT B3 ;  /* 0x0000000000037941 */ /* 0x000fea0003800200 */
.L_x_516:
        /* <DEDUP_REMOVED lines=20> */
.L_x_513:
[----:B----4-:R-:W-:Y:S05]  /*237e0*/  BSYNC.RECONVERGENT B2 ;  /* 0x0000000000027941 */ /* 0x010fea0003800200 */
.L_x_512:
[----:B------:R-:W-:-:S04]  /*237f0*/  LOP3.LUT R11, R11, 0xffff, RZ, 0xc0, !PT ;  /* 0x0000ffff0b0b7812 */ /* 0x000fc800078ec0ff */
[----:B------:R-:W-:-:S13]  /*23800*/  ISETP.GE.U32.AND P0, PT, R11, 0x3, PT ;  /* 0x000000030b00780c */ /* 0x000fda0003f06070 */
[----:B------:R-:W-:Y:S05]  /*23810*/  @!P0 BRA `(.L_x_519) ;  /* 0x0000006800088947 */ /* 0x000fea0003800000 */
[----:B------:R-:W-:Y:S01]  /*23820*/  BSSY.RECONVERGENT B2, `(.L_x_520) ;  /* 0x0000143000027945 */ /* 0x000fe20003800200 */
.L_x_538:
[----:B------:R-:W-:Y:S01]  /*23830*/  LOP3.LUT R22, R14, 0xffff, RZ, 0xc0, !PT ;  /* 0x0000ffff0e167812 */ /* 0x000fe200078ec0ff */
[----:B------:R-:W-:Y:S01]  /*23840*/  IMAD.MOV.U32 R23, RZ, RZ, RZ ;  /* 0x000000ffff177224 */ /* 0x000fe200078e00ff */
[----:B------:R-:W-:Y:S01]  /*23850*/  LOP3.LUT R11, R15, 0xffff, RZ, 0xc0, !PT ;  /* 0x0000ffff0f0b7812 */ /* 0x000fe200078ec0ff */
[----:B------:R-:W-:-:S04]  /*23860*/  UMOV UR4, URZ ;  /* 0x000000ff00047c82 */ /* 0x000fc80008000000 */
[----:B0-2---:R-:W-:-:S04]  /*23870*/  IMAD.WIDE.U32 R20, R7, R11, R22 ;  /* 0x0000000b07147225 */ /* 0x005fc800078e0016 */
        /* <DEDUP_REMOVED lines=36> */
.L_x_522:
[----:B------:R-:W-:Y:S05]  /*23ac0*/  BSYNC.RECONVERGENT B3 ;  /* 0x0000000000037941 */ /* 0x000fea0003800200 */
.L_x_521:
        /* <DEDUP_REMOVED lines=20> */
.L_x_524:
[----:B------:R-:W-:Y:S05]  /*23c10*/  BSYNC.RECONVERGENT B3 ;  /* 0x0000000000037941 */ /* 0x000fea0003800200 */
.L_x_523:
        /* <DEDUP_REMOVED lines=56> */
.L_x_526:
[----:B------:R-:W-:Y:S05]  /*23fa0*/  BSYNC.RECONVERGENT B3 ;  /* 0x0000000000037941 */ /* 0x000fea0003800200 */
.L_x_525:
        /* <DEDUP_REMOVED lines=20> */
.L_x_528:
[----:B------:R-:W-:Y:S05]  /*240f0*/  BSYNC.RECONVERGENT B3 ;  /* 0x0000000000037941 */ /* 0x000fea0003800200 */
.L_x_527:
        /* <DEDUP_REMOVED lines=57> */
.L_x_530:
[----:B------:R-:W-:Y:S05]  /*24490*/  BSYNC.RECONVERGENT B3 ;  /* 0x0000000000037941 */ /* 0x000fea0003800200 */
.L_x_529:
        /* <DEDUP_REMOVED lines=20> */
.L_x_532:
[----:B------:R-:W-:Y:S05]  /*245e0*/  BSYNC.RECONVERGENT B3 ;  /* 0x0000000000037941 */ /* 0x000fea0003800200 */
.L_x_531:
[----:B------:R-:W-:Y:S01]  /*245f0*/  IMAD R15, R8, 0x2, R9 ;  /* 0x00000002080f7824 */ /* 0x000fe200078e0209 */
[----:B------:R-:W-:Y:S01]  /*24600*/  IADD3 R10, PT, PT, R14, -0x3, RZ ;  /* 0xfffffffd0e0a7810 */ /* 0x000fe20007ffe0ff */
[----:B------:R-:W-:Y:S01]  /*24610*/  IMAD.MOV.U32 R21, RZ, RZ, RZ ;  /* 0x000000ffff157224 */ /* 0x000fe200078e00ff */
[----:B------:R-:W-:Y:S02]  /*24620*/  UMOV UR4, URZ ;  /* 0x000000ff00047c82 */ /* 0x000fe40008000000 */
[----:B------:R-:W-:-:S04]  /*24630*/  ISETP.GT.AND P0, PT, R15, RZ, PT ;  /* 0x000000ff0f00720c */ /* 0x000fc80003f04270 */
[----:B------:R-:W-:-:S05]  /*24640*/  SEL R20, R4, RZ, P0 ;  /* 0x000000ff04147207 */ /* 0x000fca0000000000 */
[----:B------:R-:W-:Y:S01]  /*24650*/  IMAD.IADD R11, R11, 0x1, R20 ;  /* 0x000000010b0b7824 */ /* 0x000fe200078e0214 */
[----:B------:R-:W-:-:S04]  /*24660*/  LOP3.LUT R20, R10, 0xffff, RZ, 0xc0, !PT ;  /* 0x0000ffff0a147812 */ /* 0x000fc800078ec0ff */
        /* <DEDUP_REMOVED lines=49> */
.L_x_534:
[----:B------:R-:W-:Y:S05]  /*24980*/  BSYNC.RECONVERGENT B3 ;  /* 0x0000000000037941 */ /* 0x000fea0003800200 */
.L_x_533:
        /* <DEDUP_REMOVED lines=20> */
.L_x_536:
[----:B------:R-:W-:Y:S05]  /*24ad0*/  BSYNC.RECONVERGENT B3 ;  /* 0x0000000000037941 */ /* 0x000fea0003800200 */
.L_x_535:
        /* <DEDUP_REMOVED lines=23> */
.L_x_537:
[----:B------:R-:W-:Y:S05]  /*24c50*/  BSYNC.RECONVERGENT B2 ;  /* 0x0000000000027941 */ /* 0x000fea0003800200 */
.L_x_520:
[----:B------:R-:W-:Y:S05]  /*24c60*/  BRA `(.L_x_519) ;  /* 0x0000005000f47947 */ /* 0x000fea0003800000 */
.L_x_511:
[----:B0-----:R-:W-:Y:S01]  /*24c70*/  IADD3 R7, PT, PT, RZ, -R0, RZ ;  /* 0x80000000ff077210 */ /* 0x001fe20007ffe0ff */
[----:B------:R-:W-:Y:S01]  /*24c80*/  IMAD.MOV R5, RZ, RZ, -R2 ;  /* 0x000000ffff057224 */ /* 0x000fe200078e0a02 */
[----:B------:R-:W0:Y:S01]  /*24c90*/  LDC.U16 R8, c[0x0][0x392] ;  /* 0x0000e480ff087b82 */ /* 0x000e220000000400 */
[----:B------:R-:W-:Y:S01]  /*24ca0*/  PRMT R6, R36, 0x9910, RZ ;  /* 0x0000991024067816 */ /* 0x000fe200000000ff */
[----:B------:R-:W-:Y:S01]  /*24cb0*/  IMAD.MOV.U32 R11, RZ, RZ, 0x1 ;  /* 0x00000001ff0b7424 */ /* 0x000fe200078e00ff */
[----:B------:R-:W-:Y:S01]  /*24cc0*/  PRMT R7, R7, 0x7710, RZ ;  /* 0x0000771007077816 */ /* 0x000fe200000000ff */
[----:B------:R-:W-:Y:S01]  /*24cd0*/  BSSY.RECONVERGENT B2, `(.L_x_539) ;  /* 0x000006f000027945 */ /* 0x000fe20003800200 */
[----:B------:R-:W-:Y:S01]  /*24ce0*/  PRMT R5, R5, 0x7710, RZ ;  /* 0x0000771005057816 */ /* 0x000fe200000000ff */
[----:B------:R-:W-:Y:S01]  /*24cf0*/  HFMA2 R19, -RZ, RZ, -2.13671875, -0.0 ;  /* 0xc0468000ff137431 */ /* 0x000fe200000001ff */
[----:B------:R-:W-:Y:S01]  /*24d00*/  IADD3 R12, PT, PT, R7, R60, RZ ;  /* 0x0000003c070c7210 */ /* 0x000fe20007ffe0ff */
[----:B------:R-:W-:Y:S01]  /*24d10*/  IMAD.MOV.U32 R7, RZ, RZ, R6 ;  /* 0x000000ffff077224 */ /* 0x000fe200078e0006 */
[----:B------:R-:W-:Y:S01]  /*24d20*/  PRMT R13, R35, 0x9910, RZ ;  /* 0x00009910230d7816 */ /* 0x000fe200000000ff */
[----:B------:R-:W-:Y:S01]  /*24d30*/  IMAD.IADD R5, R5, 0x1, R58 ;  /* 0x0000000105057824 */ /* 0x000fe200078e023a */
[----:B------:R-:W-:Y:S01]  /*24d40*/  PRMT R16, R3, 0x9910, RZ ;  /* 0x0000991003107816 */ /* 0x000fe200000000ff */
[----:B------:R-:W-:Y:S01]  /*24d50*/  VIADD R10, R12, 0x1 ;  /* 0x000000010c0a7836 */ /* 0x000fe20000000000 */
[----:B------:R-:W-:Y:S01]  /*24d60*/  PRMT R15, R2, 0x7610, R15 ;  /* 0x00007610020f7816 */ /* 0x000fe2000000000f */
[----:B------:R-:W-:Y:S01]  /*24d70*/  IMAD.MOV.U32 R18, RZ, RZ, 0x0 ;  /* 0x00000000ff127424 */ /* 0x000fe200078e00ff */
[----:B------:R-:W-:Y:S01]  /*24d80*/  PRMT R4, R5, 0x9910, RZ ;  /* 0x0000991005047816 */ /* 0x000fe200000000ff */
[----:B------:R-:W-:Y:S01]  /*24d90*/  IMAD.MOV.U32 R6, RZ, RZ, R13 ;  /* 0x000000ffff067224 */ /* 0x000fe200078e000d */
[----:B------:R-:W-:-:S02]  /*24da0*/  LOP3.LUT P0, R10, R10, 0x3, RZ, 0xc0, !PT ;  /* 0x000000030a0a7812 */ /* 0x000fc4000780c0ff */
[----:B------:R-:W-:Y:S02]  /*24db0*/  PRMT R5, R5, 0x9910, RZ ;  /* 0x0000991005057816 */ /* 0x000fe400000000ff */
[----:B------:R-:W-:Y:S01]  /*24dc0*/  ISETP.GT.AND P1, PT, R4, -0x1, PT ;  /* 0xffffffff0400780c */ /* 0x000fe20003f24270 */
[----:B------:R-:W-:Y:S01]  /*24dd0*/  IMAD.U32 R4, R3, 0x10000, RZ ;  /* 0x0001000003047824 */ /* 0x000fe200078e00ff */
[----:B-1----:R-:W-:Y:S02]  /*24de0*/  IABS R9, R5 ;  /* 0x0000000500097213 */ /* 0x002fe40000000000 */
[----:B------:R-:W-:Y:S02]  /*24df0*/  PRMT R14, R0, 0x7610, R14 ;  /* 0x00007610000e7816 */ /* 0x000fe4000000000e */
[----:B------:R-:W-:Y:S02]  /*24e00*/  SHF.R.S32.HI R4, RZ, 0xf, R4 ;  /* 0x0000000fff047819 */ /* 0x000fe40000011404 */
[----:B------:R-:W-:-:S02]  /*24e10*/  LEA R16, R9, -R16, 0x1 ;  /* 0x8000001009107211 */ /* 0x000fc400078e08ff */
[----:B------:R-:W-:Y:S01]  /*24e20*/  SEL R5, R11, 0xffff, P1 ;  /* 0x0000ffff0b057807 */ /* 0x000fe20000800000 */
[----:B------:R-:W-:Y:S06]  /*24e30*/  @!P0 BRA `(.L_x_540) ;  /* 0x0000000400608947 */ /* 0x000fec0003800000 */
[----:B------:R-:W-:Y:S01]  /*24e40*/  PRMT R13, RZ, 0x7610, R13 ;  /* 0x00007610ff0d7816 */ /* 0x000fe2000000000d */
[----:B------:R-:W-:Y:S01]  /*24e50*/  IMAD.MOV.U32 R18, RZ, RZ, 0x0 ;  /* 0x00000000ff127424 */ /* 0x000fe200078e00ff */
[----:B------:R-:W-:Y:S01]  /*24e60*/  PRMT R15, R2, 0x7610, R15 ;  /* 0x00007610020f7816 */ /* 0x000fe2000000000f */
[----:B------:R-:W-:Y:S01]  /*24e70*/  IMAD.MOV.U32 R19, RZ, RZ, -0x3fb98000 ;  /* 0xc0468000ff137424 */ /* 0x000fe200078e00ff */
[----:B------:R-:W-:-:S07]  /*24e80*/  PRMT R14, R0, 0x7610, R14 ;  /* 0x00007610000e7816 */ /* 0x000fce000000000e */
.L_x_545:
        /* <DEDUP_REMOVED lines=41> */
.L_x_542:
[----:B----4-:R-:W-:Y:S05]  /*25120*/  BSYNC.RECONVERGENT B3 ;  /* 0x0000000000037941 */ /* 0x010fea0003800200 */
.L_x_541:
        /* <DEDUP_REMOVED lines=20> */
.L_x_544:
[----:B------:R-:W-:Y:S05]  /*25270*/  BSYNC.RECONVERGENT B3 ;  /* 0x0000000000037941 */ /* 0x000fea0003800200 */
.L_x_543:
[----:B------:R-:W-:Y:S01]  /*25280*/  DSETP.GT.AND P1, PT, R56, R18, PT ;  /* 0x000000123800722a */ /* 0x000fe20003f24000 */
[----:B------:R-:W-:Y:S01]  /*25290*/  IMAD.MOV.U32 R22, RZ, RZ, 0x1 ;  /* 0x00000001ff167424 */ /* 0x000fe200078e00ff */
[----:B------:R-:W-:Y:S02]  /*252a0*/  IADD3 R13, PT, PT, R13, 0x1, RZ ;  /* 0x000000010d0d7810 */ /* 0x000fe40007ffe0ff */
[----:B------:R-:W-:Y:S02]  /*252b0*/  ISETP.GT.AND P0, PT, R16, RZ, PT ;  /* 0x000000ff1000720c */ /* 0x000fe40003f04270 */
[----:B------:R-:W-:Y:S02]  /*252c0*/  PRMT R17, R13, 0x9910, RZ ;  /* 0x000099100d117816 */ /* 0x000fe400000000ff */
[----:B------:R-:W-:-:S06]  /*252d0*/  IADD3 R14, PT, PT, R14, 0x1, RZ ;  /* 0x000000010e0e7810 */ /* 0x000fcc0007ffe0ff */
        /* <DEDUP_REMOVED lines=14> */
.L_x_540:
[----:B----4-:R-:W-:Y:S05]  /*253c0*/  BSYNC.RECONVERGENT B2 ;  /* 0x0000000000027941 */ /* 0x010fea0003800200 */
.L_x_539:
[----:B------:R-:W-:-:S04]  /*253d0*/  LOP3.LUT R12, R12, 0xffff, RZ, 0xc0, !PT ;  /* 0x0000ffff0c0c7812 */ /* 0x000fc800078ec0ff */
[----:B------:R-:W-:-:S13]  /*253e0*/  ISETP.GE.U32.AND P0, PT, R12, 0x3, PT ;  /* 0x000000030c00780c */ /* 0x000fda0003f06070 */
[----:B------:R-:W-:Y:S05]  /*253f0*/  @!P0 BRA `(.L_x_519) ;  /* 0x0000004c00108947 */ /* 0x000fea0003800000 */
[----:B------:R-:W-:Y:S01]  /*25400*/  BSSY.RECONVERGENT B2, `(.L_x_546) ;  /* 0x0000144000027945 */ /* 0x000fe20003800200 */
.L_x_564:
        /* <DEDUP_REMOVED lines=41> */
.L_x_548:
[----:B------:R-:W-:Y:S05]  /*256a0*/  BSYNC.RECONVERGENT B3 ;  /* 0x0000000000037941 */ /* 0x000fea0003800200 */
.L_x_547:
        /* <DEDUP_REMOVED lines=20> */
.L_x_550:
[----:B------:R-:W-:Y:S05]  /*257f0*/  BSYNC.RECONVERGENT B3 ;  /* 0x0000000000037941 */ /* 0x000fea0003800200 */
.L_x_549:
[----:B------:R-:W-:Y:S01]  /*25800*/  ISETP.GT.AND P0, PT, R16, RZ, PT ;  /* 0x000000ff1000720c */ /* 0x000fe20003f04270 */
[----:B------:R-:W-:Y:S01]  /*25810*/  IMAD.MOV.U32 R21, RZ, RZ, RZ ;  /* 0x000000ffff157224 */ /* 0x000fe200078e00ff */
[----:B------:R-:W-:Y:S01]  /*25820*/  IADD3 R20, PT, PT, R14, 0x1, RZ ;  /* 0x000000010e147810 */ /* 0x000fe20007ffe0ff */
[----:B------:R-:W-:Y:S01]  /*25830*/  UMOV UR4, URZ ;  /* 0x000000ff00047c82 */ /* 0x000fe20008000000 */
[----:B------:R-:W-:Y:S02]  /*25840*/  SEL R12, R5, RZ, P0 ;  /* 0x000000ff050c7207 */ /* 0x000fe40000000000 */
        /* <DEDUP_REMOVED lines=37> */
[----:B------:R-:W-:Y:S01]  /*25aa0*/  MOV R52, R26 ;  /* 0x0000001a00347202 */ /* 0x000fe20000000f00 */
[----:B--2---:R-:W-:-:S04]  /*25ab0*/  IMAD.IADD R22, R28, 0x1, -R37 ;  /* 0x000000011c167824 */ /* 0x004fc800078e0a25 */
[----:B------:R-:W-:Y:S02]  /*25ac0*/  DFMA R28, R50, -R50, R46 ;  /* 0x80000032321c722b */ /* 0x000fe4000000002e */
[----:B------:R-:W0:Y:S06]  /*25ad0*/  I2F.F64 R22, R22 ;  /* 0x0000001600167312 */ /* 0x000e2c0000201c00 */
        /* <DEDUP_REMOVED lines=10> */
.L_x_552:
[----:B------:R-:W-:Y:S05]  /*25b80*/  BSYNC.RECONVERGENT B3 ;  /* 0x0000000000037941 */ /* 0x000fea0003800200 */
.L_x_551:
        /* <DEDUP_REMOVED lines=20> */
.L_x_554:
[----:B------:R-:W-:Y:S05]  /*25cd0*/  BSYNC.RECONVERGENT B3 ;  /* 0x0000000000037941 */ /* 0x000fea0003800200 */
.L_x_553:
[----:B------:R-:W-:Y:S01]  /*25ce0*/  IMAD R15, R9, 0x2, R16 ;  /* 0x00000002090f7824 */ /* 0x000fe200078e0210 */
[----:B------:R-:W-:Y:S01]  /*25cf0*/  IADD3 R16, PT, PT, R14, 0x2, RZ ;  /* 0x000000020e107810 */ /* 0x000fe20007ffe0ff */
        /* <DEDUP_REMOVED lines=55> */
.L_x_556:
[----:B------:R-:W-:Y:S05]  /*26070*/  BSYNC.RECONVERGENT B3 ;  /* 0x0000000000037941 */ /* 0x000fea0003800200 */
.L_x_555:
        /* <DEDUP_REMOVED lines=20> */
.L_x_558:
[----:B------:R-:W-:Y:S05]  /*261c0*/  BSYNC.RECONVERGENT B3 ;  /* 0x0000000000037941 */ /* 0x000fea0003800200 */
.L_x_557:
        /* <DEDUP_REMOVED lines=32> */
[----:B------:R1:W-:Y:S01]  /*263d0*/  @P1 STL.U8 [R13], R17 ;  /* 0x000000110d001387 */ /* 0x0003e20000100000 */
[----:B------:R-:W-:Y:S02]  /*263e0*/  SEL R16, R4, RZ, P0 ;  /* 0x000000ff04107207 */ /* 0x000fe40000000000 */
[----:B------:R-:W-:Y:S02]  /*263f0*/  ISETP.GE.U32.AND P0, PT, R24, 0x7ca00000, PT ;  /* 0x7ca000001800780c */ /* 0x000fe40003f06070 */
        /* <DEDUP_REMOVED lines=22> */
.L_x_560:
[----:B------:R-:W-:Y:S05]  /*26560*/  BSYNC.RECONVERGENT B3 ;  /* 0x0000000000037941 */ /* 0x000fea0003800200 */
.L_x_559:
        /* <DEDUP_REMOVED lines=20> */
.L_x_562:
[----:B------:R-:W-:Y:S05]  /*266b0*/  BSYNC.RECONVERGENT B3 ;  /* 0x0000000000037941 */ /* 0x000fea0003800200 */
.L_x_561:
        /* <DEDUP_REMOVED lines=24> */
.L_x_563:
[----:B------:R-:W-:Y:S05]  /*26840*/  BSYNC.RECONVERGENT B2 ;  /* 0x0000000000027941 */ /* 0x000fea0003800200 */
.L_x_546:
[----:B------:R-:W-:Y:S05]  /*26850*/  BRA `(.L_x_519) ;  /* 0x0000003400f87947 */ /* 0x000fea0003800000 */
.L_x_510:
[----:B------:R-:W-:Y:S02]  /*26860*/  LOP3.LUT R5, R2, 0xffff, RZ, 0xc0, !PT ;  /* 0x0000ffff02057812 */ /* 0x000fe400078ec0ff */
[----:B0-----:R-:W-:-:S04]  /*26870*/  LOP3.LUT R6, R58, 0xffff, RZ, 0xc0, !PT ;  /* 0x0000ffff3a067812 */ /* 0x001fc800078ec0ff */
[----:B------:R-:W-:-:S13]  /*26880*/  ISETP.GE.U32.AND P0, PT, R6, R5, PT ;  /* 0x000000050600720c */ /* 0x000fda0003f06070 */
[----:B------:R-:W-:Y:S05]  /*26890*/  @P0 BRA `(.L_x_565) ;  /* 0x0000001c00000947 */ /* 0x000fea0003800000 */
[----:B------:R-:W-:Y:S01]  /*268a0*/  IMAD.MOV R5, RZ, RZ, -R0 ;  /* 0x000000ffff057224 */ /* 0x000fe200078e0a00 */
[C---:B------:R-:W-:Y:S01]  /*268b0*/  SHF.L.U32 R7, R4.reuse, 0x10, RZ ;  /* 0x0000001004077819 */ /* 0x040fe200000006ff */
[----:B------:R-:W-:Y:S01]  /*268c0*/  IMAD.MOV R8, RZ, RZ, -R58 ;  /* 0x000000ffff087224 */ /* 0x000fe200078e0a3a */
[----:B-1----:R-:W-:Y:S01]  /*268d0*/  PRMT R9, R4, 0x9910, RZ ;  /* 0x0000991004097816 */ /* 0x002fe200000000ff */
[----:B------:R-:W-:Y:S01]  /*268e0*/  IMAD.MOV.U32 R11, RZ, RZ, 0x1 ;  /* 0x00000001ff0b7424 */ /* 0x000fe200078e00ff */
[----:B------:R-:W-:Y:S01]  /*268f0*/  PRMT R5, R5, 0x7710, RZ ;  /* 0x0000771005057816 */ /* 0x000fe200000000ff */
[----:B------:R-:W-:Y:S01]  /*26900*/  BSSY.RECONVERGENT B2, `(.L_x_566) ;  /* 0x0000070000027945 */ /* 0x000fe20003800200 */
[----:B------:R-:W-:Y:S01]  /*26910*/  PRMT R16, R35, 0x9910, RZ ;  /* 0x0000991023107816 */ /* 0x000fe200000000ff */
        /* <DEDUP_REMOVED lines=10> */
[----:B------:R-:W0:Y:S01]  /*269c0*/  LDC.U16 R8, c[0x0][0x392] ;  /* 0x0000e480ff087b82 */ /* 0x000e220000000400 */
[----:B------:R-:W-:Y:S01]  /*269d0*/  IABS R12, R6 ;  /* 0x00000006000c7213 */ /* 0x000fe20000000000 */
[----:B------:R-:W-:Y:S01]  /*269e0*/  IMAD.MOV.U32 R6, RZ, RZ, R16 ;  /* 0x000000ffff067224 */ /* 0x000fe200078e0010 */
[----:B------:R-:W-:-:S02]  /*269f0*/  IADD3 R4, PT, PT, R2, R5, RZ ;  /* 0x0000000502047210 */ /* 0x000fc40007ffe0ff */
[----:B------:R-:W-:Y:S01]  /*26a00*/  SHF.R.S32.HI R5, RZ, 0xf, R7 ;  /* 0x0000000fff057819 */ /* 0x000fe20000011407 */
[----:B------:R-:W-:Y:S01]  /*26a10*/  IMAD.MOV.U32 R7, RZ, RZ, R13 ;  /* 0x000000ffff077224 */ /* 0x000fe200078e000d */
[----:B------:R-:W-:Y:S01]  /*26a20*/  LEA R16, R12, -R9, 0x1 ;  /* 0x800000090c107211 */ /* 0x000fe200078e08ff */
[----:B------:R-:W-:Y:S01]  /*26a30*/  VIADD R10, R4, 0x1 ;  /* 0x00000001040a7836 */ /* 0x000fe20000000000 */
[----:B------:R-:W-:-:S04]  /*26a40*/  SEL R11, R11, 0xffff, P0 ;  /* 0x0000ffff0b0b7807 */ /* 0x000fc80000000000 */
[----:B------:R-:W-:-:S13]  /*26a50*/  LOP3.LUT P1, R10, R10, 0x3, RZ, 0xc0, !PT ;  /* 0x000000030a0a7812 */ /* 0x000fda000782c0ff */
[----:B------:R-:W-:Y:S05]  /*26a60*/  @!P1 BRA `(.L_x_567) ;  /* 0x0000000400649947 */ /* 0x000fea0003800000 */
[----:B------:R-:W-:Y:S01]  /*26a70*/  PRMT R13, RZ, 0x7610, R13 ;  /* 0x00007610ff0d7816 */ /* 0x000fe2000000000d */
[----:B------:R-:W-:Y:S01]  /*26a80*/  IMAD.MOV.U32 R18, RZ, RZ, 0x0 ;  /* 0x00000000ff127424 */ /* 0x000fe200078e00ff */
[----:B------:R-:W-:Y:S01]  /*26a90*/  PRMT R15, R2, 0x7610, R15 ;  /* 0x00007610020f7816 */ /* 0x000fe2000000000f */
[----:B------:R-:W-:Y:S01]  /*26aa0*/  IMAD.MOV.U32 R19, RZ, RZ, -0x3fb98000 ;  /* 0xc0468000ff137424 */ /* 0x000fe200078e00ff */
[----:B------:R-:W-:-:S07]  /*26ab0*/  PRMT R14, R0, 0x7610, R14 ;  /* 0x00007610000e7816 */ /* 0x000fce000000000e */
.L_x_572:
[----:B-12---:R-:W-:Y:S01]  /*26ac0*/  LOP3.LUT R20, R14, 0xffff, RZ, 0xc0, !PT ;  /* 0x0000ffff0e147812 */ /* 0x006fe200078ec0ff */
        /* <DEDUP_REMOVED lines=40> */
.L_x_569:
[----:B----4-:R-:W-:Y:S05]  /*26d50*/  BSYNC.RECONVERGENT B3 ;  /* 0x0000000000037941 */ /* 0x010fea0003800200 */
.L_x_568:
        /* <DEDUP_REMOVED lines=20> */
.L_x_571:
[----:B------:R-:W-:Y:S05]  /*26ea0*/  BSYNC.RECONVERGENT B3 ;  /* 0x0000000000037941 */ /* 0x000fea0003800200 */
.L_x_570:
[----:B------:R-:W-:Y:S01]  /*26eb0*/  DSETP.GT.AND P1, PT, R56, R18, PT ;  /* 0x000000123800722a */ /* 0x000fe20003f24000 */
[----:B------:R-:W-:Y:S01]  /*26ec0*/  IMAD.MOV.U32 R22, RZ, RZ, 0x1 ;  /* 0x00000001ff167424 */ /* 0x000fe200078e00ff */
[----:B------:R-:W-:Y:S02]  /*26ed0*/  IADD3 R17, PT, PT, R13, 0x1, RZ ;  /* 0x000000010d117810 */ /* 0x000fe40007ffe0ff */
[----:B------:R-:W-:Y:S02]  /*26ee0*/  ISETP.GT.AND P0, PT, R16, RZ, PT ;  /* 0x000000ff1000720c */ /* 0x000fe40003f04270 */
[----:B------:R-:W-:Y:S02]  /*26ef0*/  PRMT R21, R17, 0x9910, RZ ;  /* 0x0000991011157816 */ /* 0x000fe400000000ff */
[----:B------:R-:W-:Y:S02]  /*26f00*/  SEL R13, R11, RZ, P0 ;  /* 0x000000ff0b0d7207 */ /* 0x000fe40000000000 */
[----:B------:R-:W-:-:S03]  /*26f10*/  IADD3 R15, PT, PT, R15, -0x1, RZ ;  /* 0xffffffff0f0f7810 */ /* 0x000fc60007ffe0ff */
        /* <DEDUP_REMOVED lines=14> */
.L_x_567:
[----:B----4-:R-:W-:Y:S05]  /*27000*/  BSYNC.RECONVERGENT B2 ;  /* 0x0000000000027941 */ /* 0x010fea0003800200 */
.L_x_566:
[----:B------:R-:W-:-:S04]  /*27010*/  LOP3.LUT R4, R4, 0xffff, RZ, 0xc0, !PT ;  /* 0x0000ffff04047812 */ /* 0x000fc800078ec0ff */
[----:B------:R-:W-:-:S13]  /*27020*/  ISETP.GE.U32.AND P0, PT, R4, 0x3, PT ;  /* 0x000000030400780c */ /* 0x000fda0003f06070 */
[----:B------:R-:W-:Y:S05]  /*27030*/  @!P0 BRA `(.L_x_519) ;  /* 0x0000003000008947 */ /* 0x000fea0003800000 */
[----:B------:R-:W-:Y:S01]  /*27040*/  BSSY.RECONVERGENT B2, `(.L_x_573) ;  /* 0x0000144000027945 */ /* 0x000fe20003800200 */
.L_x_591:
[----:B-1----:R-:W-:Y:S01]  /*27050*/  LOP3.LUT R22, R14, 0xffff, RZ, 0xc0, !PT ;  /* 0x0000ffff0e167812 */ /* 0x002fe200078ec0ff */
        /* <DEDUP_REMOVED lines=40> */
.L_x_575:
[----:B------:R-:W-:Y:S05]  /*272e0*/  BSYNC.RECONVERGENT B3 ;  /* 0x0000000000037941 */ /* 0x000fea0003800200 */
.L_x_574:
        /* <DEDUP_REMOVED lines=20> */
.L_x_577:
[----:B------:R-:W-:Y:S05]  /*27430*/  BSYNC.RECONVERGENT B3 ;  /* 0x0000000000037941 */ /* 0x000fea0003800200 */
.L_x_576:
        /* <DEDUP_REMOVED lines=45> */
[----:B--2---:R-:W-:-:S04]  /*27710*/  IMAD.IADD R10, R10, 0x1, -R37 ;  /* 0x000000010a0a7824 */ /* 0x004fc800078e0a25 */
[----:B------:R1:W0:Y:S01]  /*27720*/  I2F.F64 R22, R10 ;  /* 0x0000000a00167312 */ /* 0x0002220000201c00 */
        /* <DEDUP_REMOVED lines=9> */
.L_x_579:
[----:B------:R-:W-:Y:S05]  /*277c0*/  BSYNC.RECONVERGENT B3 ;  /* 0x0000000000037941 */ /* 0x000fea0003800200 */
.L_x_578:
[----:B-1----:R-:W1:Y:S01]  /*277d0*/  MUFU.RCP64H R17, R49 ;  /* 0x0000003100117308 */ /* 0x002e620000001800 */
        /* <DEDUP_REMOVED lines=19> */
.L_x_581:
[----:B------:R-:W-:Y:S05]  /*27910*/  BSYNC.RECONVERGENT B3 ;  /* 0x0000000000037941 */ /* 0x000fea0003800200 */
.L_x_580:
        /* <DEDUP_REMOVED lines=47> */
[----:B-1----:R0:W1:Y:S01]  /*27c10*/  I2F.F64 R20, R14 ;  /* 0x0000000e00147312 */ /* 0x0020620000201c00 */
        /* <DEDUP_REMOVED lines=9> */
.L_x_583:
[----:B------:R-:W-:Y:S05]  /*27cb0*/  BSYNC.RECONVERGENT B3 ;  /* 0x0000000000037941 */ /* 0x000fea0003800200 */
.L_x_582:
        /* <DEDUP_REMOVED lines=20> */
.L_x_585:
[----:B------:R-:W-:Y:S05]  /*27e00*/  BSYNC.RECONVERGENT B3 ;  /* 0x0000000000037941 */ /* 0x000fea0003800200 */
.L_x_584:
        /* <DEDUP_REMOVED lines=14> */
[----:B0-----:R-:W-:Y:S01]  /*27ef0*/  IMAD.IADD R14, R20, 0x1, -R40 ;  /* 0x00000001140e7824 */ /* 0x001fe200078e0a28 */
[----:B------:R-:W-:Y:S01]  /*27f00*/  DSETP.GT.AND P1, PT, R56, R18, PT ;  /* 0x000000123800722a */ /* 0x000fe20003f24000 */
[----:B------:R-:W-:Y:S01]  /*27f10*/  IMAD.IADD R17, R9, 0x1, -R2 ;  /* 0x0000000109117824 */ /* 0x000fe200078e0a02 */
[----:B------:R-:W-:Y:S01]  /*27f20*/  BSSY.RECONVERGENT B3, `(.L_x_586) ;  /* 0x0000028000037945 */ /* 0x000fe20003800200 */
[----:B------:R-:W-:-:S04]  /*27f30*/  IMAD R14, R14, R14, RZ ;  /* 0x0000000e0e0e7224 */ /* 0x000fc800078e02ff */
[----:B------:R-:W-:Y:S02]  /*27f40*/  IMAD R14, R17, R17, R14 ;  /* 0x00000011110e7224 */ /* 0x000fe400078e020e */
[----:B-1----:R-:W-:Y:S02]  /*27f50*/  IMAD.MOV.U32 R26, RZ, RZ, 0x0 ;  /* 0x00000000ff1a7424 */ /* 0x002fe400078e00ff */
        /* <DEDUP_REMOVED lines=36> */
.L_x_587:
[----:B------:R-:W-:Y:S05]  /*281a0*/  BSYNC.RECONVERGENT B3 ;  /* 0x0000000000037941 */ /* 0x000fea0003800200 */
.L_x_586:
        /* <DEDUP_REMOVED lines=20> */
.L_x_589:
[----:B------:R-:W-:Y:S05]  /*282f0*/  BSYNC.RECONVERGENT B3 ;  /* 0x0000000000037941 */ /* 0x000fea0003800200 */
.L_x_588:
[----:B------:R-:W-:Y:S01]  /*28300*/  DSETP.GT.AND P0, PT, R56, R18, PT ;  /* 0x000000123800722a */ /* 0x000fe20003f04000 */
[----:B------:R-:W-:Y:S01]  /*28310*/  IMAD.MOV.U32 R16, RZ, RZ, 0x1 ;  /* 0x00000001ff107424 */ /* 0x000fe200078e00ff */
[----:B------:R-:W-:Y:S01]  /*28320*/  PRMT R4, R4, 0x9910, RZ ;  /* 0x0000991004047816 */ /* 0x000fe200000000ff */
[----:B------:R-:W-:Y:S01]  /*28330*/  IMAD R13, R12, 0x2, R13 ;  /* 0x000000020c0d7824 */ /* 0x000fe200078e020d */
[----:B------:R-:W-:-:S10]  /*28340*/  PRMT R17, R58, 0x9910, RZ ;  /* 0x000099103a117816 */ /* 0x000fd400000000ff */
[----:B------:R-:W-:Y:S01]  /*28350*/  @P0 IADD3 R14, PT, PT, -R6, R20, RZ ;  /* 0x00000014060e0210 */ /* 0x000fe20007ffe1ff */
[----:B------:R-:W-:Y:S01]  /*28360*/  @P0 IMAD.IADD R9, R9, 0x1, -R7 ;  /* 0x0000000109090824 */ /* 0x000fe200078e0a07 */
[----:B------:R-:W-:Y:S01]  /*28370*/  @P0 MOV R18, R56 ;  /* 0x0000003800120202 */ /* 0x000fe20000000f00 */
[----:B------:R-:W-:Y:S02]  /*28380*/  @P0 IMAD.MOV.U32 R19, RZ, RZ, R57 ;  /* 0x000000ffff130224 */ /* 0x000fe400078e0039 */
[----:B------:R-:W-:Y:S01]  /*28390*/  @P0 IMAD R14, R9, 0xc9, R14 ;  /* 0x000000c9090e0824 */ /* 0x000fe200078e020e */
[----:B------:R-:W-:-:S03]  /*283a0*/  @P0 PRMT R9, R16, 0x7610, R9 ;  /* 0x0000761010090816 */ /* 0x000fc60000000009 */
        /* <DEDUP_REMOVED lines=13> */
.L_x_590:
[----:B------:R-:W-:Y:S05]  /*28480*/  BSYNC.RECONVERGENT B2 ;  /* 0x0000000000027941 */ /* 0x000fea0003800200 */
.L_x_573:
[----:B------:R-:W-:Y:S05]  /*28490*/  BRA `(.L_x_519) ;  /* 0x0000001800e87947 */ /* 0x000fea0003800000 */
.L_x_565:
[----:B------:R-:W-:Y:S01]  /*284a0*/  IMAD.MOV R5, RZ, RZ, -R0 ;  /* 0x000000ffff057224 */ /* 0x000fe200078e0a00 */
[C---:B------:R-:W-:Y:S01]  /*284b0*/  SHF.L.U32 R6, R4.reuse, 0x10, RZ ;  /* 0x0000001004067819 */ /* 0x040fe200000006ff */
[----:B-1----:R-:W-:Y:S01]  /*284c0*/  IMAD.MOV R9, RZ, RZ, -R2 ;  /* 0x000000ffff097224 */ /* 0x002fe200078e0a02 */
[----:B------:R-:W-:Y:S01]  /*284d0*/  PRMT R11, R4, 0x9910, RZ ;  /* 0x00009910040b7816 */ /* 0x000fe200000000ff */
        /* <DEDUP_REMOVED lines=15> */
[----:B------:R-:W-:Y:S02]  /*285d0*/  IABS R10, R5 ;  /* 0x00000005000a7213 */ /* 0x000fe40000000000 */
[----:B------:R-:W-:Y:S01]  /*285e0*/  IADD3 R4, PT, PT, R7, R58, RZ ;  /* 0x0000003a07047210 */ /* 0x000fe20007ffe0ff */
[----:B------:R-:W-:Y:S01]  /*285f0*/  IMAD.MOV.U32 R7, RZ, RZ, R16 ;  /* 0x000000ffff077224 */ /* 0x000fe200078e0010 */
[----:B------:R-:W-:Y:S01]  /*28600*/  SHF.R.S32.HI R5, RZ, 0xf, R6 ;  /* 0x0000000fff057819 */ /* 0x000fe20000011406 */
[----:B------:R-:W-:Y:S01]  /*28610*/  IMAD R16, R10, 0x2, -R11 ;  /* 0x000000020a107824 */ /* 0x000fe200078e0a0b */
[----:B------:R-:W-:Y:S01]  /*28620*/  SEL R6, R13, 0xffff, P1 ;  /* 0x0000ffff0d067807 */ /* 0x000fe20000800000 */
[----:B------:R-:W-:-:S05]  /*28630*/  VIADD R12, R4, 0x1 ;  /* 0x00000001040c7836 */ /* 0x000fca0000000000 */
[----:B------:R-:W-:-:S13]  /*28640*/  LOP3.LUT P0, R12, R12, 0x3, RZ, 0xc0, !PT ;  /* 0x000000030c0c7812 */ /* 0x000fda000780c0ff */
[----:B------:R-:W-:Y:S05]  /*28650*/  @!P0 BRA `(.L_x_593) ;  /* 0x0000000400648947 */ /* 0x000fea0003800000 */
[----:B------:R-:W-:Y:S01]  /*28660*/  PRMT R13, RZ, 0x7610, R13 ;  /* 0x00007610ff0d7816 */ /* 0x000fe2000000000d */
[----:B------:R-:W-:Y:S01]  /*28670*/  IMAD.MOV.U32 R19, RZ, RZ, -0x3fb98000 ;  /* 0xc0468000ff137424 */ /* 0x000fe200078e00ff */
[----:B------:R-:W-:Y:S02]  /*28680*/  PRMT R15, R2, 0x7610, R15 ;  /* 0x00007610020f7816 */ /* 0x000fe4000000000f */
[----:B------:R-:W-:Y:S02]  /*28690*/  PRMT R14, R0, 0x7610, R14 ;  /* 0x00007610000e7816 */ /* 0x000fe4000000000e */
[----:B------:R-:W-:-:S07]  /*286a0*/  MOV R18, 0x0 ;  /* 0x0000000000127802 */ /* 0x000fce0000000f00 */
.L_x_598:
[----:B-12---:R-:W-:Y:S01]  /*286b0*/  LOP3.LUT R20, R14, 0xffff, RZ, 0xc0, !PT ;  /* 0x0000ffff0e147812 */ /* 0x006fe200078ec0ff */
        /* <DEDUP_REMOVED lines=37> */
[----:B0---4-:R-:W-:Y:S05]  /*28910*/  CALL.REL.NOINC `($__internal_1_$__cuda_sm20_dsqrt_rn_f64_mediumpath_v1) ;  /* 0x0000007c00247944 */ /* 0x011fea0003c00000 */
[----:B------:R-:W-:Y:S02]  /*28920*/  IMAD.MOV.U32 R48, RZ, RZ, R46 ;  /* 0x000000ffff307224 */ /* 0x000fe400078e002e */
[----:B------:R-:W-:-:S07]  /*28930*/  IMAD.MOV.U32 R49, RZ, RZ, R47 ;  /* 0x000000ffff317224 */ /* 0x000fce00078e002f */
.L_x_595:
[----:B----4-:R-:W-:Y:S05]  /*28940*/  BSYNC.RECONVERGENT B3 ;  /* 0x0000000000037941 */ /* 0x010fea0003800200 */
.L_x_594:
        /* <DEDUP_REMOVED lines=20> */
.L_x_597:
[----:B------:R-:W-:Y:S05]  /*28a90*/  BSYNC.RECONVERGENT B3 ;  /* 0x0000000000037941 */ /* 0x000fea0003800200 */
.L_x_596:
        /* <DEDUP_REMOVED lines=21> */
.L_x_593:
[----:B----4-:R-:W-:Y:S05]  /*28bf0*/  BSYNC.RECONVERGENT B2 ;  /* 0x0000000000027941 */ /* 0x010fea0003800200 */
.L_x_592:
[----:B------:R-:W-:-:S04]  /*28c00*/  LOP3.LUT R4, R4, 0xffff, RZ, 0xc0, !PT ;  /* 0x0000ffff04047812 */ /* 0x000fc800078ec0ff */
[----:B------:R-:W-:-:S13]  /*28c10*/  ISETP.GE.U32.AND P0, PT, R4, 0x3, PT ;  /* 0x000000030400780c */ /* 0x000fda0003f06070 */
[----:B------:R-:W-:Y:S05]  /*28c20*/  @!P0 BRA `(.L_x_519) ;  /* 0x0000001400048947 */ /* 0x000fea0003800000 */
.L_x_615:
[----:B------:R-:W-:Y:S01]  /*28c30*/  HFMA2 R23, -RZ, RZ, 0, 0 ;  /* 0x00000000ff177431 */ /* 0x000fe200000001ff */
[----:B-1----:R-:W-:Y:S01]  /*28c40*/  LOP3.LUT R22, R14, 0xffff, RZ, 0xc0, !PT ;  /* 0x0000ffff0e167812 */ /* 0x002fe200078ec0ff */
[----:B------:R-:W-:Y:S01]  /*28c50*/  UMOV UR4, URZ ;  /* 0x000000ff00047c82 */ /* 0x000fe20008000000 */
[----:B------:R-:W-:-:S05]  /*28c60*/  LOP3.LUT R13, R15, 0xffff, RZ, 0xc0, !PT ;  /* 0x0000ffff0f0d7812 */ /* 0x000fca00078ec0ff */
[----:B0-23--:R-:W-:-:S04]  /*28c70*/  IMAD.WIDE.U32 R20, R9, R13, R22 ;  /* 0x0000000d09147225 */ /* 0x00dfc800078e0016 */
        /* <DEDUP_REMOVED lines=36> */
.L_x_600:
[----:B------:R-:W-:Y:S05]  /*28ec0*/  BSYNC.RECONVERGENT B2 ;  /* 0x0000000000027941 */ /* 0x000fea0003800200 */
.L_x_599:
        /* <DEDUP_REMOVED lines=20> */
.L_x_602:
[----:B------:R-:W-:Y:S05]  /*29010*/  BSYNC.RECONVERGENT B2 ;  /* 0x0000000000027941 */ /* 0x000fea0003800200 */
.L_x_601:
[----:B------:R-:W-:Y:S01]  /*29020*/  ISETP.GT.AND P0, PT, R16, RZ, PT ;  /* 0x000000ff1000720c */ /* 0x000fe20003f04270 */
[----:B------:R-:W-:Y:S01]  /*29030*/  IMAD.MOV.U32 R21, RZ, RZ, RZ ;  /* 0x000000ffff157224 */ /* 0x000fe200078e00ff */
[----:B------:R-:W-:Y:S02]  /*29040*/  UMOV UR4, URZ ;  /* 0x000000ff00047c82 */ /* 0x000fe40008000000 */
[----:B------:R-:W-:-:S05]  /*29050*/  SEL R11, R6, RZ, P0 ;  /* 0x000000ff060b7207 */ /* 0x000fca0000000000 */
[----:B------:R-:W-:Y:S01]  /*29060*/  IMAD.IADD R14, R11, 0x1, R14 ;  /* 0x000000010b0e7824 */ /* 0x000fe200078e020e */
[----:B------:R-:W-:-:S04]  /*29070*/  IADD3 R11, PT, PT, R15, 0x1, RZ ;  /* 0x000000010f0b7810 */ /* 0x000fc80007ffe0ff */
        /* <DEDUP_REMOVED lines=40> */
[----:B------:R1:W0:Y:S01]  /*29300*/  I2F.F64 R22, R12 ;  /* 0x0000000c00167312 */ /* 0x0002220000201c00 */
        /* <DEDUP_REMOVED lines=9> */
.L_x_604:
[----:B------:R-:W-:Y:S05]  /*293a0*/  BSYNC.RECONVERGENT B2 ;  /* 0x0000000000027941 */ /* 0x000fea0003800200 */
.L_x_603:
[----:B-1----:R-:W1:Y:S01]  /*293b0*/  MUFU.RCP64H R17, R49 ;  /* 0x0000003100117308 */ /* 0x002e620000001800 */
        /* <DEDUP_REMOVED lines=19> */
.L_x_606:
[----:B------:R-:W-:Y:S05]  /*294f0*/  BSYNC.RECONVERGENT B2 ;  /* 0x0000000000027941 */ /* 0x000fea0003800200 */
.L_x_605:
[----:B------:R-:W-:Y:S01]  /*29500*/  IMAD R28, R10, 0x2, R13 ;  /* 0x000000020a1c7824 */ /* 0x000fe200078e020d */
[----:B------:R-:W-:Y:S01]  /*29510*/  UMOV UR4, URZ ;  /* 0x000000ff00047c82 */ /* 0x000fe20008000000 */
[----:B------:R-:W-:-:S03]  /*29520*/  IMAD.MOV.U32 R17, RZ, RZ, RZ ;  /* 0x000000ffff117224 */ /* 0x000fc600078e00ff */
[----:B------:R-:W-:-:S04]  /*29530*/  ISETP.GT.AND P0, PT, R28, RZ, PT ;  /* 0x000000ff1c00720c */ /* 0x000fc80003f04270 */
        /* <DEDUP_REMOVED lines=53> */
.L_x_608:
[----:B------:R-:W-:Y:S05]  /*29890*/  BSYNC.RECONVERGENT B2 ;  /* 0x0000000000027941 */ /* 0x000fea0003800200 */
.L_x_607:
        /* <DEDUP_REMOVED lines=20> */
.L_x_610:
[----:B------:R-:W-:Y:S05]  /*299e0*/  BSYNC.RECONVERGENT B2 ;  /* 0x0000000000027941 */ /* 0x000fea0003800200 */
.L_x_609:
[----:B------:R-:W-:Y:S01]  /*299f0*/  IMAD R28, R10, 0x2, R11 ;  /* 0x000000020a1c7824 */ /* 0x000fe200078e020b */
[----:B------:R-:W-:Y:S01]  /*29a00*/  IADD3 R4, PT, PT, R15, 0x3, RZ ;  /* 0x000000030f047810 */ /* 0x000fe20007ffe0ff */
[----:B------:R-:W-:Y:S01]  /*29a10*/  IMAD.MOV.U32 R21, RZ, RZ, RZ ;  /* 0x000000ffff157224 */ /* 0x000fe200078e00ff */
        /* <DEDUP_REMOVED lines=54> */
.L_x_612:
[----:B------:R-:W-:Y:S05]  /*29d80*/  BSYNC.RECONVERGENT B2 ;  /* 0x0000000000027941 */ /* 0x000fea0003800200 */
.L_x_611:
        /* <DEDUP_REMOVED lines=20> */
.L_x_614:
[----:B------:R-:W-:Y:S05]  /*29ed0*/  BSYNC.RECONVERGENT B2 ;  /* 0x0000000000027941 */ /* 0x000fea0003800200 */
.L_x_613:
[----:B------:R-:W-:Y:S01]  /*29ee0*/  DSETP.GT.AND P1, PT, R56, R18, PT ;  /* 0x000000123800722a */ /* 0x000fe20003f24000 */
[----:B------:R-:W-:Y:S01]  /*29ef0*/  IMAD R13, R10, 0x2, R13 ;  /* 0x000000020a0d7824 */ /* 0x000fe200078e020d */
[----:B------:R-:W-:Y:S01]  /*29f00*/  PRMT R16, R4, 0x9910, RZ ;  /* 0x0000991004107816 */ /* 0x000fe200000000ff */
[----:B------:R-:W-:Y:S01]  /*29f10*/  VIADD R15, R15, 0x4 ;  /* 0x000000040f0f7836 */ /* 0x000fe20000000000 */
[----:B------:R-:W-:Y:S02]  /*29f20*/  PRMT R21, R58, 0x9910, RZ ;  /* 0x000099103a157816 */ /* 0x000fe400000000ff */
[----:B------:R-:W-:-:S04]  /*29f30*/  ISETP.GT.AND P0, PT, R13, RZ, PT ;  /* 0x000000ff0d00720c */ /* 0x000fc80003f04270 */
[----:B------:R-:W-:-:S04]  /*29f40*/  SEL R4, R5, RZ, P0 ;  /* 0x000000ff05047207 */ /* 0x000fc80000000000 */
[----:B------:R-:W-:Y:S01]  /*29f50*/  @P1 IMAD.IADD R11, R11, 0x1, -R8 ;  /* 0x000000010b0b1824 */ /* 0x000fe200078e0a08 */
[----:B------:R-:W-:Y:S01]  /*29f60*/  IADD3 R13, PT, PT, R13, -R4, RZ ;  /* 0x800000040d0d7210 */ /* 0x000fe20007ffe0ff */
[----:B------:R-:W-:Y:S02]  /*29f70*/  @P1 IMAD.IADD R14, R20, 0x1, -R7 ;  /* 0x00000001140e1824 */ /* 0x000fe400078e0a07 */
[----:B------:R-:W-:Y:S01]  /*29f80*/  HFMA2 R20, -RZ, RZ, 0, 5.9604644775390625e-08 ;  /* 0x00000001ff147431 */ /* 0x000fe200000001ff */
[----:B------:R-:W-:Y:S01]  /*29f90*/  @P1 MOV R18, R56 ;  /* 0x0000003800121202 */ /* 0x000fe20000000f00 */
[----:B------:R-:W-:Y:S02]  /*29fa0*/  @P1 IMAD.MOV.U32 R19, RZ, RZ, R57 ;  /* 0x000000ffff131224 */ /* 0x000fe400078e0039 */
[----:B------:R-:W-:Y:S01]  /*29fb0*/  @P1 IMAD R14, R11, 0xc9, R14 ;  /* 0x000000c90b0e1824 */ /* 0x000fe200078e020e */
[----:B------:R-:W-:Y:S02]  /*29fc0*/  SEL R11, R6, RZ, P0 ;  /* 0x000000ff060b7207 */ /* 0x000fe40000000000 */
[----:B------:R-:W-:Y:S01]  /*29fd0*/  ISETP.NE.AND P0, PT, R16, R21, PT ;  /* 0x000000151000720c */ /* 0x000fe20003f05270 */
[----:B------:R-:W-:-:S02]  /*29fe0*/  @P1 IMAD.IADD R17, R1, 0x1, R14 ;  /* 0x0000000101111824 */ /* 0x000fc400078e020e */
[----:B------:R-:W-:Y:S02]  /*29ff0*/  IMAD.IADD R11, R12, 0x1, R11 ;  /* 0x000000010c0b7824 */ /* 0x000fe400078e020b */
[----:B------:R-:W-:Y:S01]  /*2a000*/  IMAD R16, R10, 0x2, R13 ;  /* 0x000000020a107824 */ /* 0x000fe200078e020d */
[----:B------:R3:W-:Y:S02]  /*2a010*/  @P1 STL.U8 [R17], R20 ;  /* 0x0000001411001387 */ /* 0x0007e40000100000 */
[----:B------:R-:W-:-:S05]  /*2a020*/  PRMT R14, R11, 0x7610, R14 ;  /* 0x000076100b0e7816 */ /* 0x000fca000000000e */
[----:B------:R-:W-:Y:S05]  /*2a030*/  @P0 BRA `(.L_x_615) ;  /* 0xffffffe800fc0947 */ /* 0x000fea000383ffff */
.L_x_519:
[----:B------:R-:W-:Y:S05]  /*2a040*/  BSYNC.RECONVERGENT B1 ;  /* 0x0000000000017941 */ /* 0x000fea0003800200 */
.L_x_509:
[----:B------:R-:W-:Y:S01]  /*2a050*/  PRMT R5, R36, 0x9910, RZ ;  /* 0x0000991024057816 */ /* 0x000fe200000000ff */
[----:B------:R-:W-:Y:S01]  /*2a060*/  BSSY.RECONVERGENT B2, `(.L_x_616) ;  /* 0x0000574000027945 */ /* 0x000fe20003800200 */
[----:B------:R-:W-:-:S04]  /*2a070*/  LOP3.LUT R12, R31, 0xffff, RZ, 0xc0, !PT ;  /* 0x0000ffff1f0c7812 */ /* 0x000fc800078ec0ff */
[----:B------:R-:W-:-:S13]  /*2a080*/  ISETP.GT.AND P0, PT, R12, R5, PT ;  /* 0x000000050c00720c */ /* 0x000fda0003f04270 */
[----:B------:R-:W-:Y:S05]  /*2a090*/  @!P0 BRA `(.L_x_617) ;  /* 0x0000005400c08947 */ /* 0x000fea0003800000 */
[----:B0-----:R-:W0:Y:S01]  /*2a0a0*/  MUFU.RSQ64H R7, RZ ;  /* 0x000000ff00077308 */ /* 0x001e220000001c00 */
[----:B------:R-:W-:Y:S01]  /*2a0b0*/  MOV R6, 0xfcb00000 ;  /* 0xfcb0000000067802 */ /* 0x000fe20000000f00 */
[----:B------:R-:W-:Y:S01]  /*2a0c0*/  IMAD.MOV.U32 R10, RZ, RZ, 0x0 ;  /* 0x00000000ff0a7424 */ /* 0x000fe200078e00ff */
[----:B------:R-:W4:Y:S01]  /*2a0d0*/  LDCU.U16 UR4, c[0x0][0x392] ;  /* 0x00007240ff0477ac */ /* 0x000f220008000400 */
[----:B------:R-:W-:Y:S01]  /*2a0e0*/  IMAD.MOV.U32 R11, RZ, RZ, 0x3fd80000 ;  /* 0x3fd80000ff0b7424 */ /* 0x000fe200078e00ff */
[----:B------:R-:W-:Y:S01]  /*2a0f0*/  IADD3 R28, PT, PT, R0, 0x1, RZ ;  /* 0x00000001001c7810 */ /* 0x000fe20007ffe0ff */
[----:B------:R-:W-:Y:S01]  /*2a100*/  IMAD.U32 R29, R3, 0x10000, RZ ;  /* 0x00010000031d7824 */ /* 0x000fe200078e00ff */
[----:B------:R-:W1:Y:S01]  /*2a110*/  LDCU.64 UR8, c[0x0][0x380] ;  /* 0x00007000ff0877ac */ /* 0x000e620008000a00 */
[----:B------:R-:W-:Y:S02]  /*2a120*/  MOV R44, 0x1 ;  /* 0x00000001002c7802 */ /* 0x000fe40000000f00 */
[----:B------:R-:W-:-:S02]  /*2a130*/  CS2R R46, SRZ ;  /* 0x00000000002e7805 */ /* 0x000fc4000001ff00 */
[----:B------:R-:W-:Y:S01]  /*2a140*/  PRMT R33, R35, 0x9910, RZ ;  /* 0x0000991023217816 */ /* 0x000fe200000000ff */
[----:B--2---:R-:W-:Y:S01]  /*2a150*/  IMAD.MOV.U32 R38, RZ, RZ, -0x3500000 ;  /* 0xfcb00000ff267424 */ /* 0x004fe200078e00ff */
[----:B------:R-:W-:Y:S02]  /*2a160*/  PRMT R30, R3, 0x9910, RZ ;  /* 0x00009910031e7816 */ /* 0x000fe400000000ff */
[----:B------:R-:W-:Y:S02]  /*2a170*/  SHF.R.S32.HI R29, RZ, 0xf, R29 ;  /* 0x0000000fff1d7819 */ /* 0x000fe4000001141d */
[----:B------:R-:W-:Y:S01]  /*2a180*/  MOV R54, 0x2a360 ;  /* 0x0002a36000367802 */ /* 0x000fe20000000f00 */
[----:B0-----:R-:W-:-:S08]  /*2a190*/  DMUL R8, R6, R6 ;  /* 0x0000000606087228 */ /* 0x001fd00000000000 */
[----:B------:R-:W-:-:S08]  /*2a1a0*/  DFMA R8, RZ, -R8, 1 ;  /* 0x3ff00000ff08742b */ /* 0x000fd00000000808 */
[----:B------:R-:W-:Y:S02]  /*2a1b0*/  DFMA R10, R8, R10, 0.5 ;  /* 0x3fe00000080a742b */ /* 0x000fe4000000000a */
[----:B------:R-:W-:-:S08]  /*2a1c0*/  DMUL R8, R6, R8 ;  /* 0x0000000806087228 */ /* 0x000fd00000000000 */
[----:B------:R-:W-:Y:S01]  /*2a1d0*/  DFMA R52, R10, R8, R6 ;  /* 0x000000080a34722b */ /* 0x000fe20000000006 */
[----:B------:R-:W-:Y:S01]  /*2a1e0*/  LOP3.LUT R8, R2, 0xffff, RZ, 0xc0, !PT ;  /* 0x0000ffff02087812 */ /* 0x000fe200078ec0ff */
[----:B------:R-:W-:Y:S01]  /*2a1f0*/  IMAD.MOV.U32 R6, RZ, RZ, R40 ;  /* 0x000000ffff067224 */ /* 0x000fe200078e0028 */
[----:B------:R-:W-:Y:S01]  /*2a200*/  IADD3 R9, PT, PT, RZ, -R0, RZ ;  /* 0x80000000ff097210 */ /* 0x000fe20007ffe0ff */
[----:B------:R-:W-:-:S03]  /*2a210*/  IMAD.MOV.U32 R7, RZ, RZ, RZ ;  /* 0x000000ffff077224 */ /* 0x000fc600078e00ff */
[----:B------:R-:W-:Y:S01]  /*2a220*/  PRMT R9, R9, 0x7710, RZ ;  /* 0x0000771009097816 */ /* 0x000fe200000000ff */
[----:B----4-:R-:W-:Y:S01]  /*2a230*/  IMAD.WIDE.U32 R6, R8, UR4, R6 ;  /* 0x0000000408067c25 */ /* 0x010fe2000f8e0006 */
[----:B------:R-:W-:Y:S02]  /*2a240*/  DMUL R50, RZ, R52 ;  /* 0x00000034ff327228 */ /* 0x000fe40000000000 */
[----:B------:R-:W-:Y:S01]  /*2a250*/  IADD3 R4, PT, PT, R9, R60, RZ ;  /* 0x0000003c09047210 */ /* 0x000fe20007ffe0ff */
[----:B------:R-:W-:Y:S01]  /*2a260*/  VIADD R53, R53, 0xfff00000 ;  /* 0xfff0000035357836 */ /* 0x000fe20000000000 */
[----:B-1----:R-:W-:Y:S02]  /*2a270*/  LEA R64, P0, R6, UR8, 0x1 ;  /* 0x0000000806407c11 */ /* 0x002fe4000f8008ff */
[C---:B------:R-:W-:Y:S01]  /*2a280*/  PRMT R9, R4.reuse, 0x9910, RZ ;  /* 0x0000991004097816 */ /* 0x040fe200000000ff */
[----:B------:R-:W-:Y:S01]  /*2a290*/  VIADD R43, R4, 0x1 ;  /* 0x00000001042b7836 */ /* 0x000fe20000000000 */
[----:B------:R-:W-:Y:S01]  /*2a2a0*/  LEA.HI.X R65, R6, UR9, R7, 0x1, P0 ;  /* 0x0000000906417c11 */ /* 0x000fe200080f0c07 */
[----:B------:R-:W-:Y:S01]  /*2a2b0*/  IMAD.MOV R7, RZ, RZ, -R60 ;  /* 0x000000ffff077224 */ /* 0x000fe200078e0a3c */
[----:B------:R-:W-:Y:S01]  /*2a2c0*/  ISETP.GT.AND P0, PT, R9, -0x1, PT ;  /* 0xffffffff0900780c */ /* 0x000fe20003f04270 */
[----:B------:R-:W-:Y:S01]  /*2a2d0*/  DFMA R48, R50, -R50, RZ ;  /* 0x800000323230722b */ /* 0x000fe200000000ff */
[----:B------:R-:W-:Y:S01]  /*2a2e0*/  IMAD.MOV.U32 R6, RZ, RZ, R12 ;  /* 0x000000ffff067224 */ /* 0x000fe200078e000c */
[----:B------:R-:W-:-:S02]  /*2a2f0*/  IABS R45, R9 ;  /* 0x00000009002d7213 */ /* 0x000fc40000000000 */
[----:B------:R-:W-:Y:S02]  /*2a300*/  PRMT R7, R7, 0x7710, RZ ;  /* 0x0000771007077816 */ /* 0x000fe400000000ff */
[----:B------:R-:W-:Y:S02]  /*2a310*/  LOP3.LUT R43, R43, 0x3, RZ, 0xc0, !PT ;  /* 0x000000032b2b7812 */ /* 0x000fe400078ec0ff */
[----:B------:R-:W-:Y:S01]  /*2a320*/  IADD3 R27, PT, PT, R0, R7, RZ ;  /* 0x00000007001b7210 */ /* 0x000fe20007ffe0ff */
[----:B------:R-:W-:Y:S01]  /*2a330*/  IMAD.IADD R42, R28, 0x1, R7 ;  /* 0x000000011c2a7824 */ /* 0x000fe200078e0207 */
[----:B------:R-:W-:-:S07]  /*2a340*/  SEL R44, R44, 0xffff, P0 ;  /* 0x0000ffff2c2c7807 */ /* 0x000fce0000000000 */
[----:B---3-5:R-:W-:Y:S05]  /*2a350*/  CALL.REL.NOINC `($__internal_1_$__cuda_sm20_dsqrt_rn_f64_mediumpath_v1) ;  /* 0x0000006000947944 */ /* 0x028fea0003c00000 */
[----:B------:R-:W-:Y:S01]  /*2a360*/  IMAD.IADD R26, R8, 0x1, -R5 ;  /* 0x00000001081a7824 */ /* 0x000fe200078e0a05 */
[C---:B------:R-:W-:Y:S01]  /*2a370*/  IADD3 R13, PT, PT, R0.reuse, -0x2, RZ ;  /* 0xfffffffe000d7810 */ /* 0x040fe20007ffe0ff */
[----:B------:R-:W0:Y:S01]  /*2a380*/  LDC.U16 R8, c[0x0][0x392] ;  /* 0x0000e480ff087b82 */ /* 0x000e220000000400 */
[----:B------:R-:W-:Y:S01]  /*2a390*/  VIADD R22, R0, 0x2 ;  /* 0x0000000200167836 */ /* 0x000fe20000000000 */
[----:B------:R-:W-:Y:S01]  /*2a3a0*/  IADD3 R7, PT, PT, R40, -R33, RZ ;  /* 0x8000002128077210 */ /* 0x000fe20007ffe0ff */
[----:B------:R-:W-:Y:S01]  /*2a3b0*/  VIADD R17, R0, 0xffffffff ;  /* 0xffffffff00117836 */ /* 0x000fe20000000000 */
[----:B------:R-:W-:Y:S01]  /*2a3c0*/  LOP3.LUT R25, R28, 0xffff, RZ, 0xc0, !PT ;  /* 0x0000ffff1c197812 */ /* 0x000fe200078ec0ff */
[----:B------:R-:W-:Y:S01]  /*2a3d0*/  VIADD R18, R0, 0x3 ;  /* 0x0000000300127836 */ /* 0x000fe20000000000 */
[----:B------:R-:W-:Y:S01]  /*2a3e0*/  LOP3.LUT R21, R22, 0xffff, RZ, 0xc0, !PT ;  /* 0x0000ffff16157812 */ /* 0x000fe200078ec0ff */
[----:B------:R-:W-:Y:S01]  /*2a3f0*/  IMAD R26, R26, 0xc9, R7 ;  /* 0x000000c91a1a7824 */ /* 0x000fe200078e0207 */
[----:B------:R-:W-:Y:S01]  /*2a400*/  LOP3.LUT R16, R17, 0xffff, RZ, 0xc0, !PT ;  /* 0x0000ffff11107812 */ /* 0x000fe200078ec0ff */
[----:B------:R-:W-:Y:S01]  /*2a410*/  VIADD R9, R0, 0xfffffffd ;  /* 0xfffffffd00097836 */ /* 0x000fe20000000000 */
[----:B------:R-:W-:Y:S01]  /*2a420*/  LOP3.LUT R12, R13, 0xffff, RZ, 0xc0, !PT ;  /* 0x0000ffff0d0c7812 */ /* 0x000fe200078ec0ff */
[--C-:B------:R-:W-:Y:S01]  /*2a430*/  IMAD.IADD R23, R25, 0x1, -R33.reuse ;  /* 0x0000000119177824 */ /* 0x100fe200078e0a21 */
[----:B------:R-:W-:Y:S01]  /*2a440*/  IADD3 R24, PT, PT, -R40, R25, RZ ;  /* 0x0000001928187210 */ /* 0x000fe20007ffe1ff */
[--C-:B------:R-:W-:Y:S01]  /*2a450*/  IMAD.IADD R15, R16, 0x1, -R40.reuse ;  /* 0x00000001100f7824 */ /* 0x100fe200078e0a28 */
[-C--:B------:R-:W-:Y:S01]  /*2a460*/  IADD3 R20, PT, PT, -R40, R21.reuse, RZ ;  /* 0x0000001528147210 */ /* 0x080fe20007ffe1ff */
[----:B------:R-:W-:Y:S01]  /*2a470*/  IMAD.IADD R11, R12, 0x1, -R40 ;  /* 0x000000010c0b7824 */ /* 0x000fe200078e0a28 */
[----:B------:R-:W-:Y:S01]  /*2a480*/  LOP3.LUT R42, R42, 0x3, RZ, 0xc0, !PT ;  /* 0x000000032a2a7812 */ /* 0x000fe200078ec0ff */
[----:B------:R-:W-:Y:S01]  /*2a490*/  IMAD.IADD R26, R1, 0x1, R26 ;  /* 0x00000001011a7824 */ /* 0x000fe200078e021a */
[----:B------:R-:W-:Y:S01]  /*2a4a0*/  IADD3 R19, PT, PT, -R33, R21, RZ ;  /* 0x0000001521137210 */ /* 0x000fe20007ffe1ff */
[----:B------:R-:W-:Y:S01]  /*2a4b0*/  IMAD R24, R24, R24, RZ ;  /* 0x0000001818187224 */ /* 0x000fe200078e02ff */
[----:B------:R-:W-:Y:S01]  /*2a4c0*/  MOV R68, R46 ;  /* 0x0000002e00447202 */ /* 0x000fe20000000f00 */
[----:B------:R-:W-:-:S02]  /*2a4d0*/  IMAD.IADD R14, R16, 0x1, -R33 ;  /* 0x00000001100e7824 */ /* 0x000fc400078e0a21 */
[----:B------:R-:W-:Y:S02]  /*2a4e0*/  IMAD.IADD R10, R12, 0x1, -R33 ;  /* 0x000000010c0a7824 */ /* 0x000fe400078e0a21 */
[----:B------:R-:W-:Y:S02]  /*2a4f0*/  IMAD R20, R20, R20, RZ ;  /* 0x0000001414147224 */ /* 0x000fe400078e02ff */
[----:B------:R-:W-:Y:S02]  /*2a500*/  IMAD R15, R15, R15, RZ ;  /* 0x0000000f0f0f7224 */ /* 0x000fe400078e02ff */
[----:B------:R-:W-:Y:S02]  /*2a510*/  IMAD R11, R11, R11, RZ ;  /* 0x0000000b0b0b7224 */ /* 0x000fe400078e02ff */
[----:B------:R-:W-:-:S07]  /*2a520*/  IMAD.MOV.U32 R69, RZ, RZ, R47 ;  /* 0x000000ffff457224 */ /* 0x000fce00078e002f */
.L_x_697:
        /* <DEDUP_REMOVED lines=9> */
[----:B------:R-:W-:Y:S01]  /*2a5c0*/  IADD3 R6, PT, PT, RZ, -R2, RZ ;  /* 0x80000002ff067210 */ /* 0x000fe20007ffe0ff */
[----:B------:R-:W-:Y:S01]  /*2a5d0*/  HFMA2 R35, -RZ, RZ, 0, 5.9604644775390625e-08 ;  /* 0x00000001ff237431 */ /* 0x000fe200000001ff */
[----:B------:R-:W-:Y:S01]  /*2a5e0*/  ISETP.NE.AND P1, PT, R42, RZ, PT ;  /* 0x000000ff2a00720c */ /* 0x000fe20003f25270 */
[----:B------:R-:W-:Y:S01]  /*2a5f0*/  BSSY.RECONVERGENT B3, `(.L_x_621) ;  /* 0x00000d7000037945 */ /* 0x000fe20003800200 */
[----:B------:R-:W-:Y:S01]  /*2a600*/  PRMT R6, R6, 0x7710, RZ ;  /* 0x0000771006067816 */ /* 0x000fe200000000ff */
[----:B------:R-:W-:Y:S01]  /*2a610*/  IMAD.MOV.U32 R72, RZ, RZ, 0x0 ;  /* 0x00000000ff487424 */ /* 0x000fe200078e00ff */
[----:B------:R-:W-:Y:S01]  /*2a620*/  PRMT R36, R0, 0x7610, R36 ;  /* 0x0000761000247816 */ /* 0x000fe20000000024 */
[----:B------:R-:W-:Y:S02]  /*2a630*/  IMAD.MOV.U32 R73, RZ, RZ, -0x3fb98000 ;  /* 0xc0468000ff497424 */ /* 0x000fe400078e00ff */
[----:B------:R-:W-:-:S05]  /*2a640*/  IMAD.IADD R6, R6, 0x1, R31 ;  /* 0x0000000106067824 */ /* 0x000fca00078e021f */
[C---:B------:R-:W-:Y:S02]  /*2a650*/  PRMT R32, R6.reuse, 0x9910, RZ ;  /* 0x0000991006207816 */ /* 0x040fe400000000ff */
[----:B------:R-:W-:-:S03]  /*2a660*/  PRMT R7, R6, 0x9910, RZ ;  /* 0x0000991006077816 */ /* 0x000fc600000000ff */
[--C-:B------:R-:W-:Y:S01]  /*2a670*/  IMAD.MOV.U32 R6, RZ, RZ, R32.reuse ;  /* 0x000000ffff067224 */ /* 0x100fe200078e0020 */
[----:B------:R-:W-:Y:S02]  /*2a680*/  IABS R61, R7 ;  /* 0x00000007003d7213 */ /* 0x000fe40000000000 */
[----:B------:R-:W-:Y:S02]  /*2a690*/  PRMT R32, R2, 0x7610, R32 ;  /* 0x0000761002207816 */ /* 0x000fe40000000020 */
[----:B------:R-:W-:Y:S02]  /*2a6a0*/  ISETP.GT.AND P0, PT, R6, -0x1, PT ;  /* 0xffffffff0600780c */ /* 0x000fe40003f04270 */
[----:B------:R-:W-:Y:S02]  /*2a6b0*/  LEA R6, R61, -R30, 0x1 ;  /* 0x8000001e3d067211 */ /* 0x000fe400078e08ff */
        /* <DEDUP_REMOVED lines=24> */
.L_x_624:
[----:B------:R-:W-:Y:S05]  /*2a840*/  BSYNC.RECONVERGENT B4 ;  /* 0x0000000000047941 */ /* 0x000fea0003800200 */
.L_x_623:
[----:B------:R-:W-:Y:S01]  /*2a850*/  ISETP.GT.AND P0, PT, R6, RZ, PT ;  /* 0x000000ff0600720c */ /* 0x000fe20003f04270 */
[----:B------:R-:W-:Y:S01]  /*2a860*/  DSETP.GT.AND P1, PT, R56, -45, PT ;  /* 0xc04680003800742a */ /* 0x000fe20003f24000 */
[----:B------:R-:W-:Y:S01]  /*2a870*/  IMAD.MOV.U32 R32, RZ, RZ, 0x1 ;  /* 0x00000001ff207424 */ /* 0x000fe200078e00ff */
[----:B------:R-:W-:Y:S01]  /*2a880*/  MOV R72, 0x0 ;  /* 0x0000000000487802 */ /* 0x000fe20000000f00 */
[----:B------:R-:W-:Y:S01]  /*2a890*/  IMAD.MOV.U32 R73, RZ, RZ, -0x3fb98000 ;  /* 0xc0468000ff497424 */ /* 0x000fe200078e00ff */
[----:B------:R-:W-:Y:S02]  /*2a8a0*/  SEL R7, R29, RZ, P0 ;  /* 0x000000ff1d077207 */ /* 0x000fe40000000000 */
[----:B------:R-:W-:Y:S02]  /*2a8b0*/  SEL R47, R35, RZ, P0 ;  /* 0x000000ff232f7207 */ /* 0x000fe40000000000 */
[----:B------:R-:W-:Y:S01]  /*2a8c0*/  ISETP.NE.AND P0, PT, R42, 0x1, PT ;  /* 0x000000012a00780c */ /* 0x000fe20003f05270 */
[----:B------:R-:W-:Y:S01]  /*2a8d0*/  IMAD.IADD R6, R6, 0x1, -R7 ;  /* 0x0000000106067824 */ /* 0x000fe200078e0a07 */
[----:B------:R-:W-:-:S02]  /*2a8e0*/  IADD3 R47, PT, PT, R2, R47, RZ ;  /* 0x0000002f022f7210 */ /* 0x000fc40007ffe0ff */
[----:B------:R-:W-:Y:S02]  /*2a8f0*/  PRMT R36, R17, 0x7610, R36 ;  /* 0x0000761011247816 */ /* 0x000fe40000000024 */
[----:B------:R1:W-:Y:S01]  /*2a900*/  @P1 STL.U8 [R26], R32 ;  /* 0x000000201a001387 */ /* 0x0003e20000100000 */
[----:B------:R-:W-:Y:S01]  /*2a910*/  @P1 IMAD.MOV.U32 R72, RZ, RZ, R56 ;  /* 0x000000ffff481224 */ /* 0x000fe200078e0038 */
[----:B------:R-:W-:Y:S01]  /*2a920*/  LEA R6, R61, R6, 0x1 ;  /* 0x000000063d067211 */ /* 0x000fe200078e08ff */
[----:B------:R-:W-:Y:S01]  /*2a930*/  @P1 IMAD.MOV.U32 R73, RZ, RZ, R57 ;  /* 0x000000ffff491224 */ /* 0x000fe200078e0039 */
[----:B-1----:R-:W-:-:S03]  /*2a940*/  PRMT R32, R47, 0x7610, R32 ;  /* 0x000076102f207816 */ /* 0x002fc60000000020 */
[----:B------:R-:W-:Y:S05]  /*2a950*/  @!P0 BRA `(.L_x_622) ;  /* 0x0000000800808947 */ /* 0x000fea0003800000 */
[----:B------:R-:W1:Y:S01]  /*2a960*/  LDCU.64 UR8, c[0x0][0x380] ;  /* 0x00007000ff0877ac */ /* 0x000e620008000a00 */
[----:B------:R-:W-:Y:S01]  /*2a970*/  LOP3.LUT R7, R32, 0xffff, RZ, 0xc0, !PT ;  /* 0x0000ffff20077812 */ /* 0x000fe200078ec0ff */
[----:B------:R-:W-:Y:S02]  /*2a980*/  IMAD.MOV.U32 R46, RZ, RZ, R16 ;  /* 0x000000ffff2e7224 */ /* 0x000fe400078e0010 */
[----:B------:R-:W-:Y:S01]  /*2a990*/  IMAD.MOV.U32 R47, RZ, RZ, RZ ;  /* 0x000000ffff2f7224 */ /* 0x000fe200078e00ff */
[----:B------:R-:W-:Y:S01]  /*2a9a0*/  UMOV UR4, URZ ;  /* 0x000000ff00047c82 */ /* 0x000fe20008000000 */
        /* <DEDUP_REMOVED lines=33> */
.L_x_626:
[----:B------:R-:W-:Y:S05]  /*2abc0*/  BSYNC.RECONVERGENT B4 ;  /* 0x0000000000047941 */ /* 0x000fea0003800200 */
.L_x_625:
        /* <DEDUP_REMOVED lines=23> */
.L_x_628:
[----:B------:R-:W-:Y:S05]  /*2ad40*/  BSYNC.RECONVERGENT B4 ;  /* 0x0000000000047941 */ /* 0x000fea0003800200 */
.L_x_627:
[----:B------:R-:W-:Y:S01]  /*2ad50*/  DSETP.GT.AND P0, PT, R46, R72, PT ;  /* 0x000000482e00722a */ /* 0x000fe20003f04000 */
[----:B------:R-:W-:Y:S01]  /*2ad60*/  IMAD.MOV.U32 R36, RZ, RZ, 0x1 ;  /* 0x00000001ff247424 */ /* 0x000fe200078e00ff */
[----:B------:R-:W-:-:S04]  /*2ad70*/  ISETP.GT.AND P1, PT, R6, RZ, PT ;  /* 0x000000ff0600720c */ /* 0x000fc80003f24270 */
[----:B------:R-:W-:Y:S02]  /*2ad80*/  SEL R49, R29, RZ, P1 ;  /* 0x000000ff1d317207 */ /* 0x000fe40000800000 */
[----:B------:R-:W-:Y:S02]  /*2ad90*/  SEL R51, R35, RZ, P1 ;  /* 0x000000ff23337207 */ /* 0x000fe40000800000 */
[----:B------:R-:W-:Y:S01]  /*2ada0*/  ISETP.NE.AND P1, PT, R42, 0x2, PT ;  /* 0x000000022a00780c */ /* 0x000fe20003f25270 */
[----:B------:R-:W-:Y:S02]  /*2adb0*/  IMAD.IADD R6, R6, 0x1, -R49 ;  /* 0x0000000106067824 */ /* 0x000fe400078e0a31 */
[----:B------:R-:W-:Y:S01]  /*2adc0*/  IMAD.IADD R32, R32, 0x1, R51 ;  /* 0x0000000120207824 */ /* 0x000fe200078e0233 */
[----:B------:R-:W-:Y:S01]  /*2add0*/  @P0 MOV R72, R46 ;  /* 0x0000002e00480202 */ /* 0x000fe20000000f00 */
[----:B------:R-:W-:Y:S02]  /*2ade0*/  @P0 IMAD.IADD R7, R7, 0x1, -R5 ;  /* 0x0000000107070824 */ /* 0x000fe400078e0a05 */
[----:B------:R-:W-:-:S02]  /*2adf0*/  @P0 IMAD.MOV.U32 R73, RZ, RZ, R47 ;  /* 0x000000ffff490224 */ /* 0x000fc400078e002f */
[----:B------:R-:W-:Y:S01]  /*2ae00*/  @P0 IMAD R34, R7, 0xc9, R14 ;  /* 0x000000c907220824 */ /* 0x000fe200078e020e */
[----:B------:R-:W-:Y:S01]  /*2ae10*/  @P0 PRMT R7, R36, 0x7610, R7 ;  /* 0x0000761024070816 */ /* 0x000fe20000000007 */
[----:B------:R-:W-:Y:S01]  /*2ae20*/  IMAD R6, R61, 0x2, R6 ;  /* 0x000000023d067824 */ /* 0x000fe200078e0206 */
[----:B------:R-:W-:Y:S02]  /*2ae30*/  PRMT R36, R13, 0x7610, R36 ;  /* 0x000076100d247816 */ /* 0x000fe40000000024 */
[----:B------:R-:W-:-:S05]  /*2ae40*/  @P0 IADD3 R34, PT, PT, R1, R34, RZ ;  /* 0x0000002201220210 */ /* 0x000fca0007ffe0ff */
[----:B------:R1:W-:Y:S01]  /*2ae50*/  @P0 STL.U8 [R34], R7 ;  /* 0x0000000722000387 */ /* 0x0003e20000100000 */
[----:B------:R-:W-:Y:S05]  /*2ae60*/  @!P1 BRA `(.L_x_622) ;  /* 0x00000004003c9947 */ /* 0x000fea0003800000 */
[----:B------:R-:W0:Y:S01]  /*2ae70*/  LDCU.64 UR8, c[0x0][0x380] ;  /* 0x00007000ff0877ac */ /* 0x000e220008000a00 */
[----:B-1----:R-:W-:Y:S01]  /*2ae80*/  LOP3.LUT R7, R32, 0xffff, RZ, 0xc0, !PT ;  /* 0x0000ffff20077812 */ /* 0x002fe200078ec0ff */
[----:B------:R-:W-:Y:S01]  /*2ae90*/  IMAD.MOV.U32 R47, RZ, RZ, RZ ;  /* 0x000000ffff2f7224 */ /* 0x000fe200078e00ff */
[----:B------:R-:W-:Y:S01]  /*2aea0*/  MOV R46, R12 ;  /* 0x0000000c002e7202 */ /* 0x000fe20000000f00 */
        /* <DEDUP_REMOVED lines=34> */
.L_x_630:
[----:B------:R-:W-:Y:S05]  /*2b0d0*/  BSYNC.RECONVERGENT B4 ;  /* 0x0000000000047941 */ /* 0x000fea0003800200 */
.L_x_629:
        /* <DEDUP_REMOVED lines=23> */
.L_x_632:
[----:B------:R-:W-:Y:S05]  /*2b250*/  BSYNC.RECONVERGENT B4 ;  /* 0x0000000000047941 */ /* 0x000fea0003800200 */
.L_x_631:
[----:B------:R-:W-:Y:S01]  /*2b260*/  DSETP.GT.AND P0, PT, R46, R72, PT ;  /* 0x000000482e00722a */ /* 0x000fe20003f04000 */
[----:B------:R-:W-:Y:S01]  /*2b270*/  IMAD.MOV.U32 R36, RZ, RZ, 0x1 ;  /* 0x00000001ff247424 */ /* 0x000fe200078e00ff */
[----:B------:R-:W-:-:S04]  /*2b280*/  ISETP.GT.AND P1, PT, R6, RZ, PT ;  /* 0x000000ff0600720c */ /* 0x000fc80003f24270 */
[----:B------:R-:W-:Y:S02]  /*2b290*/  SEL R49, R29, RZ, P1 ;  /* 0x000000ff1d317207 */ /* 0x000fe40000800000 */
[----:B------:R-:W-:Y:S02]  /*2b2a0*/  SEL R51, R35, RZ, P1 ;  /* 0x000000ff23337207 */ /* 0x000fe40000800000 */
[----:B------:R-:W-:-:S03]  /*2b2b0*/  IADD3 R6, PT, PT, R6, -R49, RZ ;  /* 0x8000003106067210 */ /* 0x000fc60007ffe0ff */
[----:B------:R-:W-:Y:S01]  /*2b2c0*/  IMAD.IADD R32, R32, 0x1, R51 ;  /* 0x0000000120207824 */ /* 0x000fe200078e0233 */
[----:B------:R-:W-:Y:S01]  /*2b2d0*/  @P0 IADD3 R7, PT, PT, -R5, R7, RZ ;  /* 0x0000000705070210 */ /* 0x000fe20007ffe1ff */
[----:B------:R-:W-:Y:S01]  /*2b2e0*/  @P0 IMAD.MOV.U32 R72, RZ, RZ, R46 ;  /* 0x000000ffff480224 */ /* 0x000fe200078e002e */
[----:B------:R-:W-:Y:S01]  /*2b2f0*/  @P0 MOV R73, R47 ;  /* 0x0000002f00490202 */ /* 0x000fe20000000f00 */
[----:B------:R-:W-:Y:S02]  /*2b300*/  IMAD R6, R61, 0x2, R6 ;  /* 0x000000023d067824 */ /* 0x000fe400078e0206 */
[----:B------:R-:W-:Y:S01]  /*2b310*/  @P0 IMAD R34, R7, 0xc9, R10 ;  /* 0x000000c907220824 */ /* 0x000fe200078e020a */
[----:B------:R-:W-:Y:S02]  /*2b320*/  @P0 PRMT R7, R36, 0x7610, R7 ;  /* 0x0000761024070816 */ /* 0x000fe40000000007 */
[----:B------:R-:W-:Y:S01]  /*2b330*/  PRMT R36, R9, 0x7610, R36 ;  /* 0x0000761009247816 */ /* 0x000fe20000000024 */
[----:B------:R-:W-:-:S05]  /*2b340*/  @P0 IMAD.IADD R34, R1, 0x1, R34 ;  /* 0x0000000101220824 */ /* 0x000fca00078e0222 */
[----:B------:R2:W-:Y:S02]  /*2b350*/  @P0 STL.U8 [R34], R7 ;  /* 0x0000000722000387 */ /* 0x0005e40000100000 */
.L_x_622:
[----:B------:R-:W-:Y:S05]  /*2b360*/  BSYNC.RECONVERGENT B3 ;  /* 0x0000000000037941 */ /* 0x000fea0003800200 */
.L_x_621:
[----:B-12---:R-:W-:-:S04]  /*2b370*/  LOP3.LUT R7, R27, 0xffff, RZ, 0xc0, !PT ;  /* 0x0000ffff1b077812 */ /* 0x006fc800078ec0ff */
[----:B------:R-:W-:-:S13]  /*2b380*/  ISETP.GE.U32.AND P0, PT, R7, 0x3, PT ;  /* 0x000000030700780c */ /* 0x000fda0003f06070 */
[----:B------:R-:W-:Y:S05]  /*2b390*/  @!P0 BRA `(.L_x_633) ;  /* 0x0000004000ec8947 */ /* 0x000fea0003800000 */
[----:B------:R-:W-:Y:S01]  /*2b3a0*/  BSSY.RECONVERGENT B3, `(.L_x_634) ;  /* 0x000014b000037945 */ /* 0x000fe20003800200 */
.L_x_652:
        /* <DEDUP_REMOVED lines=40> */
.L_x_636:
[----:B------:R-:W-:Y:S05]  /*2b630*/  BSYNC.RECONVERGENT B4 ;  /* 0x0000000000047941 */ /* 0x000fea0003800200 */
.L_x_635:
        /* <DEDUP_REMOVED lines=23> */
.L_x_638:
[----:B------:R-:W-:Y:S05]  /*2b7b0*/  BSYNC.RECONVERGENT B4 ;  /* 0x0000000000047941 */ /* 0x000fea0003800200 */
.L_x_637:
        /* <DEDUP_REMOVED lines=55> */
.L_x_640:
[----:B------:R-:W-:Y:S05]  /*2bb30*/  BSYNC.RECONVERGENT B4 ;  /* 0x0000000000047941 */ /* 0x000fea0003800200 */
.L_x_639:
        /* <DEDUP_REMOVED lines=23> */
.L_x_642:
[----:B------:R-:W-:Y:S05]  /*2bcb0*/  BSYNC.RECONVERGENT B4 ;  /* 0x0000000000047941 */ /* 0x000fea0003800200 */
.L_x_641:
[----:B------:R-:W-:Y:S01]  /*2bcc0*/  IMAD R34, R61, 0x2, R6 ;  /* 0x000000023d227824 */ /* 0x000fe200078e0206 */
[----:B------:R-:W1:Y:S01]  /*2bcd0*/  LDCU.64 UR8, c[0x0][0x380] ;  /* 0x00007000ff0877ac */ /* 0x000e620008000a00 */
[----:B------:R-:W-:Y:S01]  /*2bce0*/  IADD3 R74, PT, PT, R36, -0x2, RZ ;  /* 0xfffffffe244a7810 */ /* 0x000fe20007ffe0ff */
[----:B------:R-:W-:Y:S02]  /*2bcf0*/  IMAD.MOV.U32 R75, RZ, RZ, RZ ;  /* 0x000000ffff4b7224 */ /* 0x000fe400078e00ff */
[----:B------:R-:W-:Y:S01]  /*2bd00*/  ISETP.GT.AND P0, PT, R34, RZ, PT ;  /* 0x000000ff2200720c */ /* 0x000fe20003f04270 */
[----:B------:R-:W-:Y:S01]  /*2bd10*/  UMOV UR4, URZ ;  /* 0x000000ff00047c82 */ /* 0x000fe20008000000 */
[----:B------:R-:W-:Y:S02]  /*2bd20*/  LOP3.LUT R74, R74, 0xffff, RZ, 0xc0, !PT ;  /* 0x0000ffff4a4a7812 */ /* 0x000fe400078ec0ff */
[----:B------:R-:W-:-:S05]  /*2bd30*/  SEL R47, R35, RZ, P0 ;  /* 0x000000ff232f7207 */ /* 0x000fca0000000000 */
[----:B------:R-:W-:-:S05]  /*2bd40*/  IMAD.IADD R32, R32, 0x1, R47 ;  /* 0x0000000120207824 */ /* 0x000fca00078e022f */
[----:B------:R-:W-:-:S05]  /*2bd50*/  LOP3.LUT R63, R32, 0xffff, RZ, 0xc0, !PT ;  /* 0x0000ffff203f7812 */ /* 0x000fca00078ec0ff */
[----:B------:R-:W-:-:S05]  /*2bd60*/  IMAD.WIDE.U32 R46, R8, R63, R74 ;  /* 0x0000003f082e7225 */ /* 0x000fca00078e004a */
[----:B------:R-:W-:Y:S02]  /*2bd70*/  IADD3 R47, PT, PT, R47, UR4, RZ ;  /* 0x000000042f2f7c10 */ /* 0x000fe4000fffe0ff */
[----:B-1----:R-:W-:-:S04]  /*2bd80*/  LEA R48, P1, R46, UR8, 0x1 ;  /* 0x000000082e307c11 */ /* 0x002fc8000f8208ff */
[----:B------:R-:W-:-:S05]  /*2bd90*/  LEA.HI.X R49, R46, UR9, R47, 0x1, P1 ;  /* 0x000000092e317c11 */ /* 0x000fca00088f0c2f */
[----:B0-----:R0:W2:Y:S01]  /*2bda0*/  LDG.E.S16 R38, desc[UR6][R48.64] ;  /* 0x0000000630267981 */ /* 0x0010a2000c1e1700 */
        /* <DEDUP_REMOVED lines=12> */
[----:B------:R-:W-:Y:S01]  /*2be70*/  @P1 IMAD R6, R7, 0xc9, R6 ;  /* 0x000000c907061824 */ /* 0x000fe200078e0206 */
[----:B------:R-:W-:Y:S01]  /*2be80*/  SEL R7, R29, RZ, P0 ;  /* 0x000000ff1d077207 */ /* 0x000fe20000000000 */
[----:B------:R-:W-:-:S03]  /*2be90*/  @P1 IMAD.MOV.U32 R73, RZ, RZ, R59 ;  /* 0x000000ffff491224 */ /* 0x000fc600078e003b */
        /* <DEDUP_REMOVED lines=20> */
[----:B0-----:R-:W-:Y:S01]  /*2bfe0*/  IMAD.MOV.U32 R38, RZ, RZ, R54 ;  /* 0x000000ffff267224 */ /* 0x001fe200078e0036 */
[----:B------:R-:W-:Y:S01]  /*2bff0*/  MOV R54, 0x2c020 ;  /* 0x0002c02000367802 */ /* 0x000fe20000000f00 */
[----:B------:R-:W-:-:S07]  /*2c000*/  IMAD.MOV.U32 R52, RZ, RZ, R70 ;  /* 0x000000ffff347224 */ /* 0x000fce00078e0046 */
[----:B-1----:R-:W-:Y:S05]  /*2c010*/  CALL.REL.NOINC `($__internal_1_$__cuda_sm20_dsqrt_rn_f64_mediumpath_v1) ;  /* 0x0000004400647944 */ /* 0x002fea0003c00000 */
[----:B------:R-:W-:Y:S01]  /*2c020*/  MOV R66, R46 ;  /* 0x0000002e00427202 */ /* 0x000fe20000000f00 */
[----:B------:R-:W-:-:S07]  /*2c030*/  IMAD.MOV.U32 R67, RZ, RZ, R47 ;  /* 0x000000ffff437224 */ /* 0x000fce00078e002f */
.L_x_644:
[----:B------:R-:W-:Y:S05]  /*2c040*/  BSYNC.RECONVERGENT B4 ;  /* 0x0000000000047941 */ /* 0x000fea0003800200 */
.L_x_643:
        /* <DEDUP_REMOVED lines=19> */
[----:B0-----:R-:W-:-:S07]  /*2c180*/  MOV R38, 0x2c1a0 ;  /* 0x0002c1a000267802 */ /* 0x001fce0000000f00 */
[----:B------:R-:W-:Y:S05]  /*2c190*/  CALL.REL.NOINC `($__internal_0_$__cuda_sm20_div_rn_f64_full) ;  /* 0x0000003c00987944 */ /* 0x000fea0003c00000 */
[----:B------:R-:W-:Y:S02]  /*2c1a0*/  IMAD.MOV.U32 R58, RZ, RZ, R56 ;  /* 0x000000ffff3a7224 */ /* 0x000fe400078e0038 */
[----:B------:R-:W-:-:S07]  /*2c1b0*/  IMAD.MOV.U32 R59, RZ, RZ, R57 ;  /* 0x000000ffff3b7224 */ /* 0x000fce00078e0039 */
.L_x_646:
[----:B------:R-:W-:Y:S05]  /*2c1c0*/  BSYNC.RECONVERGENT B4 ;  /* 0x0000000000047941 */ /* 0x000fea0003800200 */
.L_x_645:
[----:B0-----:R-:W-:Y:S01]  /*2c1d0*/  LEA R38, R61, R6, 0x1 ;  /* 0x000000063d267211 */ /* 0x001fe200078e08ff */
[----:B------:R-:W0:Y:S01]  /*2c1e0*/  LDCU.64 UR8, c[0x0][0x380] ;  /* 0x00007000ff0877ac */ /* 0x000e220008000a00 */
        /* <DEDUP_REMOVED lines=54> */
.L_x_648:
[----:B------:R-:W-:Y:S05]  /*2c550*/  BSYNC.RECONVERGENT B4 ;  /* 0x0000000000047941 */ /* 0x000fea0003800200 */
.L_x_647:
        /* <DEDUP_REMOVED lines=23> */
.L_x_650:
[----:B------:R-:W-:Y:S05]  /*2c6d0*/  BSYNC.RECONVERGENT B4 ;  /* 0x0000000000047941 */ /* 0x000fea0003800200 */
.L_x_649:
[----:B------:R-:W-:Y:S01]  /*2c6e0*/  DSETP.GT.AND P0, PT, R46, R72, PT ;  /* 0x000000482e00722a */ /* 0x000fe20003f04000 */
[----:B------:R-:W-:Y:S01]  /*2c6f0*/  MOV R48, 0x1 ;  /* 0x0000000100307802 */ /* 0x000fe20000000f00 */
[----:B------:R-:W-:Y:S01]  /*2c700*/  IMAD R34, R61, 0x2, R34 ;  /* 0x000000023d227824 */ /* 0x000fe200078e0222 */
[----:B------:R-:W-:Y:S02]  /*2c710*/  PRMT R6, R6, 0x9910, RZ ;  /* 0x0000991006067816 */ /* 0x000fe400000000ff */
[----:B------:R-:W-:-:S04]  /*2c720*/  PRMT R49, R60, 0x9910, RZ ;  /* 0x000099103c317816 */ /* 0x000fc800000000ff */
[----:B------:R-:W-:-:S05]  /*2c730*/  ISETP.NE.AND P1, PT, R6, R49, PT ;  /* 0x000000310600720c */ /* 0x000fca0003f25270 */
[----:B------:R-:W-:Y:S01]  /*2c740*/  @P0 IMAD.IADD R7, R7, 0x1, -R5 ;  /* 0x0000000107070824 */ /* 0x000fe200078e0a05 */
[----:B------:R-:W-:Y:S01]  /*2c750*/  @P0 MOV R73, R47 ;  /* 0x0000002f00490202 */ /* 0x000fe20000000f00 */
[----:B------:R-:W-:Y:S02]  /*2c760*/  @P0 IMAD.IADD R38, R76, 0x1, -R33 ;  /* 0x000000014c260824 */ /* 0x000fe400078e0a21 */
[----:B------:R-:W-:Y:S02]  /*2c770*/  @P0 IMAD.MOV.U32 R72, RZ, RZ, R46 ;  /* 0x000000ffff480224 */ /* 0x000fe400078e002e */
[----:B------:R-:W-:Y:S01]  /*2c780*/  @P0 IMAD R38, R7, 0xc9, R38 ;  /* 0x000000c907260824 */ /* 0x000fe200078e0226 */
[----:B------:R-:W-:-:S03]  /*2c790*/  @P0 PRMT R7, R48, 0x7610, R7 ;  /* 0x0000761030070816 */ /* 0x000fc60000000007 */
[----:B------:R-:W-:-:S05]  /*2c7a0*/  @P0 IMAD.IADD R38, R1, 0x1, R38 ;  /* 0x0000000101260824 */ /* 0x000fca00078e0226 */
[----:B------:R0:W-:Y:S01]  /*2c7b0*/  @P0 STL.U8 [R38], R7 ;  /* 0x0000000726000387 */ /* 0x0001e20000100000 */
[----:B------:R-:W-:Y:S05]  /*2c7c0*/  @!P1 BRA `(.L_x_651) ;  /* 0x0000000000209947 */ /* 0x000fea0003800000 */
[----:B------:R-:W-:Y:S01]  /*2c7d0*/  ISETP.GT.AND P0, PT, R34, RZ, PT ;  /* 0x000000ff2200720c */ /* 0x000fe20003f04270 */
[----:B------:R-:W-:-:S03]  /*2c7e0*/  VIADD R36, R36, 0xfffffffc ;  /* 0xfffffffc24247836 */ /* 0x000fc60000000000 */
[----:B0-----:R-:W-:Y:S02]  /*2c7f0*/  SEL R7, R29, RZ, P0 ;  /* 0x000000ff1d077207 */ /* 0x001fe40000000000 */
[----:B------:R-:W-:Y:S02]  /*2c800*/  SEL R47, R35, RZ, P0 ;  /* 0x000000ff232f7207 */ /* 0x000fe40000000000 */
[----:B------:R-:W-:-:S03]  /*2c810*/  IADD3 R6, PT, PT, R34, -R7, RZ ;  /* 0x8000000722067210 */ /* 0x000fc60007ffe0ff */
[----:B------:R-:W-:Y:S02]  /*2c820*/  IMAD.IADD R32, R32, 0x1, R47 ;  /* 0x0000000120207824 */ /* 0x000fe400078e022f */
[----:B------:R-:W-:Y:S01]  /*2c830*/  IMAD R6, R61, 0x2, R6 ;  /* 0x000000023d067824 */ /* 0x000fe200078e0206 */
[----:B------:R-:W-:Y:S06]  /*2c840*/  BRA `(.L_x_652) ;  /* 0xffffffe800d87947 */ /* 0x000fec000383ffff */
.L_x_651:
[----:B------:R-:W-:Y:S05]  /*2c850*/  BSYNC.RECONVERGENT B3 ;  /* 0x0000000000037941 */ /* 0x000fea0003800200 */
.L_x_634:
[----:B------:R-:W-:Y:S05]  /*2c860*/  BRA `(.L_x_633) ;  /* 0x0000002c00b87947 */ /* 0x000fea0003800000 */
.L_x_620:
[----:B------:R-:W-:Y:S01]  /*2c870*/  IADD3 R6, PT, PT, RZ, -R2, RZ ;  /* 0x80000002ff067210 */ /* 0x000fe20007ffe0ff */
[----:B------:R-:W-:Y:S01]  /*2c880*/  BSSY.RECONVERGENT B3, `(.L_x_653) ;  /* 0x00000d7000037945 */ /* 0x000fe20003800200 */
[----:B------:R-:W-:Y:S01]  /*2c890*/  ISETP.NE.AND P0, PT, R43, RZ, PT ;  /* 0x000000ff2b00720c */ /* 0x000fe20003f05270 */
[----:B------:R-:W-:Y:S01]  /*2c8a0*/  IMAD.MOV.U32 R62, RZ, RZ, 0x0 ;  /* 0x00000000ff3e7424 */ /* 0x000fe200078e00ff */
[----:B------:R-:W-:Y:S01]  /*2c8b0*/  PRMT R6, R6, 0x7710, RZ ;  /* 0x0000771006067816 */ /* 0x000fe200000000ff */
[----:B------:R-:W-:Y:S01]  /*2c8c0*/  IMAD.MOV.U32 R63, RZ, RZ, -0x3fb98000 ;  /* 0xc0468000ff3f7424 */ /* 0x000fe200078e00ff */
[----:B------:R-:W-:Y:S02]  /*2c8d0*/  PRMT R34, R2, 0x7610, R34 ;  /* 0x0000761002227816 */ /* 0x000fe40000000022 */
[----:B------:R-:W-:Y:S01]  /*2c8e0*/  PRMT R58, R0, 0x7610, R58 ;  /* 0x00007610003a7816 */ /* 0x000fe2000000003a */
[----:B------:R-:W-:-:S05]  /*2c8f0*/  IMAD.IADD R6, R6, 0x1, R31 ;  /* 0x0000000106067824 */ /* 0x000fca00078e021f */
[C---:B------:R-:W-:Y:S02]  /*2c900*/  PRMT R32, R6.reuse, 0x9910, RZ ;  /* 0x0000991006207816 */ /* 0x040fe400000000ff */
[----:B------:R-:W-:-:S03]  /*2c910*/  PRMT R7, R6, 0x9910, RZ ;  /* 0x0000991006077816 */ /* 0x000fc600000000ff */
[----:B------:R-:W-:Y:S01]  /*2c920*/  IMAD.MOV.U32 R6, RZ, RZ, R32 ;  /* 0x000000ffff067224 */ /* 0x000fe200078e0020 */
[----:B------:R-:W-:-:S04]  /*2c930*/  IABS R7, R7 ;  /* 0x0000000700077213 */ /* 0x000fc80000000000 */
[----:B------:R-:W-:Y:S01]  /*2c940*/  ISETP.GT.AND P1, PT, R6, -0x1, PT ;  /* 0xffffffff0600780c */ /* 0x000fe20003f24270 */
[----:B------:R-:W-:Y:S01]  /*2c950*/  HFMA2 R6, -RZ, RZ, 0, 5.9604644775390625e-08 ;  /* 0x00000001ff067431 */ /* 0x000fe200000001ff */
[----:B------:R-:W-:-:S04]  /*2c960*/  LEA R32, R7, -R30, 0x1 ;  /* 0x8000001e07207211 */ /* 0x000fc800078e08ff */
        /* <DEDUP_REMOVED lines=24> */
.L_x_656:
[----:B------:R-:W-:Y:S05]  /*2caf0*/  BSYNC.RECONVERGENT B4 ;  /* 0x0000000000047941 */ /* 0x000fea0003800200 */
.L_x_655:
        /* <DEDUP_REMOVED lines=55> */
.L_x_658:
[----:B------:R-:W-:Y:S05]  /*2ce70*/  BSYNC.RECONVERGENT B4 ;  /* 0x0000000000047941 */ /* 0x000fea0003800200 */
.L_x_657:
        /* <DEDUP_REMOVED lines=23> */
.L_x_660:
[----:B------:R-:W-:Y:S05]  /*2cff0*/  BSYNC.RECONVERGENT B4 ;  /* 0x0000000000047941 */ /* 0x000fea0003800200 */
.L_x_659:
[----:B------:R-:W-:Y:S01]  /*2d000*/  DSETP.GT.AND P0, PT, R46, R62, PT ;  /* 0x0000003e2e00722a */ /* 0x000fe20003f04000 */
[----:B------:R-:W-:Y:S02]  /*2d010*/  ISETP.GT.AND P1, PT, R32, RZ, PT ;  /* 0x000000ff2000720c */ /* 0x000fe40003f24270 */
[----:B------:R-:W-:Y:S02]  /*2d020*/  PRMT R58, R22, 0x7610, R58 ;  /* 0x00007610163a7816 */ /* 0x000fe4000000003a */
[----:B------:R-:W-:Y:S02]  /*2d030*/  SEL R49, R29, RZ, P1 ;  /* 0x000000ff1d317207 */ /* 0x000fe40000800000 */
[----:B------:R-:W-:Y:S02]  /*2d040*/  SEL R51, R6, RZ, P1 ;  /* 0x000000ff06337207 */ /* 0x000fe40000800000 */
[----:B------:R-:W-:Y:S01]  /*2d050*/  ISETP.NE.AND P1, PT, R43, 0x2, PT ;  /* 0x000000022b00780c */ /* 0x000fe20003f25270 */
[----:B------:R-:W-:-:S02]  /*2d060*/  IMAD.IADD R32, R32, 0x1, -R49 ;  /* 0x0000000120207824 */ /* 0x000fc400078e0a31 */
[----:B------:R-:W-:Y:S02]  /*2d070*/  IMAD.IADD R34, R34, 0x1, R51 ;  /* 0x0000000122227824 */ /* 0x000fe400078e0233 */
[----:B------:R-:W-:Y:S01]  /*2d080*/  @P0 IMAD.IADD R36, R35, 0x1, -R5 ;  /* 0x0000000123240824 */ /* 0x000fe200078e0a05 */
[----:B------:R-:W-:Y:S01]  /*2d090*/  @P0 MOV R62, R46 ;  /* 0x0000002e003e0202 */ /* 0x000fe20000000f00 */
[----:B------:R-:W-:Y:S02]  /*2d0a0*/  IMAD.MOV.U32 R35, RZ, RZ, 0x1 ;  /* 0x00000001ff237424 */ /* 0x000fe400078e00ff */
[----:B------:R-:W-:Y:S02]  /*2d0b0*/  @P0 IMAD R36, R36, 0xc9, R23 ;  /* 0x000000c924240824 */ /* 0x000fe400078e0217 */
[----:B------:R-:W-:Y:S02]  /*2d0c0*/  @P0 IMAD.MOV.U32 R63, RZ, RZ, R47 ;  /* 0x000000ffff3f0224 */ /* 0x000fe400078e002f */
[----:B------:R-:W-:Y:S01]  /*2d0d0*/  IMAD R32, R7, 0x2, R32 ;  /* 0x0000000207207824 */ /* 0x000fe200078e0220 */
        /* <DEDUP_REMOVED lines=41> */
.L_x_662:
[----:B------:R-:W-:Y:S05]  /*2d370*/  BSYNC.RECONVERGENT B4 ;  /* 0x0000000000047941 */ /* 0x000fea0003800200 */
.L_x_661:
        /* <DEDUP_REMOVED lines=23> */
.L_x_664:
[----:B------:R-:W-:Y:S05]  /*2d4f0*/  BSYNC.RECONVERGENT B4 ;  /* 0x0000000000047941 */ /* 0x000fea0003800200 */
.L_x_663:
[----:B------:R-:W-:Y:S01]  /*2d500*/  DSETP.GT.AND P0, PT, R46, R62, PT ;  /* 0x0000003e2e00722a */ /* 0x000fe20003f04000 */
[----:B------:R-:W-:Y:S02]  /*2d510*/  ISETP.GT.AND P1, PT, R32, RZ, PT ;  /* 0x000000ff2000720c */ /* 0x000fe40003f24270 */
[----:B------:R-:W-:Y:S02]  /*2d520*/  PRMT R58, R18, 0x7610, R58 ;  /* 0x00007610123a7816 */ /* 0x000fe4000000003a */
[----:B------:R-:W-:Y:S02]  /*2d530*/  SEL R49, R29, RZ, P1 ;  /* 0x000000ff1d317207 */ /* 0x000fe40000800000 */
[----:B------:R-:W-:Y:S02]  /*2d540*/  SEL R51, R6, RZ, P1 ;  /* 0x000000ff06337207 */ /* 0x000fe40000800000 */
[----:B------:R-:W-:-:S03]  /*2d550*/  IADD3 R32, PT, PT, R32, -R49, RZ ;  /* 0x8000003120207210 */ /* 0x000fc60007ffe0ff */
[----:B------:R-:W-:Y:S02]  /*2d560*/  IMAD.IADD R34, R34, 0x1, R51 ;  /* 0x0000000122227824 */ /* 0x000fe400078e0233 */
[----:B------:R-:W-:Y:S01]  /*2d570*/  @P0 IADD3 R36, PT, PT, -R5, R35, RZ ;  /* 0x0000002305240210 */ /* 0x000fe20007ffe1ff */
[----:B------:R-:W-:Y:S01]  /*2d580*/  IMAD.MOV.U32 R35, RZ, RZ, 0x1 ;  /* 0x00000001ff237424 */ /* 0x000fe200078e00ff */
[----:B------:R-:W-:Y:S01]  /*2d590*/  @P0 MOV R63, R47 ;  /* 0x0000002f003f0202 */ /* 0x000fe20000000f00 */
[----:B------:R-:W-:Y:S02]  /*2d5a0*/  @P0 IMAD.MOV.U32 R62, RZ, RZ, R46 ;  /* 0x000000ffff3e0224 */ /* 0x000fe400078e002e */
[----:B------:R-:W-:Y:S02]  /*2d5b0*/  @P0 IMAD R36, R36, 0xc9, R19 ;  /* 0x000000c924240824 */ /* 0x000fe400078e0213 */
[----:B------:R-:W-:Y:S02]  /*2d5c0*/  IMAD R32, R7, 0x2, R32 ;  /* 0x0000000207207824 */ /* 0x000fe400078e0220 */
[----:B------:R-:W-:-:S05]  /*2d5d0*/  @P0 IMAD.IADD R36, R1, 0x1, R36 ;  /* 0x0000000101240824 */ /* 0x000fca00078e0224 */
[----:B------:R2:W-:Y:S02]  /*2d5e0*/  @P0 STL.U8 [R36], R35 ;  /* 0x0000002324000387 */ /* 0x0005e40000100000 */
.L_x_654:
[----:B------:R-:W-:Y:S05]  /*2d5f0*/  BSYNC.RECONVERGENT B3 ;  /* 0x0000000000037941 */ /* 0x000fea0003800200 */
.L_x_653:
[----:B-12---:R-:W-:-:S04]  /*2d600*/  LOP3.LUT R35, R4, 0xffff, RZ, 0xc0, !PT ;  /* 0x0000ffff04237812 */ /* 0x006fc800078ec0ff */
[----:B------:R-:W-:-:S13]  /*2d610*/  ISETP.GE.U32.AND P0, PT, R35, 0x3, PT ;  /* 0x000000032300780c */ /* 0x000fda0003f06070 */
[----:B------:R-:W-:Y:S05]  /*2d620*/  @!P0 BRA `(.L_x_633) ;  /* 0x0000002000488947 */ /* 0x000fea0003800000 */
[----:B------:R-:W-:Y:S01]  /*2d630*/  BSSY.RECONVERGENT B3, `(.L_x_665) ;  /* 0x000014b000037945 */ /* 0x000fe20003800200 */
.L_x_683:
        /* <DEDUP_REMOVED lines=40> */
.L_x_667:
[----:B------:R-:W-:Y:S05]  /*2d8c0*/  BSYNC.RECONVERGENT B4 ;  /* 0x0000000000047941 */ /* 0x000fea0003800200 */
.L_x_666:
        /* <DEDUP_REMOVED lines=23> */
.L_x_669:
[----:B------:R-:W-:Y:S05]  /*2da40*/  BSYNC.RECONVERGENT B4 ;  /* 0x0000000000047941 */ /* 0x000fea0003800200 */
.L_x_668:
        /* <DEDUP_REMOVED lines=55> */
.L_x_671:
[----:B------:R-:W-:Y:S05]  /*2ddc0*/  BSYNC.RECONVERGENT B4 ;  /* 0x0000000000047941 */ /* 0x000fea0003800200 */
.L_x_670:
        /* <DEDUP_REMOVED lines=23> */
.L_x_673:
[----:B------:R-:W-:Y:S05]  /*2df40*/  BSYNC.RECONVERGENT B4 ;  /* 0x0000000000047941 */ /* 0x000fea0003800200 */
.L_x_672:
[----:B------:R-:W-:Y:S01]  /*2df50*/  IMAD R36, R7, 0x2, R32 ;  /* 0x0000000207247824 */ /* 0x000fe200078e0220 */
[----:B------:R-:W1:Y:S01]  /*2df60*/  LDCU.64 UR8, c[0x0][0x380] ;  /* 0x00007000ff0877ac */ /* 0x000e620008000a00 */
        /* <DEDUP_REMOVED lines=54> */
.L_x_675:
[----:B------:R-:W-:Y:S05]  /*2e2d0*/  BSYNC.RECONVERGENT B4 ;  /* 0x0000000000047941 */ /* 0x000fea0003800200 */
.L_x_674:
        /* <DEDUP_REMOVED lines=23> */
.L_x_677:
[----:B------:R-:W-:Y:S05]  /*2e450*/  BSYNC.RECONVERGENT B4 ;  /* 0x0000000000047941 */ /* 0x000fea0003800200 */
.L_x_676:
        /* <DEDUP_REMOVED lines=56> */
.L_x_679:
[----:B------:R-:W-:Y:S05]  /*2e7e0*/  BSYNC.RECONVERGENT B4 ;  /* 0x0000000000047941 */ /* 0x000fea0003800200 */
.L_x_678:
        /* <DEDUP_REMOVED lines=23> */
.L_x_681:
[----:B------:R-:W-:Y:S05]  /*2e960*/  BSYNC.RECONVERGENT B4 ;  /* 0x0000000000047941 */ /* 0x000fea0003800200 */
.L_x_680:
        /* <DEDUP_REMOVED lines=23> */
.L_x_682:
[----:B------:R-:W-:Y:S05]  /*2eae0*/  BSYNC.RECONVERGENT B3 ;  /* 0x0000000000037941 */ /* 0x000fea0003800200 */
.L_x_665:
[----:B------:R-:W-:Y:S05]  /*2eaf0*/  BRA `(.L_x_633) ;  /* 0x0000000c00147947 */ /* 0x000fea0003800000 */
.L_x_619:
[----:B------:R-:W-:Y:S02]  /*2eb00*/  LOP3.LUT R7, R2, 0xffff, RZ, 0xc0, !PT ;  /* 0x0000ffff02077812 */ /* 0x000fe400078ec0ff */
[----:B------:R-:W-:-:S04]  /*2eb10*/  LOP3.LUT R6, R31, 0xffff, RZ, 0xc0, !PT ;  /* 0x0000ffff1f067812 */ /* 0x000fc800078ec0ff */
[----:B------:R-:W-:-:S13]  /*2eb20*/  ISETP.GE.U32.AND P0, PT, R6, R7, PT ;  /* 0x000000070600720c */ /* 0x000fda0003f06070 */
[----:B------:R-:W-:Y:S05]  /*2eb30*/  @P0 BRA `(.L_x_684) ;  /* 0x0000000400880947 */ /* 0x000fea0003800000 */
[C---:B------:R-:W-:Y:S01]  /*2eb40*/  PRMT R36, R32.reuse, 0x9910, RZ ;  /* 0x0000991020247816 */ /* 0x040fe200000000ff */
[----:B------:R-:W-:Y:S01]  /*2eb50*/  BSSY.RECONVERGENT B3, `(.L_x_685) ;  /* 0x000005f000037945 */ /* 0x000fe20003800200 */
[----:B------:R-:W-:Y:S01]  /*2eb60*/  SHF.L.U32 R6, R32, 0x10, RZ ;  /* 0x0000001020067819 */ /* 0x000fe200000006ff */
[----:B------:R-:W-:Y:S01]  /*2eb70*/  IMAD.MOV.U32 R72, RZ, RZ, 0x0 ;  /* 0x00000000ff487424 */ /* 0x000fe200078e00ff */
[----:B------:R-:W-:Y:S01]  /*2eb80*/  PRMT R34, R2, 0x7610, R34 ;  /* 0x0000761002227816 */ /* 0x000fe20000000022 */
[----:B------:R-:W-:Y:S01]  /*2eb90*/  IMAD.MOV.U32 R73, RZ, RZ, -0x3fb98000 ;  /* 0xc0468000ff497424 */ /* 0x000fe200078e00ff */
[----:B------:R-:W-:Y:S02]  /*2eba0*/  PRMT R32, R0, 0x7610, R32 ;  /* 0x0000761000207816 */ /* 0x000fe40000000020 */
[----:B------:R-:W-:Y:S02]  /*2ebb0*/  SHF.R.S32.HI R6, RZ, 0xf, R6 ;  /* 0x0000000fff067819 */ /* 0x000fe40000011406 */
[----:B------:R-:W-:-:S07]  /*2ebc0*/  LEA R35, R45, -R36, 0x1 ;  /* 0x800000242d237211 */ /* 0x000fce00078e08ff */
.L_x_691:
        /* <DEDUP_REMOVED lines=40> */
.L_x_687:
[----:B------:R-:W-:Y:S05]  /*2ee50*/  BSYNC.RECONVERGENT B4 ;  /* 0x0000000000047941 */ /* 0x000fea0003800200 */
.L_x_686:
        /* <DEDUP_REMOVED lines=23> */
.L_x_689:
[----:B------:R-:W-:Y:S05]  /*2efd0*/  BSYNC.RECONVERGENT B4 ;  /* 0x0000000000047941 */ /* 0x000fea0003800200 */
.L_x_688:
[----:B------:R-:W-:Y:S01]  /*2efe0*/  DSETP.GT.AND P0, PT, R46, R72, PT ;  /* 0x000000482e00722a */ /* 0x000fe20003f04000 */
[----:B------:R-:W-:-:S13]  /*2eff0*/  MOV R48, 0x1 ;  /* 0x0000000100307802 */ /* 0x000fda0000000f00 */
[----:B------:R-:W-:Y:S01]  /*2f000*/  @P0 IMAD.IADD R7, R7, 0x1, -R5 ;  /* 0x0000000107070824 */ /* 0x000fe200078e0a05 */
[----:B------:R-:W-:Y:S01]  /*2f010*/  @P0 MOV R73, R47 ;  /* 0x0000002f00490202 */ /* 0x000fe20000000f00 */
[----:B------:R-:W-:Y:S02]  /*2f020*/  @P0 IMAD.IADD R36, R62, 0x1, -R33 ;  /* 0x000000013e240824 */ /* 0x000fe400078e0a21 */
        /* <DEDUP_REMOVED lines=17> */
.L_x_690:
[----:B------:R-:W-:Y:S05]  /*2f140*/  BSYNC.RECONVERGENT B3 ;  /* 0x0000000000037941 */ /* 0x000fea0003800200 */
.L_x_685:
[----:B------:R-:W-:Y:S05]  /*2f150*/  BRA `(.L_x_633) ;  /* 0x00000004007c7947 */ /* 0x000fea0003800000 */
.L_x_684:
[C---:B------:R-:W-:Y:S01]  /*2f160*/  PRMT R36, R32.reuse, 0x9910, RZ ;  /* 0x0000991020247816 */ /* 0x040fe200000000ff */
[----:B------:R-:W-:Y:S02]  /*2f170*/  IMAD.U32 R6, R32, 0x10000, RZ ;  /* 0x0001000020067824 */ /* 0x000fe400078e00ff */
[----:B------:R-:W-:Y:S01]  /*2f180*/  HFMA2 R72, -RZ, RZ, 0, 0 ;  /* 0x00000000ff487431 */ /* 0x000fe200000001ff */
[----:B------:R-:W-:Y:S01]  /*2f190*/  LOP3.LUT R32, RZ, R31, RZ, 0x33, !PT ;  /* 0x0000001fff207212 */ /* 0x000fe200078e33ff */
[----:B------:R-:W-:Y:S01]  /*2f1a0*/  IMAD.MOV.U32 R73, RZ, RZ, -0x3fb98000 ;  /* 0xc0468000ff497424 */ /* 0x000fe200078e00ff */
[----:B------:R-:W-:Y:S01]  /*2f1b0*/  PRMT R35, R2, 0x7610, R35 ;  /* 0x0000761002237816 */ /* 0x000fe20000000023 */
[----:B------:R-:W-:Y:S01]  /*2f1c0*/  IMAD R36, R45, 0x2, -R36 ;  /* 0x000000022d247824 */ /* 0x000fe200078e0a24 */
[----:B------:R-:W-:Y:S02]  /*2f1d0*/  PRMT R34, R0, 0x7610, R34 ;  /* 0x0000761000227816 */ /* 0x000fe40000000022 */
[----:B------:R-:W-:-:S07]  /*2f1e0*/  SHF.R.S32.HI R6, RZ, 0xf, R6 ;  /* 0x0000000fff067819 */ /* 0x000fce0000011406 */
.L_x_696:
        /* <DEDUP_REMOVED lines=40> */
.L_x_693:
[----:B------:R-:W-:Y:S05]  /*2f470*/  BSYNC.RECONVERGENT B3 ;  /* 0x0000000000037941 */ /* 0x000fea0003800200 */
.L_x_692:
        /* <DEDUP_REMOVED lines=23> */
.L_x_695:
[----:B------:R-:W-:Y:S05]  /*2f5f0*/  BSYNC.RECONVERGENT B3 ;  /* 0x0000000000037941 */ /* 0x000fea0003800200 */
.L_x_694:
[----:B------:R-:W-:Y:S01]  /*2f600*/  DSETP.GT.AND P1, PT, R46, R72, PT ;  /* 0x000000482e00722a */ /* 0x000fe20003f24000 */
[----:B------:R-:W-:Y:S01]  /*2f610*/  IADD3 R49, PT, PT, R35, 0x1, RZ ;  /* 0x0000000123317810 */ /* 0x000fe20007ffe0ff */
[----:B------:R-:W-:Y:S01]  /*2f620*/  IMAD.MOV.U32 R50, RZ, RZ, 0x1 ;  /* 0x00000001ff327424 */ /* 0x000fe200078e00ff */
[----:B------:R-:W-:-:S04]  /*2f630*/  ISETP.GT.AND P0, PT, R36, RZ, PT ;  /* 0x000000ff2400720c */ /* 0x000fc80003f04270 */
[----:B------:R-:W-:-:S05]  /*2f640*/  SEL R35, R44, RZ, P0 ;  /* 0x000000ff2c237207 */ /* 0x000fca0000000000 */
[----:B------:R-:W-:Y:S01]  /*2f650*/  IMAD.IADD R34, R35, 0x1, R34 ;  /* 0x0000000123227824 */ /* 0x000fe200078e0222 */
[----:B------:R-:W-:Y:S01]  /*2f660*/  PRMT R35, R49, 0x7610, R35 ;  /* 0x0000761031237816 */ /* 0x000fe20000000023 */
[----:B------:R-:W-:Y:S01]  /*2f670*/  @P1 IMAD.IADD R38, R62, 0x1, -R33 ;  /* 0x000000013e261824 */ /* 0x000fe200078e0a21 */
[----:B------:R-:W-:Y:S01]  /*2f680*/  @P1 IADD3 R7, PT, PT, -R5, R7, RZ ;  /* 0x0000000705071210 */ /* 0x000fe20007ffe1ff */
[----:B------:R-:W-:Y:S01]  /*2f690*/  @P1 IMAD.MOV.U32 R72, RZ, RZ, R46 ;  /* 0x000000ffff481224 */ /* 0x000fe200078e002e */
[----:B------:R-:W-:-:S03]  /*2f6a0*/  @P1 MOV R73, R47 ;  /* 0x0000002f00491202 */ /* 0x000fc60000000f00 */
[----:B------:R-:W-:Y:S02]  /*2f6b0*/  @P1 IMAD R38, R7, 0xc9, R38 ;  /* 0x000000c907261824 */ /* 0x000fe400078e0226 */
[----:B------:R-:W-:Y:S02]  /*2f6c0*/  IMAD.IADD R7, R32, 0x1, R49 ;  /* 0x0000000120077824 */ /* 0x000fe400078e0231 */
[----:B------:R-:W-:-:S03]  /*2f6d0*/  @P1 IMAD.IADD R48, R1, 0x1, R38 ;  /* 0x0000000101301824 */ /* 0x000fc600078e0226 */
[----:B------:R-:W-:Y:S02]  /*2f6e0*/  PRMT R38, R7, 0x9910, RZ ;  /* 0x0000991007267816 */ /* 0x000fe400000000ff */
[----:B------:R1:W-:Y:S01]  /*2f6f0*/  @P1 STL.U8 [R48], R50 ;  /* 0x0000003230001387 */ /* 0x0003e20000100000 */
[----:B------:R-:W-:Y:S02]  /*2f700*/  SEL R7, R6, RZ, P0 ;  /* 0x000000ff06077207 */ /* 0x000fe40000000000 */
[----:B------:R-:W-:Y:S02]  /*2f710*/  ISETP.NE.AND P0, PT, R38, RZ, PT ;  /* 0x000000ff2600720c */ /* 0x000fe40003f05270 */
[----:B------:R-:W-:-:S05]  /*2f720*/  IADD3 R36, PT, PT, -R7, R36, RZ ;  /* 0x0000002407247210 */ /* 0x000fca0007ffe1ff */
[----:B------:R-:W-:-:S06]  /*2f730*/  IMAD R36, R45, 0x2, R36 ;  /* 0x000000022d247824 */ /* 0x000fcc00078e0224 */
[----:B-1----:R-:W-:Y:S05]  /*2f740*/  @P0 BRA `(.L_x_696) ;  /* 0xfffffff800a80947 */ /* 0x002fea000383ffff */
.L_x_633:
[----:B------:R-:W-:Y:S05]  /*2f750*/  BSYNC.RECONVERGENT B1 ;  /* 0x0000000000017941 */ /* 0x000fea0003800200 */
.L_x_618:
[----:B------:R-:W-:-:S05]  /*2f760*/  VIADD R31, R31, 0xffffffff ;  /* 0xffffffff1f1f7836 */ /* 0x000fca0000000000 */
[----:B------:R-:W-:-:S04]  /*2f770*/  LOP3.LUT R6, R31, 0xffff, RZ, 0xc0, !PT ;  /* 0x0000ffff1f067812 */ /* 0x000fc800078ec0ff */
[----:B------:R-:W-:-:S13]  /*2f780*/  ISETP.GT.AND P0, PT, R6, R5, PT ;  /* 0x000000050600720c */ /* 0x000fda0003f04270 */
[----:B------:R-:W-:Y:S05]  /*2f790*/  @P0 BRA `(.L_x_697) ;  /* 0xffffffac00640947 */ /* 0x000fea000383ffff */
.L_x_617:
[----:B------:R-:W-:Y:S05]  /*2f7a0*/  BSYNC.RECONVERGENT B2 ;  /* 0x0000000000027941 */ /* 0x000fea0003800200 */
.L_x_616:
[----:B------:R4:W5:Y:S01]  /*2f7b0*/  LDL.S8 R59, [R1] ;  /* 0x00000000013b7983 */ /* 0x0009620000100200 */
[----:B------:R-:W-:Y:S01]  /*2f7c0*/  IADD3 R2, PT, PT, R1, 0x1, RZ ;  /* 0x0000000101027810 */ /* 0x000fe20007ffe0ff */
[----:B------:R-:W-:-:S06]  /*2f7d0*/  UMOV UR4, URZ ;  /* 0x000000ff00047c82 */ /* 0x000fcc0008000000 */
.L_x_698:
[----:B------:R-:W4:Y:S04]  /*2f7e0*/  LDL.S8 R48, [R2] ;  /* 0x0000000002307983 */ /* 0x000f280000100200 */
[----:B------:R-:W4:Y:S04]  /*2f7f0*/  LDL.S8 R49, [R2+0x1] ;  /* 0x0000010002317983 */ /* 0x000f280000100200 */
        /* <DEDUP_REMOVED lines=26> */
[----:B0-2---:R-:W2:Y:S04]  /*2f9a0*/  LDL.S8 R38, [R2+0x1c] ;  /* 0x00001c0002267983 */ /* 0x005ea80000100200 */
[----:B-----5:R-:W2:Y:S04]  /*2f9b0*/  LDL.S8 R37, [R2+0x1d] ;  /* 0x00001d0002257983 */ /* 0x020ea80000100200 */
[----:B------:R-:W2:Y:S04]  /*2f9c0*/  LDL.S8 R36, [R2+0x1e] ;  /* 0x00001e0002247983 */ /* 0x000ea80000100200 */
        /* <DEDUP_REMOVED lines=13> */
[----:B-1----:R-:W2:Y:S04]  /*2faa0*/  LDL.S8 R22, [R2+0x2c] ;  /* 0x00002c0002167983 */ /* 0x002ea80000100200 */
[----:B------:R-:W2:Y:S04]  /*2fab0*/  LDL.S8 R21, [R2+0x2d] ;  /* 0x00002d0002157983 */ /* 0x000ea80000100200 */
[----:B---3--:R-:W3:Y:S04]  /*2fac0*/  LDL.S8 R20, [R2+0x2e] ;  /* 0x00002e0002147983 */ /* 0x008ee80000100200 */
[----:B------:R-:W3:Y:S04]  /*2fad0*/  LDL.S8 R19, [R2+0x2f] ;  /* 0x00002f0002137983 */ /* 0x000ee80000100200 */
        /* <DEDUP_REMOVED lines=18> */
[----:B------:R-:W3:Y:S01]  /*2fc00*/  LDL.S8 R61, [R2+0x4c] ;  /* 0x00004c00023d7983 */ /* 0x000ee20000100200 */
[----:B----4-:R-:W-:-:S03]  /*2fc10*/  IADD3 R59, PT, PT, R49, R59, R48 ;  /* 0x0000003b313b7210 */ /* 0x010fc60007ffe030 */
[----:B------:R-:W4:Y:S04]  /*2fc20*/  LDL.S8 R49, [R2+0x40] ;  /* 0x0000400002317983 */ /* 0x000f280000100200 */
[----:B------:R-:W4:Y:S01]  /*2fc30*/  LDL.S8 R48, [R2+0x41] ;  /* 0x0000410002307983 */ /* 0x000f220000100200 */
[----:B------:R-:W-:-:S03]  /*2fc40*/  IADD3 R59, PT, PT, R51, R59, R50 ;  /* 0x0000003b333b7210 */ /* 0x000fc60007ffe032 */
        /* <DEDUP_REMOVED lines=11> */
[----:B------:R-:W-:Y:S01]  /*2fd00*/  IADD3 R66, PT, PT, R60, R59, R58 ;  /* 0x0000003b3c427210 */ /* 0x000fe20007ffe03a */
[----:B------:R-:W-:Y:S02]  /*2fd10*/  IMAD.MOV.U32 R59, RZ, RZ, R2 ;  /* 0x000000ffff3b7224 */ /* 0x000fe400078e0002 */
[----:B------:R-:W4:Y:S04]  /*2fd20*/  LDL.S8 R60, [R2+0x4d] ;  /* 0x00004d00023c7983 */ /* 0x000f280000100200 */
[----:B------:R0:W4:Y:S04]  /*2fd30*/  LDL.S8 R58, [R2+0x4e] ;  /* 0x00004e00023a7983 */ /* 0x0001280000100200 */
[----:B------:R-:W4:Y:S01]  /*2fd40*/  LDL.S8 R59, [R59+0x4f] ;  /* 0x00004f003b3b7983 */ /* 0x000f220000100200 */
[----:B------:R-:W-:-:S04]  /*2fd50*/  IADD3 R66, PT, PT, R68, R66, R67 ;  /* 0x0000004244427210 */ /* 0x000fc80007ffe043 */
[----:B------:R-:W-:-:S04]  /*2fd60*/  IADD3 R66, PT, PT, R70, R66, R69 ;  /* 0x0000004246427210 */ /* 0x000fc80007ffe045 */
[----:B------:R-:W-:-:S04]  /*2fd70*/  IADD3 R66, PT, PT, R72, R66, R71 ;  /* 0x0000004248427210 */ /* 0x000fc80007ffe047 */
[----:B------:R-:W-:-:S04]  /*2fd80*/  IADD3 R64, PT, PT, R64, R66, R65 ;  /* 0x0000004240407210 */ /* 0x000fc80007ffe041 */
[----:B------:R-:W-:-:S04]  /*2fd90*/  IADD3 R46, PT, PT, R46, R64, R47 ;  /* 0x000000402e2e7210 */ /* 0x000fc80007ffe02f */
[----:B------:R-:W-:-:S04]  /*2fda0*/  IADD3 R44, PT, PT, R44, R46, R45 ;  /* 0x0000002e2c2c7210 */ /* 0x000fc80007ffe02d */
[----:B------:R-:W-:-:S04]  /*2fdb0*/  IADD3 R42, PT, PT, R42, R44, R43 ;  /* 0x0000002c2a2a7210 */ /* 0x000fc80007ffe02b */
[----:B------:R-:W-:-:S04]  /*2fdc0*/  IADD3 R40, PT, PT, R40, R42, R41 ;  /* 0x0000002a28287210 */ /* 0x000fc80007ffe029 */
[----:B--2---:R-:W-:-:S04]  /*2fdd0*/  IADD3 R37, PT, PT, R37, R40, R38 ;  /* 0x0000002825257210 */ /* 0x004fc80007ffe026 */
        /* <DEDUP_REMOVED lines=8> */
[----:B---3--:R-:W-:-:S04]  /*2fe60*/  IADD3 R19, PT, PT, R19, R21, R20 ;  /* 0x0000001513137210 */ /* 0x008fc80007ffe014 */
[----:B------:R-:W-:-:S04]  /*2fe70*/  IADD3 R17, PT, PT, R17, R19, R18 ;  /* 0x0000001311117210 */ /* 0x000fc80007ffe012 */
[----:B------:R-:W-:-:S04]  /*2fe80*/  IADD3 R15, PT, PT, R15, R17, R16 ;  /* 0x000000110f0f7210 */ /* 0x000fc80007ffe010 */
[----:B------:R-:W-:-:S04]  /*2fe90*/  IADD3 R13, PT, PT, R13, R15, R14 ;  /* 0x0000000f0d0d7210 */ /* 0x000fc80007ffe00e */
[----:B------:R-:W-:-:S04]  /*2fea0*/  IADD3 R11, PT, PT, R11, R13, R12 ;  /* 0x0000000d0b0b7210 */ /* 0x000fc80007ffe00c */
[----:B------:R-:W-:-:S04]  /*2feb0*/  IADD3 R9, PT, PT, R9, R11, R10 ;  /* 0x0000000b09097210 */ /* 0x000fc80007ffe00a */
[----:B------:R-:W-:-:S04]  /*2fec0*/  IADD3 R7, PT, PT, R7, R9, R8 ;  /* 0x0000000907077210 */ /* 0x000fc80007ffe008 */
[----:B------:R-:W-:-:S04]  /*2fed0*/  IADD3 R5, PT, PT, R5, R7, R6 ;  /* 0x0000000705057210 */ /* 0x000fc80007ffe006 */
[----:B------:R-:W-:Y:S01]  /*2fee0*/  IADD3 R3, PT, PT, R3, R5, R4 ;  /* 0x0000000503037210 */ /* 0x000fe20007ffe004 */
[----:B------:R-:W-:-:S04]  /*2fef0*/  UIADD3 UR4, UPT, UPT, UR4, 0x50, URZ ;  /* 0x0000005004047890 */ /* 0x000fc8000fffe0ff */
[----:B------:R-:W-:Y:S01]  /*2ff00*/  UISETP.NE.AND UP0, UPT, UR4, 0x9dd0, UPT ;  /* 0x00009dd00400788c */ /* 0x000fe2000bf05270 */
[----:B0-----:R-:W-:Y:S01]  /*2ff10*/  VIADD R2, R2, 0x50 ;  /* 0x0000005002027836 */ /* 0x001fe20000000000 */
[----:B----4-:R-:W-:-:S04]  /*2ff20*/  IADD3 R3, PT, PT, R48, R3, R49 ;  /* 0x0000000330037210 */ /* 0x010fc80007ffe031 */
[----:B------:R-:W-:-:S04]  /*2ff30*/  IADD3 R3, PT, PT, R50, R3, R51 ;  /* 0x0000000332037210 */ /* 0x000fc80007ffe033 */
[----:B------:R-:W-:-:S04]  /*2ff40*/  IADD3 R3, PT, PT, R52, R3, R53 ;  /* 0x0000000334037210 */ /* 0x000fc80007ffe035 */
[----:B------:R-:W-:-:S04]  /*2ff50*/  IADD3 R3, PT, PT, R54, R3, R55 ;  /* 0x0000000336037210 */ /* 0x000fc80007ffe037 */
[----:B------:R-:W-:-:S04]  /*2ff60*/  IADD3 R3, PT, PT, R56, R3, R57 ;  /* 0x0000000338037210 */ /* 0x000fc80007ffe039 */
[----:B------:R-:W-:-:S04]  /*2ff70*/  IADD3 R3, PT, PT, R62, R3, R63 ;  /* 0x000000033e037210 */ /* 0x000fc80007ffe03f */
[----:B------:R-:W-:-:S04]  /*2ff80*/  IADD3 R60, PT, PT, R60, R3, R61 ;  /* 0x000000033c3c7210 */ /* 0x000fc80007ffe03d */
[----:B------:R-:W-:Y:S01]  /*2ff90*/  IADD3 R59, PT, PT, R59, R60, R58 ;  /* 0x0000003c3b3b7210 */ /* 0x000fe20007ffe03a */
[----:B------:R-:W-:Y:S06]  /*2ffa0*/  BRA.U UP0, `(.L_x_698) ;  /* 0xfffffff9000c7547 */ /* 0x000fec000b83ffff */
[----:B------:R-:W0:Y:S01]  /*2ffb0*/  LDC.64 R2, c[0x0][0x388] ;  /* 0x0000e200ff027b82 */ /* 0x000e220000000a00 */
[----:B------:R-:W-:-:S05]  /*2ffc0*/  IADD3 R39, PT, PT, R0, R39, RZ ;  /* 0x0000002700277210 */ /* 0x000fca0007ffe0ff */
[----:B0-----:R-:W-:-:S05]  /*2ffd0*/  IMAD.WIDE R2, R39, 0x4, R2 ;  /* 0x0000000427027825 */ /* 0x001fca00078e0202 */
[----:B------:R-:W-:Y:S01]  /*2ffe0*/  STG.E desc[UR6][R2.64], R59 ;  /* 0x0000003b02007986 */ /* 0x000fe2000c101906 */
[----:B------:R-:W-:Y:S05]  /*2fff0*/  EXIT ;  /* 0x000000000000794d */ /* 0x000fea0003800000 */
        .weak           $__internal_0_$__cuda_sm20_div_rn_f64_full
        .type           $__internal_0_$__cuda_sm20_div_rn_f64_full,@function
        .size           $__internal_0_$__cuda_sm20_div_rn_f64_full,($__internal_1_$__cuda_sm20_dsqrt_rn_f64_mediumpath_v1 - $__internal_0_$__cuda_sm20_div_rn_f64_full)
$__internal_0_$__cuda_sm20_div_rn_f64_full:
[----:B------:R-:W-:Y:S01]  /*30000*/  FSETP.GEU.AND P2, PT, |R47|, 1.469367938527859385e-39, PT ;  /* 0x001000002f00780b */ /* 0x000fe20003f4e200 */
[----:B------:R-:W-:Y:S01]  /*30010*/  IMAD.MOV.U32 R48, RZ, RZ, R50 ;  /* 0x000000ffff307224 */ /* 0x000fe200078e0032 */
[C---:B------:R-:W-:Y:S01]  /*30020*/  FSETP.GEU.AND P0, PT, |R49|.reuse, 1.469367938527859385e-39, PT ;  /* 0x001000003100780b */ /* 0x040fe20003f0e200 */
[----:B------:R-:W-:Y:S01]  /*30030*/  IMAD.MOV.U32 R57, RZ, RZ, 0x1ca00000 ;  /* 0x1ca00000ff397424 */ /* 0x000fe200078e00ff */
[----:B------:R-:W-:Y:S01]  /*30040*/  LOP3.LUT R51, R49, 0x800fffff, RZ, 0xc0, !PT ;  /* 0x800fffff31337812 */ /* 0x000fe200078ec0ff */
[----:B------:R-:W-:Y:S01]  /*30050*/  IMAD.MOV.U32 R54, RZ, RZ, 0x1 ;  /* 0x00000001ff367424 */ /* 0x000fe200078e00ff */
[----:B------:R-:W-:Y:S01]  /*30060*/  LOP3.LUT R56, R47, 0x7ff00000, RZ, 0xc0, !PT ;  /* 0x7ff000002f387812 */ /* 0x000fe200078ec0ff */
[----:B------:R-:W-:Y:S01]  /*30070*/  BSSY.RECONVERGENT B0, `(.L_x_699) ;  /* 0x0000050000007945 */ /* 0x000fe20003800200 */
[----:B------:R-:W-:Y:S02]  /*30080*/  LOP3.LUT R51, R51, 0x3ff00000, RZ, 0xfc, !PT ;  /* 0x3ff0000033337812 */ /* 0x000fe400078efcff */
[----:B------:R-:W-:-:S03]  /*30090*/  LOP3.LUT R59, R49, 0x7ff00000, RZ, 0xc0, !PT ;  /* 0x7ff00000313b7812 */ /* 0x000fc600078ec0ff */
[----:B------:R-:W-:Y:S01]  /*300a0*/  @!P2 LOP3.LUT R53, R49, 0x7ff00000, RZ, 0xc0, !PT ;  /* 0x7ff000003135a812 */ /* 0x000fe200078ec0ff */
[----:B------:R-:W-:Y:S01]  /*300b0*/  @!P2 IMAD.MOV.U32 R66, RZ, RZ, RZ ;  /* 0x000000ffff42a224 */ /* 0x000fe200078e00ff */
[----:B------:R-:W-:Y:S01]  /*300c0*/  @!P0 DMUL R50, R48, 8.98846567431157953865e+307 ;  /* 0x7fe0000030328828 */ /* 0x000fe20000000000 */
[C---:B------:R-:W-:Y:S02]  /*300d0*/  ISETP.GE.U32.AND P1, PT, R56.reuse, R59, PT ;  /* 0x0000003b3800720c */ /* 0x040fe40003f26070 */
[----:B------:R-:W-:-:S03]  /*300e0*/  @!P2 ISETP.GE.U32.AND P3, PT, R56, R53, PT ;  /* 0x000000353800a20c */ /* 0x000fc60003f66070 */
[----:B------:R-:W0:Y:S01]  /*300f0*/  MUFU.RCP64H R55, R51 ;  /* 0x0000003300377308 */ /* 0x000e220000001800 */
[----:B------:R-:W-:-:S03]  /*30100*/  @!P2 SEL R53, R57, 0x63400000, !P3 ;  /* 0x634000003935a807 */ /* 0x000fc60005800000 */
[----:B------:R-:W-:Y:S02]  /*30110*/  @!P0 LOP3.LUT R59, R51, 0x7ff00000, RZ, 0xc0, !PT ;  /* 0x7ff00000333b8812 */ /* 0x000fe400078ec0ff */
[--C-:B------:R-:W-:Y:S02]  /*30120*/  @!P2 LOP3.LUT R52, R53, 0x80000000, R47.reuse, 0xf8, !PT ;  /* 0x800000003534a812 */ /* 0x100fe400078ef82f */
[----:B------:R-:W-:Y:S02]  /*30130*/  SEL R53, R57, 0x63400000, !P1 ;  /* 0x6340000039357807 */ /* 0x000fe40004800000 */
[----:B------:R-:W-:Y:S02]  /*30140*/  @!P2 LOP3.LUT R67, R52, 0x100000, RZ, 0xfc, !PT ;  /* 0x001000003443a812 */ /* 0x000fe400078efcff */
[----:B------:R-:W-:Y:S02]  /*30150*/  LOP3.LUT R53, R53, 0x800fffff, R47, 0xf8, !PT ;  /* 0x800fffff35357812 */ /* 0x000fe400078ef82f */
[----:B------:R-:W-:-:S06]  /*30160*/  MOV R52, R46 ;  /* 0x0000002e00347202 */ /* 0x000fcc0000000f00 */
[----:B------:R-:W-:Y:S02]  /*30170*/  @!P2 DFMA R52, R52, 2, -R66 ;  /* 0x400000003434a82b */ /* 0x000fe40000000842 */
[----:B0-----:R-:W-:-:S08]  /*30180*/  DFMA R66, R54, -R50, 1 ;  /* 0x3ff000003642742b */ /* 0x001fd00000000832 */
[----:B------:R-:W-:-:S08]  /*30190*/  DFMA R66, R66, R66, R66 ;  /* 0x000000424242722b */ /* 0x000fd00000000042 */
[----:B------:R-:W-:-:S08]  /*301a0*/  DFMA R54, R54, R66, R54 ;  /* 0x000000423636722b */ /* 0x000fd00000000036 */
[----:B------:R-:W-:-:S08]  /*301b0*/  DFMA R70, R54, -R50, 1 ;  /* 0x3ff000003646742b */ /* 0x000fd00000000832 */
[----:B------:R-:W-:-:S08]  /*301c0*/  DFMA R70, R54, R70, R54 ;  /* 0x000000463646722b */ /* 0x000fd00000000036 */
[----:B------:R-:W-:-:S08]  /*301d0*/  DMUL R66, R70, R52 ;  /* 0x0000003446427228 */ /* 0x000fd00000000000 */
[----:B------:R-:W-:-:S08]  /*301e0*/  DFMA R54, R66, -R50, R52 ;  /* 0x800000324236722b */ /* 0x000fd00000000034 */
[----:B------:R-:W-:Y:S01]  /*301f0*/  DFMA R54, R70, R54, R66 ;  /* 0x000000364636722b */ /* 0x000fe20000000042 */
[----:B------:R-:W-:Y:S02]  /*30200*/  MOV R66, R56 ;  /* 0x0000003800427202 */ /* 0x000fe40000000f00 */
[----:B------:R-:W-:-:S05]  /*30210*/  @!P2 LOP3.LUT R66, R53, 0x7ff00000, RZ, 0xc0, !PT ;  /* 0x7ff000003542a812 */ /* 0x000fca00078ec0ff */
[----:B------:R-:W-:-:S05]  /*30220*/  VIADD R67, R66, 0xffffffff ;  /* 0xffffffff42437836 */ /* 0x000fca0000000000 */
[----:B------:R-:W-:Y:S01]  /*30230*/  ISETP.GT.U32.AND P0, PT, R67, 0x7feffffe, PT ;  /* 0x7feffffe4300780c */ /* 0x000fe20003f04070 */
[----:B------:R-:W-:-:S05]  /*30240*/  VIADD R67, R59, 0xffffffff ;  /* 0xffffffff3b437836 */ /* 0x000fca0000000000 */
[----:B------:R-:W-:-:S13]  /*30250*/  ISETP.GT.U32.OR P0, PT, R67, 0x7feffffe, P0 ;  /* 0x7feffffe4300780c */ /* 0x000fda0000704470 */
[----:B------:R-:W-:Y:S05]  /*30260*/  @P0 BRA `(.L_x_700) ;  /* 0x00000000006c0947 */ /* 0x000fea0003800000 */
[----:B------:R-:W-:Y:S01]  /*30270*/  LOP3.LUT R47, R49, 0x7ff00000, RZ, 0xc0, !PT ;  /* 0x7ff00000312f7812 */ /* 0x000fe200078ec0ff */
[----:B------:R-:W-:-:S03]  /*30280*/  IMAD.MOV.U32 R66, RZ, RZ, RZ ;  /* 0x000000ffff427224 */ /* 0x000fc600078e00ff */
[CC--:B------:R-:W-:Y:S02]  /*30290*/  ISETP.GE.U32.AND P0, PT, R56.reuse, R47.reuse, PT ;  /* 0x0000002f3800720c */ /* 0x0c0fe40003f06070 */
[----:B------:R-:W-:Y:S02]  /*302a0*/  VIADDMNMX R46, R56, -R47, 0xb9600000, !PT ;  /* 0xb9600000382e7446 */ /* 0x000fe4000780092f */
[----:B------:R-:W-:Y:S02]  /*302b0*/  SEL R57, R57, 0x63400000, !P0 ;  /* 0x6340000039397807 */ /* 0x000fe40004000000 */
[----:B------:R-:W-:-:S04]  /*302c0*/  VIMNMX R46, PT, PT, R46, 0x46a00000, PT ;  /* 0x46a000002e2e7848 */ /* 0x000fc80003fe0100 */
[----:B------:R-:W-:-:S05]  /*302d0*/  IADD3 R46, PT, PT, -R57, R46, RZ ;  /* 0x0000002e392e7210 */ /* 0x000fca0007ffe1ff */
[----:B------:R-:W-:-:S06]  /*302e0*/  VIADD R67, R46, 0x7fe00000 ;  /* 0x7fe000002e437836 */ /* 0x000fcc0000000000 */
[----:B------:R-:W-:-:S10]  /*302f0*/  DMUL R56, R54, R66 ;  /* 0x0000004236387228 */ /* 0x000fd40000000000 */
[----:B------:R-:W-:-:S13]  /*30300*/  FSETP.GTU.AND P0, PT, |R57|, 1.469367938527859385e-39, PT ;  /* 0x001000003900780b */ /* 0x000fda0003f0c200 */
[----:B------:R-:W-:Y:S05]  /*30310*/  @P0 BRA `(.L_x_701) ;  /* 0x0000000000940947 */ /* 0x000fea0003800000 */
[----:B------:R-:W-:Y:S01]  /*30320*/  DFMA R50, R54, -R50, R52 ;  /* 0x800000323632722b */ /* 0x000fe20000000034 */
[----:B------:R-:W-:-:S09]  /*30330*/  MOV R66, RZ ;  /* 0x000000ff00427202 */ /* 0x000fd20000000f00 */
[C---:B------:R-:W-:Y:S02]  /*30340*/  FSETP.NEU.AND P0, PT, R51.reuse, RZ, PT ;  /* 0x000000ff3300720b */ /* 0x040fe40003f0d000 */
[----:B------:R-:W-:-:S04]  /*30350*/  LOP3.LUT R48, R51, 0x80000000, R49, 0x48, !PT ;  /* 0x8000000033307812 */ /* 0x000fc800078e4831 */
[----:B------:R-:W-:-:S07]  /*30360*/  LOP3.LUT R67, R48, R67, RZ, 0xfc, !PT ;  /* 0x0000004330437212 */ /* 0x000fce00078efcff */
[----:B------:R-:W-:Y:S05]  /*30370*/  @!P0 BRA `(.L_x_701) ;  /* 0x00000000007c8947 */ /* 0x000fea0003800000 */
[----:B------:R-:W-:Y:S01]  /*30380*/  IMAD.MOV R51, RZ, RZ, -R46 ;  /* 0x000000ffff337224 */ /* 0x000fe200078e0a2e */
[----:B------:R-:W-:Y:S01]  /*30390*/  IADD3 R46, PT, PT, -R46, -0x43300000, RZ ;  /* 0xbcd000002e2e7810 */ /* 0x000fe20007ffe1ff */
[----:B------:R-:W-:-:S06]  /*303a0*/  IMAD.MOV.U32 R50, RZ, RZ, RZ ;  /* 0x000000ffff327224 */ /* 0x000fcc00078e00ff */
[----:B------:R-:W-:Y:S02]  /*303b0*/  DFMA R50, R56, -R50, R54 ;  /* 0x800000323832722b */ /* 0x000fe40000000036 */
[----:B------:R-:W-:-:S08]  /*303c0*/  DMUL.RP R54, R54, R66 ;  /* 0x0000004236367228 */ /* 0x000fd00000008000 */
[----:B------:R-:W-:Y:S02]  /*303d0*/  FSETP.NEU.AND P0, PT, |R51|, R46, PT ;  /* 0x0000002e3300720b */ /* 0x000fe40003f0d200 */
[----:B------:R-:W-:Y:S02]  /*303e0*/  LOP3.LUT R47, R55, R48, RZ, 0x3c, !PT ;  /* 0x00000030372f7212 */ /* 0x000fe400078e3cff */
[----:B------:R-:W-:Y:S02]  /*303f0*/  FSEL R56, R54, R56, !P0 ;  /* 0x0000003836387208 */ /* 0x000fe40004000000 */
[----:B------:R-:W-:Y:S01]  /*30400*/  FSEL R57, R47, R57, !P0 ;  /* 0x000000392f397208 */ /* 0x000fe20004000000 */
[----:B------:R-:W-:Y:S06]  /*30410*/  BRA `(.L_x_701) ;  /* 0x0000000000547947 */ /* 0x000fec0003800000 */
.L_x_700:
[----:B------:R-:W-:-:S14]  /*30420*/  DSETP.NAN.AND P0, PT, R46, R46, PT ;  /* 0x0000002e2e00722a */ /* 0x000fdc0003f08000 */
[----:B------:R-:W-:Y:S05]  /*30430*/  @P0 BRA `(.L_x_702) ;  /* 0x0000000000440947 */ /* 0x000fea0003800000 */
[----:B------:R-:W-:-:S14]  /*30440*/  DSETP.NAN.AND P0, PT, R48, R48, PT ;  /* 0x000000303000722a */ /* 0x000fdc0003f08000 */
[----:B------:R-:W-:Y:S05]  /*30450*/  @P0 BRA `(.L_x_703) ;  /* 0x0000000000300947 */ /* 0x000fea0003800000 */
[----:B------:R-:W-:Y:S01]  /*30460*/  ISETP.NE.AND P0, PT, R66, R59, PT ;  /* 0x0000003b4200720c */ /* 0x000fe20003f05270 */
[----:B------:R-:W-:Y:S01]  /*30470*/  IMAD.MOV.U32 R57, RZ, RZ, -0x80000 ;  /* 0xfff80000ff397424 */ /* 0x000fe200078e00ff */
[----:B------:R-:W-:-:S11]  /*30480*/  MOV R56, 0x0 ;  /* 0x0000000000387802 */ /* 0x000fd60000000f00 */
[----:B------:R-:W-:Y:S05]  /*30490*/  @!P0 BRA `(.L_x_701) ;  /* 0x0000000000348947 */ /* 0x000fea0003800000 */
[----:B------:R-:W-:Y:S02]  /*304a0*/  ISETP.NE.AND P0, PT, R66, 0x7ff00000, PT ;  /* 0x7ff000004200780c */ /* 0x000fe40003f05270 */
[----:B------:R-:W-:Y:S02]  /*304b0*/  LOP3.LUT R57, R47, 0x80000000, R49, 0x48, !PT ;  /* 0x800000002f397812 */ /* 0x000fe400078e4831 */
[----:B------:R-:W-:-:S13]  /*304c0*/  ISETP.EQ.OR P0, PT, R59, RZ, !P0 ;  /* 0x000000ff3b00720c */ /* 0x000fda0004702670 */
[----:B------:R-:W-:Y:S01]  /*304d0*/  @P0 LOP3.LUT R46, R57, 0x7ff00000, RZ, 0xfc, !PT ;  /* 0x7ff00000392e0812 */ /* 0x000fe200078efcff */
[----:B------:R-:W-:Y:S01]  /*304e0*/  @!P0 IMAD.MOV.U32 R56, RZ, RZ, RZ ;  /* 0x000000ffff388224 */ /* 0x000fe200078e00ff */
[----:B------:R-:W-:-:S03]  /*304f0*/  @P0 MOV R56, RZ ;  /* 0x000000ff00380202 */ /* 0x000fc60000000f00 */
[----:B------:R-:W-:Y:S01]  /*30500*/  @P0 IMAD.MOV.U32 R57, RZ, RZ, R46 ;  /* 0x000000ffff390224 */ /* 0x000fe200078e002e */
[----:B------:R-:W-:Y:S06]  /*30510*/  BRA `(.L_x_701) ;  /* 0x0000000000147947 */ /* 0x000fec0003800000 */
.L_x_703:
[----:B------:R-:W-:Y:S01]  /*30520*/  LOP3.LUT R57, R49, 0x80000, RZ, 0xfc, !PT ;  /* 0x0008000031397812 */ /* 0x000fe200078efcff */
[----:B------:R-:W-:Y:S01]  /*30530*/  IMAD.MOV.U32 R56, RZ, RZ, R48 ;  /* 0x000000ffff387224 */ /* 0x000fe200078e0030 */
[----:B------:R-:W-:Y:S06]  /*30540*/  BRA `(.L_x_701) ;  /* 0x0000000000087947 */ /* 0x000fec0003800000 */
.L_x_702:
[----:B------:R-:W-:Y:S02]  /*30550*/  LOP3.LUT R57, R47, 0x80000, RZ, 0xfc, !PT ;  /* 0x000800002f397812 */ /* 0x000fe400078efcff */
[----:B------:R-:W-:-:S07]  /*30560*/  MOV R56, R46 ;  /* 0x0000002e00387202 */ /* 0x000fce0000000f00 */
.L_x_701:
[----:B------:R-:W-:Y:S05]  /*30570*/  BSYNC.RECONVERGENT B0 ;  /* 0x0000000000007941 */ /* 0x000fea0003800200 */
.L_x_699:
[----:B------:R-:W-:Y:S02]  /*30580*/  IMAD.MOV.U32 R46, RZ, RZ, R38 ;  /* 0x000000ffff2e7224 */ /* 0x000fe400078e0026 */
[----:B------:R-:W-:-:S04]  /*30590*/  IMAD.MOV.U32 R47, RZ, RZ, 0x0 ;  /* 0x00000000ff2f7424 */ /* 0x000fc800078e00ff */
[----:B------:R-:W-:Y:S05]  /*305a0*/  RET.REL.NODEC R46 `(_Z12calcViewshedPsPjhtt) ;  /* 0xfffffcf82e947950 */ /* 0x000fea0003c3ffff */
        .weak           $__internal_1_$__cuda_sm20_dsqrt_rn_f64_mediumpath_v1
        .type           $__internal_1_$__cuda_sm20_dsqrt_rn_f64_mediumpath_v1,@function
        .size           $__internal_1_$__cuda_sm20_dsqrt_rn_f64_mediumpath_v1,(.L_x_710 - $__internal_1_$__cuda_sm20_dsqrt_rn_f64_mediumpath_v1)
$__internal_1_$__cuda_sm20_dsqrt_rn_f64_mediumpath_v1:
[----:B------:R-:W-:Y:S01]  /*305b0*/  ISETP.GE.U32.AND P0, PT, R38, -0x3400000, PT ;  /* 0xfcc000002600780c */ /* 0x000fe20003f06070 */
[----:B------:R-:W-:-:S12]  /*305c0*/  BSSY.RECONVERGENT B0, `(.L_x_704) ;  /* 0x0000023000007945 */ /* 0x000fd80003800200 */
[----:B------:R-:W-:Y:S05]  /*305d0*/  @!P0 BRA `(.L_x_705) ;  /* 0x0000000000208947 */ /* 0x000fea0003800000 */
[----:B------:R-:W-:-:S10]  /*305e0*/  DFMA.RM R50, R48, R52, R50 ;  /* 0x000000343032722b */ /* 0x000fd40000004032 */
[----:B------:R-:W-:-:S04]  /*305f0*/  IADD3 R48, P0, PT, R50, 0x1, RZ ;  /* 0x0000000132307810 */ /* 0x000fc80007f1e0ff */
[----:B------:R-:W-:-:S06]  /*30600*/  IADD3.X R49, PT, PT, RZ, R51, RZ, P0, !PT ;  /* 0x00000033ff317210 */ /* 0x000fcc00007fe4ff */
[----:B------:R-:W-:-:S08]  /*30610*/  DFMA.RP R46, -R50, R48, R46 ;  /* 0x00000030322e722b */ /* 0x000fd0000000812e */
[----:B------:R-:W-:-:S06]  /*30620*/  DSETP.GT.AND P0, PT, R46, RZ, PT ;  /* 0x000000ff2e00722a */ /* 0x000fcc0003f04000 */
[----:B------:R-:W-:Y:S02]  /*30630*/  FSEL R48, R48, R50, P0 ;  /* 0x0000003230307208 */ /* 0x000fe40000000000 */
[----:B------:R-:W-:Y:S01]  /*30640*/  FSEL R49, R49, R51, P0 ;  /* 0x0000003331317208 */ /* 0x000fe20000000000 */
[----:B------:R-:W-:Y:S06]  /*30650*/  BRA `(.L_x_706) ;  /* 0x0000000000647947 */ /* 0x000fec0003800000 */
.L_x_705:
[----:B------:R-:W-:-:S14]  /*30660*/  DSETP.NE.AND P0, PT, R46, RZ, PT ;  /* 0x000000ff2e00722a */ /* 0x000fdc0003f05000 */
[----:B------:R-:W-:Y:S05]  /*30670*/  @!P0 BRA `(.L_x_707) ;  /* 0x0000000000588947 */ /* 0x000fea0003800000 */
[----:B------:R-:W-:-:S13]  /*30680*/  ISETP.GE.AND P0, PT, R47, RZ, PT ;  /* 0x000000ff2f00720c */ /* 0x000fda0003f06270 */
[----:B------:R-:W-:Y:S02]  /*30690*/  @!P0 IMAD.MOV.U32 R48, RZ, RZ, 0x0 ;  /* 0x00000000ff308424 */ /* 0x000fe400078e00ff */
[----:B------:R-:W-:Y:S01]  /*306a0*/  @!P0 IMAD.MOV.U32 R49, RZ, RZ, -0x80000 ;  /* 0xfff80000ff318424 */ /* 0x000fe200078e00ff */
[----:B------:R-:W-:Y:S06]  /*306b0*/  @!P0 BRA `(.L_x_706) ;  /* 0x00000000004c8947 */ /* 0x000fec0003800000 */
[----:B------:R-:W-:-:S13]  /*306c0*/  ISETP.GT.AND P0, PT, R47, 0x7fefffff, PT ;  /* 0x7fefffff2f00780c */ /* 0x000fda0003f04270 */
[----:B------:R-:W-:Y:S05]  /*306d0*/  @P0 BRA `(.L_x_707) ;  /* 0x0000000000400947 */ /* 0x000fea0003800000 */
[----:B------:R-:W-:Y:S01]  /*306e0*/  DMUL R52, R46, 8.11296384146066816958e+31 ;  /* 0x469000002e347828 */ /* 0x000fe20000000000 */
[----:B------:R-:W-:Y:S01]  /*306f0*/  MOV R50, RZ ;  /* 0x000000ff00327202 */ /* 0x000fe20000000f00 */
[----:B------:R-:W-:Y:S02]  /*30700*/  IMAD.MOV.U32 R46, RZ, RZ, 0x0 ;  /* 0x00000000ff2e7424 */ /* 0x000fe400078e00ff */
[----:B------:R-:W-:Y:S02]  /*30710*/  IMAD.MOV.U32 R47, RZ, RZ, 0x3fd80000 ;  /* 0x3fd80000ff2f7424 */ /* 0x000fe400078e00ff */
[----:B------:R-:W0:Y:S02]  /*30720*/  MUFU.RSQ64H R51, R53 ;  /* 0x0000003500337308 */ /* 0x000e240000001c00 */
[----:B0-----:R-:W-:-:S08]  /*30730*/  DMUL R48, R50, R50 ;  /* 0x0000003232307228 */ /* 0x001fd00000000000 */
[----:B------:R-:W-:-:S08]  /*30740*/  DFMA R48, R52, -R48, 1 ;  /* 0x3ff000003430742b */ /* 0x000fd00000000830 */
[----:B------:R-:W-:Y:S02]  /*30750*/  DFMA R46, R48, R46, 0.5 ;  /* 0x3fe00000302e742b */ /* 0x000fe4000000002e */
[----:B------:R-:W-:-:S08]  /*30760*/  DMUL R48, R50, R48 ;  /* 0x0000003032307228 */ /* 0x000fd00000000000 */
[----:B------:R-:W-:-:S08]  /*30770*/  DFMA R48, R46, R48, R50 ;  /* 0x000000302e30722b */ /* 0x000fd00000000032 */
[----:B------:R-:W-:Y:S02]  /*30780*/  DMUL R46, R52, R48 ;  /* 0x00000030342e7228 */ /* 0x000fe40000000000 */
[----:B------:R-:W-:-:S06]  /*30790*/  IADD3 R49, PT, PT, R49, -0x100000, RZ ;  /* 0xfff0000031317810 */ /* 0x000fcc0007ffe0ff */
[----:B------:R-:W-:-:S08]  /*307a0*/  DFMA R50, R46, -R46, R52 ;  /* 0x8000002e2e32722b */ /* 0x000fd00000000034 */
[----:B------:R-:W-:-:S10]  /*307b0*/  DFMA R48, R48, R50, R46 ;  /* 0x000000323030722b */ /* 0x000fd4000000002e */
[----:B------:R-:W-:Y:S01]  /*307c0*/  VIADD R49, R49, 0xfcb00000 ;  /* 0xfcb0000031317836 */ /* 0x000fe20000000000 */
[----:B------:R-:W-:Y:S06]  /*307d0*/  BRA `(.L_x_706) ;  /* 0x0000000000047947 */ /* 0x000fec0003800000 */
.L_x_707:
[----:B------:R-:W-:-:S11]  /*307e0*/  DADD R48, R46, R46 ;  /* 0x000000002e307229 */ /* 0x000fd6000000002e */
.L_x_706:
[----:B------:R-:W-:Y:S05]  /*307f0*/  BSYNC.RECONVERGENT B0 ;  /* 0x0000000000007941 */ /* 0x000fea0003800200 */
.L_x_704:
[----:B------:R-:W-:Y:S01]  /*30800*/  IMAD.MOV.U32 R55, RZ, RZ, 0x0 ;  /* 0x00000000ff377424 */ /* 0x000fe200078e00ff */
[----:B------:R-:W-:Y:S01]  /*30810*/  MOV R47, R49 ;  /* 0x00000031002f7202 */ /* 0x000fe20000000f00 */
[----:B------:R-:W-:Y:S02]  /*30820*/  IMAD.MOV.U32 R46, RZ, RZ, R48 ;  /* 0x000000ffff2e7224 */ /* 0x000fe400078e0030 */
[----:B------:R-:W-:Y:S05]  /*30830*/  RET.REL.NODEC R54 `(_Z12calcViewshedPsPjhtt) ;  /* 0xfffffcf436f07950 */ /* 0x000fea0003c3ffff */
.L_x_708:
[----:B------:R-:W-:-:S00]  /*30840*/  BRA `(.L_x_708) ;  /* 0xfffffffc00fc7947 */ /* 0x000fc0000383ffff */
[----:B------:R-:W-:-:S00]  /*30850*/  NOP ;  /* 0x0000000000007918 */ /* 0x000fc00000000000 */
        /* <DEDUP_REMOVED lines=10> */
.L_x_710:


//--------------------- .nv.shared.reserved.0     --------------------------
	.section	.nv.shared.reserved.0,"aw",@nobits
	.weak		__nv_reservedSMEM_offset_0_alias
	.size		__nv_reservedSMEM_offset_0_alias, 0, 64
	.other		__nv_reservedSMEM_offset_0_alias,@"STO_CUDA_RESERVED_SHARED STV_DEFAULT"
__nv_reservedSMEM_offset_0_alias:
	.zero		0
	.zero		64


//--------------------- .nv.constant0._Z12calcViewshedPsPjhtt --------------------------
	.section	.nv.constant0._Z12calcViewshedPsPjhtt,"a",@progbits
	.sectionflags	@""
	.align	4
.nv.constant0._Z12calcViewshedPsPjhtt:
	.zero		918


//--------------------- SYMBOLS --------------------------

	.type		.nv.reservedSmem.offset0,@object
	.size		.nv.reservedSmem.offset0,0x4
